def matmul_kernel(
    a_ptr,
    b_ptr,
    c_ptr,
    M,
    N,
    K,
    stride_am,
    stride_ak,
    stride_bk,
    stride_bn,
    stride_cm,
    stride_cn,
    BLOCK_M: tl.constexpr,
    BLOCK_N: tl.constexpr,
    BLOCK_K: tl.constexpr,
    GROUP_M: tl.constexpr,
):
    pid = tl.program_id(axis=0)
    num_pid_m = tl.cdiv(M, BLOCK_M)
    num_pid_n = tl.cdiv(N, BLOCK_N)
    num_pid_in_group = GROUP_M * num_pid_n
    group_id = pid // num_pid_in_group
    first_pid_m = group_id * GROUP_M
    group_size_m = min(num_pid_m - first_pid_m, GROUP_M)
    pid_m = first_pid_m + ((pid % num_pid_in_group) % group_size_m)
    pid_n = (pid % num_pid_in_group) // group_size_m

    offs_am = (pid_m * BLOCK_M + tl.arange(0, BLOCK_M)) % M
    offs_bn = (pid_n * BLOCK_N + tl.arange(0, BLOCK_N)) % N
    offs_k = tl.arange(0, BLOCK_K)
    a_ptrs = a_ptr + offs_am[:, None] * stride_am + offs_k[None, :] * stride_ak
    b_ptrs = b_ptr + offs_k[:, None] * stride_bk + offs_bn[None, :] * stride_bn

    acc = tl.zeros((BLOCK_M, BLOCK_N), dtype=tl.float32)
    for kk in range(0, tl.cdiv(K, BLOCK_K)):
        a = tl.load(a_ptrs, mask=offs_k[None, :] < K - kk * BLOCK_K, other=0.0)
        b = tl.load(b_ptrs, mask=offs_k[:, None] < K - kk * BLOCK_K, other=0.0)
        acc = tl.dot(a, b, acc)
        a_ptrs += BLOCK_K * stride_ak
        b_ptrs += BLOCK_K * stride_bk

    c = acc.to(c_ptr.dtype.element_ty)
    offs_cm = pid_m * BLOCK_M + tl.arange(0, BLOCK_M)
    offs_cn = pid_n * BLOCK_N + tl.arange(0, BLOCK_N)
    c_ptrs = c_ptr + offs_cm[:, None] * stride_cm + offs_cn[None, :] * stride_cn
    mask = (offs_cm[:, None] < M) & (offs_cn[None, :] < N)
    tl.store(c_ptrs, c, mask=mask)

# config = {"BLOCK_K": 64, "BLOCK_M": 512, "BLOCK_N": 512, "GROUP_M": 4, "arch": "sm_90", "dtype": "fp8e5m2", "num_ctas": 1, "num_stages": 3, "num_warps": 4}
# arch = sm_90


// ===== COMPILED SASS (sm_90a) =====

	.target	sm_90a

	.elftype	@"ET_EXEC"


//--------------------- .note.nv.tkinfo           --------------------------
	.section	.note.nv.tkinfo,"",@"SHT_NOTE"
	.sectionflags	@"SHF_NOTE_NV_TKINFO"
	.tkinfo
        /*0018*/ 	.word	0x00000002
        /*0030*/ 	.string	""
        /*0030*/ 	.string	"ptxas"
        /*0030*/ 	.string	"Cuda compilation tools, release 13.0, V13.0.88"
        /*0030*/ 	.string	"Build cuda_13.0.r13.0/compiler.36424714_0"
        /*0030*/ 	.string	"-v  -suppress-debug-info  -lineinfo  -arch sm_90a "



//--------------------- .note.nv.cuinfo           --------------------------
	.section	.note.nv.cuinfo,"",@"SHT_NOTE"
	.sectionflags	@"SHF_NOTE_NV_CUINFO"
        /*0018*/ 	.short	0x0002
        /*001a*/ 	.short	0x005a
        /*001c*/ 	.short	0x0082
	.zero		2


//--------------------- .nv.info                  --------------------------
	.section	.nv.info,"",@"SHT_CUDA_INFO"
	.align	4


	//----- nvinfo : EIATTR_REGCOUNT
	.align		4
        /*0000*/ 	.byte	0x04, 0x2f
        /*0002*/ 	.short	(.L_1 - .L_0)
	.align		4
.L_0:
        /*0004*/ 	.word	index@(matmul_kernel)
        /*0008*/ 	.word	0x000000ff


	//----- nvinfo : EIATTR_FRAME_SIZE
	.align		4
.L_1:
        /*000c*/ 	.byte	0x04, 0x11
        /*000e*/ 	.short	(.L_3 - .L_2)
	.align		4
.L_2:
        /*0010*/ 	.word	index@(matmul_kernel)
        /*0014*/ 	.word	0x00006090


	//----- nvinfo : EIATTR_MIN_STACK_SIZE
	.align		4
.L_3:
        /*0018*/ 	.byte	0x04, 0x12
        /*001a*/ 	.short	(.L_5 - .L_4)
	.align		4
.L_4:
        /*001c*/ 	.word	index@(matmul_kernel)
        /*0020*/ 	.word	0x00006090
.L_5:


//--------------------- .nv.compat                --------------------------
	.section	.nv.compat,"",@"SHT_CUDA_COMPAT_INFO"
	.align	4
        /*0000*/ 	.byte	0x02, 0x09, 0x01, 0x00, 0x02, 0x02, 0x04, 0x00, 0x02, 0x05, 0x05, 0x00, 0x03, 0x07, 0x01, 0x01
        /*0010*/ 	.byte	0x02, 0x03, 0x00, 0x00, 0x02, 0x06, 0x01, 0x00, 0x04, 0x0b, 0x08, 0x00, 0x00, 0x00, 0x00, 0x00
        /*0020*/ 	.byte	0x00, 0x00, 0x00, 0x00


//--------------------- .nv.info.matmul_kernel    --------------------------
	.section	.nv.info.matmul_kernel,"",@"SHT_CUDA_INFO"
	.sectionflags	@""
	.align	4


	//----- nvinfo : EIATTR_CUDA_API_VERSION
	.align		4
        /*0000*/ 	.byte	0x04, 0x37
        /*0002*/ 	.short	(.L_7 - .L_6)
.L_6:
        /*0004*/ 	.word	0x00000082


	//----- nvinfo : EIATTR_KPARAM_INFO
	.align		4
.L_7:
        /*0008*/ 	.byte	0x04, 0x17
        /*000a*/ 	.short	(.L_9 - .L_8)
.L_8:
        /*000c*/ 	.word	0x00000000
        /*0010*/ 	.short	0x000d
        /*0012*/ 	.short	0x0048
        /*0014*/ 	.byte	0x00, 0xf4, 0x21, 0x00


	//----- nvinfo : EIATTR_KPARAM_INFO
	.align		4
.L_9:
        /*0018*/ 	.byte	0x04, 0x17
        /*001a*/ 	.short	(.L_11 - .L_10)
.L_10:
        /*001c*/ 	.word	0x00000000
        /*0020*/ 	.short	0x000c
        /*0022*/ 	.short	0x0040
        /*0024*/ 	.byte	0x00, 0xf4, 0x21, 0x00


	//----- nvinfo : EIATTR_KPARAM_INFO
	.align		4
.L_11:
        /*0028*/ 	.byte	0x04, 0x17
        /*002a*/ 	.short	(.L_13 - .L_12)
.L_12:
        /*002c*/ 	.word	0x00000000
        /*0030*/ 	.short	0x000b
        /*0032*/ 	.short	0x0038
        /*0034*/ 	.byte	0x00, 0xf0, 0x11, 0x00


	//----- nvinfo : EIATTR_KPARAM_INFO
	.align		4
.L_13:
        /*0038*/ 	.byte	0x04, 0x17
        /*003a*/ 	.short	(.L_15 - .L_14)
.L_14:
        /*003c*/ 	.word	0x00000000
        /*0040*/ 	.short	0x000a
        /*0042*/ 	.short	0x0034
        /*0044*/ 	.byte	0x00, 0xf0, 0x11, 0x00


	//----- nvinfo : EIATTR_KPARAM_INFO
	.align		4
.L_15:
        /*0048*/ 	.byte	0x04, 0x17
        /*004a*/ 	.short	(.L_17 - .L_16)
.L_16:
        /*004c*/ 	.word	0x00000000
        /*0050*/ 	.short	0x0009
        /*0052*/ 	.short	0x0030
        /*0054*/ 	.byte	0x00, 0xf0, 0x11, 0x00


	//----- nvinfo : EIATTR_KPARAM_INFO
	.align		4
.L_17:
        /*0058*/ 	.byte	0x04, 0x17
        /*005a*/ 	.short	(.L_19 - .L_18)
.L_18:
        /*005c*/ 	.word	0x00000000
        /*0060*/ 	.short	0x0008
        /*0062*/ 	.short	0x002c
        /*0064*/ 	.byte	0x00, 0xf0, 0x11, 0x00


	//----- nvinfo : EIATTR_KPARAM_INFO
	.align		4
.L_19:
        /*0068*/ 	.byte	0x04, 0x17
        /*006a*/ 	.short	(.L_21 - .L_20)
.L_20:
        /*006c*/ 	.word	0x00000000
        /*0070*/ 	.short	0x0007
        /*0072*/ 	.short	0x0028
        /*0074*/ 	.byte	0x00, 0xf0, 0x11, 0x00


	//----- nvinfo : EIATTR_KPARAM_INFO
	.align		4
.L_21:
        /*0078*/ 	.byte	0x04, 0x17
        /*007a*/ 	.short	(.L_23 - .L_22)
.L_22:
        /*007c*/ 	.word	0x00000000
        /*0080*/ 	.short	0x0006
        /*0082*/ 	.short	0x0024
        /*0084*/ 	.byte	0x00, 0xf0, 0x11, 0x00


	//----- nvinfo : EIATTR_KPARAM_INFO
	.align		4
.L_23:
        /*0088*/ 	.byte	0x04, 0x17
        /*008a*/ 	.short	(.L_25 - .L_24)
.L_24:
        /*008c*/ 	.word	0x00000000
        /*0090*/ 	.short	0x0005
        /*0092*/ 	.short	0x0020
        /*0094*/ 	.byte	0x00, 0xf0, 0x11, 0x00


	//----- nvinfo : EIATTR_KPARAM_INFO
	.align		4
.L_25:
        /*0098*/ 	.byte	0x04, 0x17
        /*009a*/ 	.short	(.L_27 - .L_26)
.L_26:
        /*009c*/ 	.word	0x00000000
        /*00a0*/ 	.short	0x0004
        /*00a2*/ 	.short	0x001c
        /*00a4*/ 	.byte	0x00, 0xf0, 0x11, 0x00


	//----- nvinfo : EIATTR_KPARAM_INFO
	.align		4
.L_27:
        /*00a8*/ 	.byte	0x04, 0x17
        /*00aa*/ 	.short	(.L_29 - .L_28)
.L_28:
        /*00ac*/ 	.word	0x00000000
        /*00b0*/ 	.short	0x0003
        /*00b2*/ 	.short	0x0018
        /*00b4*/ 	.byte	0x00, 0xf0, 0x11, 0x00


	//----- nvinfo : EIATTR_KPARAM_INFO
	.align		4
.L_29:
        /*00b8*/ 	.byte	0x04, 0x17
        /*00ba*/ 	.short	(.L_31 - .L_30)
.L_30:
        /*00bc*/ 	.word	0x00000000
        /*00c0*/ 	.short	0x0002
        /*00c2*/ 	.short	0x0010
        /*00c4*/ 	.byte	0x00, 0xf4, 0x21, 0x00


	//----- nvinfo : EIATTR_KPARAM_INFO
	.align		4
.L_31:
        /*00c8*/ 	.byte	0x04, 0x17
        /*00ca*/ 	.short	(.L_33 - .L_32)
.L_32:
        /*00cc*/ 	.word	0x00000000
        /*00d0*/ 	.short	0x0001
        /*00d2*/ 	.short	0x0008
        /*00d4*/ 	.byte	0x00, 0xf4, 0x21, 0x00


	//----- nvinfo : EIATTR_KPARAM_INFO
	.align		4
.L_33:
        /*00d8*/ 	.byte	0x04, 0x17
        /*00da*/ 	.short	(.L_35 - .L_34)
.L_34:
        /*00dc*/ 	.word	0x00000000
        /*00e0*/ 	.short	0x0000
        /*00e2*/ 	.short	0x0000
        /*00e4*/ 	.byte	0x00, 0xf4, 0x21, 0x00


	//----- nvinfo : EIATTR_SPARSE_MMA_MASK
	.align		4
.L_35:
        /*00e8*/ 	.byte	0x03, 0x50
        /*00ea*/ 	.short	0x0000


	//----- nvinfo : EIATTR_MAXREG_COUNT
	.align		4
        /*00ec*/ 	.byte	0x03, 0x1b
        /*00ee*/ 	.short	0x00ff


	//----- nvinfo : EIATTR_NUM_BARRIERS
	.align		4
        /*00f0*/ 	.byte	0x02, 0x4c
        /*00f2*/ 	.byte	0x01
	.zero		1


	//----- nvinfo : EIATTR_ANNOTATIONS
	.align		4
        /*00f4*/ 	.byte	0x04, 0x55
        /*00f6*/ 	.short	(.L_37 - .L_36)


	//   ....[0]....
.L_36:
        /*00f8*/ 	.word	0x00000001
        /*00fc*/ 	.byte	0x70, 0x05, 0x00, 0x00, 0x01, 0x00, 0x00, 0x00, 0xb0, 0x05, 0x00, 0x00, 0x01, 0x00, 0x00, 0x00
        /* <DEDUP_REMOVED lines=2745> */
        /*ac9c*/ 	.byte	0x10, 0xab, 0x02, 0x00


	//----- nvinfo : EIATTR_MERCURY_ISA_VERSION
	.align		4
.L_37:
        /*aca0*/ 	.byte	0x03, 0x5f
        /*aca2*/ 	.short	0x0101


	//----- nvinfo : EIATTR_EXIT_INSTR_OFFSETS
	.align		4
        /*aca4*/ 	.byte	0x04, 0x1c
        /*aca6*/ 	.short	(.L_39 - .L_38)


	//   ....[0]....
.L_38:
        /*aca8*/ 	.word	0x00102ef0


	//   ....[1]....
        /*acac*/ 	.word	0x00102f20


	//----- nvinfo : EIATTR_REQNTID
	.align		4
.L_39:
        /*acb0*/ 	.byte	0x04, 0x10
        /*acb2*/ 	.short	(.L_41 - .L_40)
.L_40:
        /*acb4*/ 	.word	0x00000080
        /*acb8*/ 	.word	0x00000001
        /*acbc*/ 	.word	0x00000001


	//----- nvinfo : EIATTR_CBANK_PARAM_SIZE
	.align		4
.L_41:
        /*acc0*/ 	.byte	0x03, 0x19
        /*acc2*/ 	.short	0x0050


	//----- nvinfo : EIATTR_PARAM_CBANK
	.align		4
        /*acc4*/ 	.byte	0x04, 0x0a
        /*acc6*/ 	.short	(.L_43 - .L_42)
	.align		4
.L_42:
        /*acc8*/ 	.word	index@(.nv.constant0.matmul_kernel)
        /*accc*/ 	.short	0x0210
        /*acce*/ 	.short	0x0050


	//----- nvinfo : EIATTR_SW_WAR
	.align		4
.L_43:
        /*acd0*/ 	.byte	0x04, 0x36
        /*acd2*/ 	.short	(.L_45 - .L_44)
.L_44:
        /*acd4*/ 	.word	0x00000008
.L_45:


//--------------------- .nv.callgraph             --------------------------
	.section	.nv.callgraph,"",@"SHT_CUDA_CALLGRAPH"
	.align	4
	.sectionentsize	8
	.align		4
        /*0000*/ 	.word	0x00000000
	.align		4
        /*0004*/ 	.word	0xffffffff
	.align		4
        /*0008*/ 	.word	0x00000000
	.align		4
        /*000c*/ 	.word	0xfffffffe
	.align		4
        /*0010*/ 	.word	0x00000000
	.align		4
        /*0014*/ 	.word	0xfffffffd
	.align		4
        /*0018*/ 	.word	0x00000000
	.align		4
        /*001c*/ 	.word	0xfffffffc


//--------------------- .text.matmul_kernel       --------------------------
	.section	.text.matmul_kernel,"ax",@progbits
	.align	128
        .global         matmul_kernel
        .type           matmul_kernel,@function
        .size           matmul_kernel,(.L_x_4 - matmul_kernel)
        .other          matmul_kernel,@"STO_CUDA_ENTRY STV_DEFAULT"
matmul_kernel:
.text.matmul_kernel:
[----:B------:R-:W0:Y:S08]  /*0000*/  LDC R1, c[0x0][0x28] ;  /* 0x00000a00ff017b82 */ /* 0x000e300000000800 */
[----:B------:R-:W1:Y:S01]  /*0010*/  LDC.64 R4, c[0x0][0x228] ;  /* 0x00008a00ff047b82 */ /* 0x000e620000000a00 */
[----:B------:R-:W2:Y:S01]  /*0020*/  S2R R7, SR_CTAID.X ;  /* 0x0000000000077919 */ /* 0x000ea20000002500 */
[----:B------:R-:W-:Y:S01]  /*0030*/  UMOV UR4, 0x400 ;  /* 0x0000040000047882 */ /* 0x000fe20000000000 */
[----:B------:R-:W-:Y:S01]  /*0040*/  ULDC.64 UR10, c[0x0][0x208] ;  /* 0x00008200000a7ab9 */ /* 0x000fe20000000a00 */
[----:B0-----:R-:W-:Y:S01]  /*0050*/  VIADD R1, R1, 0xffff9f70 ;  /* 0xffff9f7001017836 */ /* 0x001fe20000000000 */
[----:B------:R-:W0:Y:S03]  /*0060*/  S2R R21, SR_TID.X ;  /* 0x0000000000157919 */ /* 0x000e260000002100 */
[----:B------:R-:W3:Y:S01]  /*0070*/  S2UR UR5, SR_CgaCtaId ;  /* 0x00000000000579c3 */ /* 0x000ee20000008800 */
[----:B-1----:R-:W-:-:S05]  /*0080*/  VIADD R0, R5, 0x1ff ;  /* 0x000001ff05007836 */ /* 0x002fca0000000000 */
[----:B------:R-:W-:Y:S01]  /*0090*/  SHF.R.S32.HI R3, RZ, 0x1f, R0 ;  /* 0x0000001fff037819 */ /* 0x000fe20000011400 */
[----:B---3--:R-:W-:-:S03]  /*00a0*/  ULEA UR4, UR5, UR4, 0x18 ;  /* 0x0000000405047291 */ /* 0x008fc6000f8ec03f */
[----:B------:R-:W-:Y:S02]  /*00b0*/  LEA.HI R3, R3, R0, RZ, 0x9 ;  /* 0x0000000003037211 */ /* 0x000fe400078f48ff */
[----:B--2---:R-:W-:Y:S02]  /*00c0*/  IABS R10, R7 ;  /* 0x00000007000a7213 */ /* 0x004fe40000000000 */
[----:B------:R-:W-:Y:S02]  /*00d0*/  SHF.R.S32.HI R3, RZ, 0x9, R3 ;  /* 0x00000009ff037819 */ /* 0x000fe40000011403 */
[----:B0-----:R-:W-:-:S03]  /*00e0*/  LOP3.LUT R152, R21, 0x7f, RZ, 0xc0, !PT ;  /* 0x0000007f15987812 */ /* 0x001fc600078ec0ff */
[----:B------:R-:W-:-:S05]  /*00f0*/  IMAD.SHL.U32 R6, R3, 0x4, RZ ;  /* 0x0000000403067824 */ /* 0x000fca00078e00ff */
[-C--:B------:R-:W-:Y:S02]  /*0100*/  IABS R9, R6.reuse ;  /* 0x0000000600097213 */ /* 0x080fe40000000000 */
[----:B------:R-:W-:Y:S02]  /*0110*/  IABS R12, R6 ;  /* 0x00000006000c7213 */ /* 0x000fe40000000000 */
[----:B------:R-:W0:Y:S08]  /*0120*/  I2F.RP R0, R9 ;  /* 0x0000000900007306 */ /* 0x000e300000209400 */
[----:B0-----:R-:W0:Y:S02]  /*0130*/  MUFU.RCP R0, R0 ;  /* 0x0000000000007308 */ /* 0x001e240000001000 */
[----:B0-----:R-:W-:-:S02]  /*0140*/  VIADD R2, R0, 0xffffffe ;  /* 0x0ffffffe00027836 */ /* 0x001fc40000000000 */
[----:B------:R-:W-:-:S04]  /*0150*/  IMAD.MOV R0, RZ, RZ, -R12 ;  /* 0x000000ffff007224 */ /* 0x000fc800078e0a0c */
[----:B------:R0:W1:Y:S02]  /*0160*/  F2I.FTZ.U32.TRUNC.NTZ R3, R2 ;  /* 0x0000000200037305 */ /* 0x000064000021f000 */
[----:B0-----:R-:W-:Y:S02]  /*0170*/  IMAD.MOV.U32 R2, RZ, RZ, RZ ;  /* 0x000000ffff027224 */ /* 0x001fe400078e00ff */
[----:B-1----:R-:W-:-:S04]  /*0180*/  IMAD.MOV R8, RZ, RZ, -R3 ;  /* 0x000000ffff087224 */ /* 0x002fc800078e0a03 */
[----:B------:R-:W-:Y:S02]  /*0190*/  IMAD R11, R8, R9, RZ ;  /* 0x00000009080b7224 */ /* 0x000fe400078e02ff */
[----:B------:R-:W-:Y:S02]  /*01a0*/  IMAD.MOV.U32 R8, RZ, RZ, R10 ;  /* 0x000000ffff087224 */ /* 0x000fe400078e000a */
[----:B------:R-:W-:-:S06]  /*01b0*/  IMAD.HI.U32 R3, R3, R11, R2 ;  /* 0x0000000b03037227 */ /* 0x000fcc00078e0002 */
[----:B------:R-:W-:-:S04]  /*01c0*/  IMAD.HI.U32 R3, R3, R8, RZ ;  /* 0x0000000803037227 */ /* 0x000fc800078e00ff */
[----:B------:R-:W-:-:S05]  /*01d0*/  IMAD R0, R3, R0, R8 ;  /* 0x0000000003007224 */ /* 0x000fca00078e0208 */
[----:B------:R-:W-:-:S13]  /*01e0*/  ISETP.GT.U32.AND P1, PT, R9, R0, PT ;  /* 0x000000000900720c */ /* 0x000fda0003f24070 */
[----:B------:R-:W-:Y:S02]  /*01f0*/  @!P1 IMAD.IADD R0, R0, 0x1, -R9 ;  /* 0x0000000100009824 */ /* 0x000fe400078e0a09 */
[----:B------:R-:W-:Y:S01]  /*0200*/  @!P1 VIADD R3, R3, 0x1 ;  /* 0x0000000103039836 */ /* 0x000fe20000000000 */
[----:B------:R-:W-:Y:S02]  /*0210*/  ISETP.NE.AND P1, PT, R6, RZ, PT ;  /* 0x000000ff0600720c */ /* 0x000fe40003f25270 */
[----:B------:R-:W-:Y:S02]  /*0220*/  ISETP.GE.U32.AND P0, PT, R0, R9, PT ;  /* 0x000000090000720c */ /* 0x000fe40003f06070 */
[----:B------:R-:W-:-:S04]  /*0230*/  LOP3.LUT R0, R7, R6, RZ, 0x3c, !PT ;  /* 0x0000000607007212 */ /* 0x000fc800078e3cff */
[----:B------:R-:W-:Y:S01]  /*0240*/  ISETP.GE.AND P2, PT, R0, RZ, PT ;  /* 0x000000ff0000720c */ /* 0x000fe20003f46270 */
[----:B------:R-:W-:-:S06]  /*0250*/  VIADD R0, R4, 0x1ff ;  /* 0x000001ff04007836 */ /* 0x000fcc0000000000 */
[----:B------:R-:W-:-:S04]  /*0260*/  @P0 VIADD R3, R3, 0x1 ;  /* 0x0000000103030836 */ /* 0x000fc80000000000 */
[----:B------:R-:W-:Y:S01]  /*0270*/  IMAD.MOV.U32 R2, RZ, RZ, R3 ;  /* 0x000000ffff027224 */ /* 0x000fe200078e0003 */
[----:B------:R-:W-:-:S03]  /*0280*/  SHF.R.S32.HI R3, RZ, 0x1f, R0 ;  /* 0x0000001fff037819 */ /* 0x000fc60000011400 */
[----:B------:R-:W-:Y:S01]  /*0290*/  @!P2 IMAD.MOV R2, RZ, RZ, -R2 ;  /* 0x000000ffff02a224 */ /* 0x000fe200078e0a02 */
[----:B------:R-:W-:Y:S02]  /*02a0*/  @!P1 LOP3.LUT R2, RZ, R6, RZ, 0x33, !PT ;  /* 0x00000006ff029212 */ /* 0x000fe400078e33ff */
[----:B------:R-:W-:-:S03]  /*02b0*/  LEA.HI R3, R3, R0, RZ, 0x9 ;  /* 0x0000000003037211 */ /* 0x000fc600078f48ff */
[----:B------:R-:W-:Y:S02]  /*02c0*/  IMAD.SHL.U32 R8, R2, 0x4, RZ ;  /* 0x0000000402087824 */ /* 0x000fe400078e00ff */
[----:B------:R-:W-:-:S03]  /*02d0*/  IMAD.MOV R2, RZ, RZ, -R2 ;  /* 0x000000ffff027224 */ /* 0x000fc600078e0a02 */
[----:B------:R-:W-:Y:S01]  /*02e0*/  LEA.HI.SX32 R3, R3, -R8, 0x17 ;  /* 0x8000000803037211 */ /* 0x000fe200078fbaff */
[----:B------:R-:W-:-:S03]  /*02f0*/  IMAD R10, R6, R2, R7 ;  /* 0x00000002060a7224 */ /* 0x000fc600078e0207 */
[----:B------:R-:W-:-:S04]  /*0300*/  VIMNMX R13, R3, 0x4, PT ;  /* 0x00000004030d7848 */ /* 0x000fc80003fe0100 */
[-C--:B------:R-:W-:Y:S02]  /*0310*/  IABS R9, R13.reuse ;  /* 0x0000000d00097213 */ /* 0x080fe40000000000 */
[----:B------:R-:W-:Y:S02]  /*0320*/  IABS R6, R13 ;  /* 0x0000000d00067213 */ /* 0x000fe40000000000 */
[----:B------:R-:W0:Y:S08]  /*0330*/  I2F.RP R0, R9 ;  /* 0x0000000900007306 */ /* 0x000e300000209400 */
[----:B0-----:R-:W0:Y:S02]  /*0340*/  MUFU.RCP R0, R0 ;  /* 0x0000000000007308 */ /* 0x001e240000001000 */
[----:B0-----:R-:W-:-:S02]  /*0350*/  VIADD R3, R0, 0xffffffe ;  /* 0x0ffffffe00037836 */ /* 0x001fc40000000000 */
[----:B------:R-:W-:Y:S02]  /*0360*/  IMAD.MOV R0, RZ, RZ, -R6 ;  /* 0x000000ffff007224 */ /* 0x000fe400078e0a06 */
[----:B------:R-:W0:Y:S02]  /*0370*/  LDC R6, c[0x0][0x230] ;  /* 0x00008c00ff067b82 */ /* 0x000e240000000800 */
[----:B------:R-:W1:Y:S02]  /*0380*/  F2I.FTZ.U32.TRUNC.NTZ R3, R3 ;  /* 0x0000000300037305 */ /* 0x000e64000021f000 */
[----:B-1----:R-:W-:-:S04]  /*0390*/  IMAD.MOV R11, RZ, RZ, -R3 ;  /* 0x000000ffff0b7224 */ /* 0x002fc800078e0a03 */
[----:B------:R-:W-:Y:S01]  /*03a0*/  IMAD.MOV.U32 R2, RZ, RZ, R11 ;  /* 0x000000ffff027224 */ /* 0x000fe200078e000b */
[----:B------:R-:W-:Y:S01]  /*03b0*/  IABS R11, R10 ;  /* 0x0000000a000b7213 */ /* 0x000fe20000000000 */
[----:B0-----:R-:W-:Y:S02]  /*03c0*/  VIADD R6, R6, 0x3f ;  /* 0x0000003f06067836 */ /* 0x001fe40000000000 */
[----:B------:R-:W-:Y:S02]  /*03d0*/  IMAD R7, R2, R9, RZ ;  /* 0x0000000902077224 */ /* 0x000fe400078e02ff */
[----:B------:R-:W-:-:S04]  /*03e0*/  IMAD.MOV.U32 R2, RZ, RZ, RZ ;  /* 0x000000ffff027224 */ /* 0x000fc800078e00ff */
        /* <DEDUP_REMOVED lines=9> */
[----:B------:R-:W-:-:S07]  /*0480*/  ISETP.GE.AND P2, PT, R0, RZ, PT ;  /* 0x000000ff0000720c */ /* 0x000fce0003f46270 */
[----:B------:R-:W-:Y:S01]  /*0490*/  @P0 VIADD R2, R2, 0x1 ;  /* 0x0000000102020836 */ /* 0x000fe20000000000 */
[----:B------:R-:W-:-:S05]  /*04a0*/  ISETP.GT.AND P0, PT, R6, 0x3f, PT ;  /* 0x0000003f0600780c */ /* 0x000fca0003f04270 */
[----:B------:R-:W-:Y:S01]  /*04b0*/  @!P2 IMAD.MOV R2, RZ, RZ, -R2 ;  /* 0x000000ffff02a224 */ /* 0x000fe200078e0a02 */
[----:B------:R-:W-:-:S05]  /*04c0*/  @!P1 LOP3.LUT R2, RZ, R13, RZ, 0x33, !PT ;  /* 0x0000000dff029212 */ /* 0x000fca00078e33ff */
[----:B------:R-:W-:-:S04]  /*04d0*/  IMAD.MOV R0, RZ, RZ, -R2 ;  /* 0x000000ffff007224 */ /* 0x000fc800078e0a02 */
[----:B------:R-:W-:-:S04]  /*04e0*/  IMAD R0, R13, R0, R10 ;  /* 0x000000000d007224 */ /* 0x000fc800078e020a */
[----:B------:R-:W-:Y:S02]  /*04f0*/  IMAD.IADD R9, R8, 0x1, R0 ;  /* 0x0000000108097824 */ /* 0x000fe400078e0200 */
[----:B------:R-:W-:Y:S02]  /*0500*/  IMAD.SHL.U32 R8, R2, 0x200, RZ ;  /* 0x0000020002087824 */ /* 0x000fe400078e00ff */
[----:B------:R-:W-:-:S04]  /*0510*/  IMAD R9, R9, 0x200, R152 ;  /* 0x0000020009097824 */ /* 0x000fc800078e0298 */
[C---:B------:R-:W-:Y:S02]  /*0520*/  VIADD R12, R9.reuse, 0x80 ;  /* 0x00000080090c7836 */ /* 0x040fe40000000000 */
[C---:B------:R-:W-:Y:S02]  /*0530*/  VIADD R11, R9.reuse, 0x100 ;  /* 0x00000100090b7836 */ /* 0x040fe40000000000 */
[----:B------:R-:W-:Y:S01]  /*0540*/  VIADD R10, R9, 0x180 ;  /* 0x00000180090a7836 */ /* 0x000fe20000000000 */
[----:B------:R-:W-:Y:S06]  /*0550*/  @P0 BRA `(.L_x_0) ;  /* 0x0000007c000c0947 */ /* 0x000fec0003800000 */
[----:B------:R-:W-:Y:S01]  /*0560*/  IMAD.SHL.U32 R0, R21, 0x8, RZ ;  /* 0x0000000815007824 */ /* 0x000fe200078e00ff */
[----:B------:R1:W-:Y:S01]  /*0570*/  STL [R1+0x1c00], RZ ;  /* 0x001c00ff01007387 */ /* 0x0003e20000100800 */
[----:B------:R-:W-:Y:S02]  /*0580*/  CS2R R24, SRZ ;  /* 0x0000000000187805 */ /* 0x000fe4000001ff00 */
[----:B------:R-:W-:Y:S02]  /*0590*/  CS2R R26, SRZ ;  /* 0x00000000001a7805 */ /* 0x000fe4000001ff00 */
[----:B------:R-:W-:Y:S01]  /*05a0*/  CS2R R28, SRZ ;  /* 0x00000000001c7805 */ /* 0x000fe2000001ff00 */
[----:B------:R1:W-:Y:S01]  /*05b0*/  STL [R1+0x4628], R0 ;  /* 0x0046280001007387 */ /* 0x0003e20000100800 */
[----:B------:R-:W-:Y:S02]  /*05c0*/  CS2R R30, SRZ ;  /* 0x00000000001e7805 */ /* 0x000fe4000001ff00 */
[----:B------:R-:W-:-:S02]  /*05d0*/  CS2R R32, SRZ ;  /* 0x0000000000207805 */ /* 0x000fc4000001ff00 */
[----:B------:R-:W-:Y:S01]  /*05e0*/  CS2R R34, SRZ ;  /* 0x0000000000227805 */ /* 0x000fe2000001ff00 */
[----:B------:R1:W-:Y:S01]  /*05f0*/  STL [R1+0x1c04], RZ ;  /* 0x001c04ff01007387 */ /* 0x0003e20000100800 */
[----:B------:R-:W-:Y:S02]  /*0600*/  CS2R R36, SRZ ;  /* 0x0000000000247805 */ /* 0x000fe4000001ff00 */
[----:B------:R-:W-:Y:S02]  /*0610*/  CS2R R38, SRZ ;  /* 0x0000000000267805 */ /* 0x000fe4000001ff00 */
[----:B------:R-:W-:Y:S01]  /*0620*/  CS2R R40, SRZ ;  /* 0x0000000000287805 */ /* 0x000fe2000001ff00 */
[----:B------:R1:W-:Y:S01]  /*0630*/  STL [R1+0x1c08], RZ ;  /* 0x001c08ff01007387 */ /* 0x0003e20000100800 */
        /* <DEDUP_REMOVED lines=72> */
[----:B------:R-:W-:-:S03]  /*0ac0*/  CS2R R150, SRZ ;  /* 0x0000000000967805 */ /* 0x000fc6000001ff00 */
[----:B------:R1:W-:Y:S04]  /*0ad0*/  STL [R1+0x1c54], RZ ;  /* 0x001c54ff01007387 */ /* 0x0003e80000100800 */
        /* <DEDUP_REMOVED lines=1770> */
[----:B------:R1:W-:Y:S04]  /*7980*/  STL [R1], RZ ;  /* 0x000000ff01007387 */ /* 0x0003e80000100800 */
        /* <DEDUP_REMOVED lines=126> */
[----:B------:R1:W-:Y:S01]  /*8170*/  STL [R1+0x1fc], RZ ;  /* 0x0001fcff01007387 */ /* 0x0003e20000100800 */
[----:B------:R-:W-:Y:S05]  /*8180*/  BRA `(.L_x_1) ;  /* 0x0000048000507947 */ /* 0x000fea0003800000 */
.L_x_0:
[----:B------:R-:W-:Y:S01]  /*8190*/  IABS R18, R4 ;  /* 0x0000000400127213 */ /* 0x000fe20000000000 */
[----:B------:R-:W-:Y:S01]  /*81a0*/  STL [R1+0x521c], R5 ;  /* 0x00521c0501007387 */ /* 0x000fe20000100800 */
[----:B------:R-:W-:Y:S01]  /*81b0*/  IABS R0, R5 ;  /* 0x0000000500007213 */ /* 0x000fe20000000000 */
[----:B------:R-:W-:Y:S01]  /*81c0*/  ULDC UR5, c[0x0][0x23c] ;  /* 0x00008f0000057ab9 */ /* 0x000fe20000000800 */
[----:B------:R-:W0:Y:S01]  /*81d0*/  I2F.RP R7, R18 ;  /* 0x0000001200077306 */ /* 0x000e220000209400 */
[----:B------:R-:W-:Y:S01]  /*81e0*/  IABS R16, R9 ;  /* 0x0000000900107213 */ /* 0x000fe20000000000 */
[----:B------:R-:W-:Y:S01]  /*81f0*/  ULDC.64 UR6, c[0x0][0x218] ;  /* 0x0000860000067ab9 */ /* 0x000fe20000000a00 */
[----:B------:R-:W-:Y:S01]  /*8200*/  IABS R17, R12 ;  /* 0x0000000c00117213 */ /* 0x000fe20000000000 */
[----:B------:R-:W-:Y:S01]  /*8210*/  ULDC UR8, c[0x0][0x234] ;  /* 0x00008d0000087ab9 */ /* 0x000fe20000000800 */
[----:B------:R-:W-:Y:S01]  /*8220*/  IABS R19, R11 ;  /* 0x0000000b00137213 */ /* 0x000fe20000000000 */
[----:B------:R-:W-:Y:S01]  /*8230*/  ULDC UR17, c[0x0][0x238] ;  /* 0x00008e0000117ab9 */ /* 0x000fe20000000800 */
[----:B------:R-:W-:Y:S01]  /*8240*/  IABS R20, R10 ;  /* 0x0000000a00147213 */ /* 0x000fe20000000000 */
[----:B------:R-:W1:Y:S01]  /*8250*/  I2F.RP R13, R0 ;  /* 0x00000000000d7306 */ /* 0x000e620000209400 */
[----:B------:R-:W-:Y:S01]  /*8260*/  ULDC UR25, c[0x0][0x238] ;  /* 0x00008e0000197ab9 */ /* 0x000fe20000000800 */
[----:B------:R-:W-:Y:S01]  /*8270*/  ULDC UR42, c[0x0][0x238] ;  /* 0x00008e00002a7ab9 */ /* 0x000fe20000000800 */
[----:B------:R-:W-:Y:S01]  /*8280*/  ULDC UR39, c[0x0][0x238] ;  /* 0x00008e0000277ab9 */ /* 0x000fe20000000800 */
[----:B------:R-:W-:Y:S01]  /*8290*/  ULDC UR31, c[0x0][0x238] ;  /* 0x00008e00001f7ab9 */ /* 0x000fe20000000800 */
[----:B------:R-:W-:Y:S01]  /*82a0*/  ULDC UR35, c[0x0][0x238] ;  /* 0x00008e0000237ab9 */ /* 0x000fe20000000800 */
[----:B------:R-:W-:Y:S01]  /*82b0*/  ULDC UR12, c[0x0][0x238] ;  /* 0x00008e00000c7ab9 */ /* 0x000fe20000000800 */
[----:B------:R-:W-:Y:S01]  /*82c0*/  ULDC UR14, c[0x0][0x238] ;  /* 0x00008e00000e7ab9 */ /* 0x000fe20000000800 */
[----:B0-----:R-:W0:Y:S01]  /*82d0*/  MUFU.RCP R7, R7 ;  /* 0x0000000700077308 */ /* 0x001e220000001000 */
[----:B------:R-:W-:Y:S01]  /*82e0*/  ULDC UR59, c[0x0][0x238] ;  /* 0x00008e00003b7ab9 */ /* 0x000fe20000000800 */
[----:B------:R-:W-:Y:S01]  /*82f0*/  ULDC UR57, c[0x0][0x238] ;  /* 0x00008e0000397ab9 */ /* 0x000fe20000000800 */
[----:B------:R-:W-:Y:S01]  /*8300*/  ULDC UR55, c[0x0][0x238] ;  /* 0x00008e0000377ab9 */ /* 0x000fe20000000800 */
[----:B------:R-:W-:Y:S01]  /*8310*/  ULDC UR53, c[0x0][0x238] ;  /* 0x00008e0000357ab9 */ /* 0x000fe20000000800 */
[----:B------:R-:W-:Y:S01]  /*8320*/  ULDC UR51, c[0x0][0x238] ;  /* 0x00008e0000337ab9 */ /* 0x000fe20000000800 */
[----:B------:R-:W-:Y:S01]  /*8330*/  ULDC UR49, c[0x0][0x238] ;  /* 0x00008e0000317ab9 */ /* 0x000fe20000000800 */
[----:B------:R-:W-:Y:S01]  /*8340*/  ULDC UR47, c[0x0][0x238] ;  /* 0x00008e00002f7ab9 */ /* 0x000fe20000000800 */
[----:B-1----:R-:W1:Y:S01]  /*8350*/  MUFU.RCP R13, R13 ;  /* 0x0000000d000d7308 */ /* 0x002e620000001000 */
[----:B------:R-:W-:Y:S01]  /*8360*/  ULDC UR44, c[0x0][0x238] ;  /* 0x00008e00002c7ab9 */ /* 0x000fe20000000800 */
[----:B------:R-:W-:Y:S01]  /*8370*/  ULDC UR16, c[0x0][0x238] ;  /* 0x00008e0000107ab9 */ /* 0x000fe20000000800 */
[----:B------:R-:W-:Y:S01]  /*8380*/  ULDC UR20, c[0x0][0x238] ;  /* 0x00008e0000147ab9 */ /* 0x000fe20000000800 */
[----:B------:R-:W-:Y:S01]  /*8390*/  ULDC UR24, c[0x0][0x238] ;  /* 0x00008e0000187ab9 */ /* 0x000fe20000000800 */
[----:B------:R-:W-:Y:S01]  /*83a0*/  ULDC UR28, c[0x0][0x238] ;  /* 0x00008e00001c7ab9 */ /* 0x000fe20000000800 */
[----:B------:R-:W-:Y:S01]  /*83b0*/  ULDC UR43, c[0x0][0x238] ;  /* 0x00008e00002b7ab9 */ /* 0x000fe20000000800 */
[----:B------:R-:W-:Y:S01]  /*83c0*/  ULDC UR41, c[0x0][0x238] ;  /* 0x00008e0000297ab9 */ /* 0x000fe20000000800 */
[----:B------:R-:W-:Y:S01]  /*83d0*/  ULDC UR38, c[0x0][0x238] ;  /* 0x00008e0000267ab9 */ /* 0x000fe20000000800 */
[----:B0-----:R-:W-:Y:S01]  /*83e0*/  VIADD R2, R7, 0xffffffe ;  /* 0x0ffffffe07027836 */ /* 0x001fe20000000000 */
[----:B------:R-:W-:Y:S01]  /*83f0*/  SHF.R.S32.HI R7, RZ, 0x1f, R6 ;  /* 0x0000001fff077819 */ /* 0x000fe20000011406 */
[----:B------:R-:W-:Y:S01]  /*8400*/  ULDC UR37, c[0x0][0x238] ;  /* 0x00008e0000257ab9 */ /* 0x000fe20000000800 */
[----:B------:R-:W-:Y:S01]  /*8410*/  ULDC UR22, c[0x0][0x238] ;  /* 0x00008e0000167ab9 */ /* 0x000fe20000000800 */
[----:B------:R0:W2:Y:S01]  /*8420*/  F2I.FTZ.U32.TRUNC.NTZ R3, R2 ;  /* 0x0000000200037305 */ /* 0x0000a2000021f000 */
[----:B------:R-:W-:Y:S01]  /*8430*/  ULDC UR23, c[0x0][0x238] ;  /* 0x00008e0000177ab9 */ /* 0x000fe20000000800 */
[----:B------:R-:W-:Y:S01]  /*8440*/  ULDC UR26, c[0x0][0x238] ;  /* 0x00008e00001a7ab9 */ /* 0x000fe20000000800 */
[----:B------:R-:W-:Y:S01]  /*8450*/  ULDC UR27, c[0x0][0x238] ;  /* 0x00008e00001b7ab9 */ /* 0x000fe20000000800 */
[----:B-1----:R-:W-:Y:S01]  /*8460*/  VIADD R14, R13, 0xffffffe ;  /* 0x0ffffffe0d0e7836 */ /* 0x002fe20000000000 */
[----:B------:R-:W-:Y:S01]  /*8470*/  ULDC UR30, c[0x0][0x238] ;  /* 0x00008e00001e7ab9 */ /* 0x000fe20000000800 */
[----:B------:R-:W-:Y:S01]  /*8480*/  ULDC UR19, c[0x0][0x238] ;  /* 0x00008e0000137ab9 */ /* 0x000fe20000000800 */
[----:B------:R-:W-:Y:S01]  /*8490*/  ULDC UR18, c[0x0][0x238] ;  /* 0x00008e0000127ab9 */ /* 0x000fe20000000800 */
[----:B0-----:R-:W-:-:S02]  /*84a0*/  IMAD.MOV.U32 R2, RZ, RZ, RZ ;  /* 0x000000ffff027224 */ /* 0x001fc400078e00ff */
[----:B--2---:R-:W-:-:S04]  /*84b0*/  IMAD.MOV R15, RZ, RZ, -R3 ;  /* 0x000000ffff0f7224 */ /* 0x004fc800078e0a03 */
[----:B------:R-:W-:-:S04]  /*84c0*/  IMAD R15, R15, R18, RZ ;  /* 0x000000120f0f7224 */ /* 0x000fc800078e02ff */
[----:B------:R-:W-:Y:S01]  /*84d0*/  IMAD.HI.U32 R3, R3, R15, R2 ;  /* 0x0000000f03037227 */ /* 0x000fe200078e0002 */
[----:B------:R-:W-:Y:S01]  /*84e0*/  LEA.HI R2, R7, R6, RZ, 0x6 ;  /* 0x0000000607027211 */ /* 0x000fe200078f30ff */
[----:B------:R0:W1:Y:S04]  /*84f0*/  F2I.FTZ.U32.TRUNC.NTZ R15, R14 ;  /* 0x0000000e000f7305 */ /* 0x000068000021f000 */
[----:B------:R2:W-:Y:S01]  /*8500*/  STL [R1+0x1c0], R2 ;  /* 0x0001c00201007387 */ /* 0x0005e20000100800 */
[----:B------:R-:W-:-:S03]  /*8510*/  IMAD.HI.U32 R6, R3, R17, RZ ;  /* 0x0000001103067227 */ /* 0x000fc600078e00ff */
[----:B------:R-:W-:Y:S01]  /*8520*/  STL [R1+0x51d0], R8 ;  /* 0x0051d00801007387 */ /* 0x000fe20000100800 */
[----:B------:R-:W-:-:S03]  /*8530*/  IMAD.MOV R6, RZ, RZ, -R6 ;  /* 0x000000ffff067224 */ /* 0x000fc600078e0a06 */
[----:B------:R3:W-:Y:S01]  /*8540*/  STL [R1+0x51d4], R9 ;  /* 0x0051d40901007387 */ /* 0x0007e20000100800 */
[C---:B------:R-:W-:Y:S01]  /*8550*/  IMAD R13, R18.reuse, R6, R17 ;  /* 0x00000006120d7224 */ /* 0x040fe200078e0211 */
[----:B------:R-:W-:Y:S01]  /*8560*/  LEA.HI R6, R21, R8, RZ, 0x1a ;  /* 0x0000000815067211 */ /* 0x000fe200078fd0ff */
[C---:B--2---:R-:W-:Y:S01]  /*8570*/  IMAD.HI.U32 R2, R3.reuse, R16, RZ ;  /* 0x0000001003027227 */ /* 0x044fe200078e00ff */
[----:B------:R-:W-:Y:S02]  /*8580*/  STL [R1+0x51d8], R12 ;  /* 0x0051d80c01007387 */ /* 0x000fe40000100800 */
[----:B------:R-:W-:Y:S01]  /*8590*/  ISETP.GT.U32.AND P2, PT, R18, R13, PT ;  /* 0x0000000d1200720c */ /* 0x000fe20003f44070 */
[----:B------:R-:W-:Y:S01]  /*85a0*/  IMAD.MOV R7, RZ, RZ, -R2 ;  /* 0x000000ffff077224 */ /* 0x000fe200078e0a02 */
[----:B------:R-:W-:Y:S01]  /*85b0*/  STL [R1+0x51dc], R11 ;  /* 0x0051dc0b01007387 */ /* 0x000fe20000100800 */
[----:B------:R-:W-:-:S03]  /*85c0*/  IMAD.HI.U32 R2, R3, R19, RZ ;  /* 0x0000001303027227 */ /* 0x000fc600078e00ff */
[----:B------:R2:W-:Y:S01]  /*85d0*/  STL [R1+0x51e0], R10 ;  /* 0x0051e00a01007387 */ /* 0x0005e20000100800 */
[----:B------:R-:W-:Y:S01]  /*85e0*/  IMAD R7, R18, R7, R16 ;  /* 0x0000000712077224 */ /* 0x000fe200078e0210 */
[----:B------:R-:W-:Y:S01]  /*85f0*/  SHF.R.U32.HI R16, RZ, 0x6, R21 ;  /* 0x00000006ff107819 */ /* 0x000fe20000011615 */
[----:B------:R-:W-:-:S03]  /*8600*/  IMAD.HI.U32 R3, R3, R20, RZ ;  /* 0x0000001403037227 */ /* 0x000fc600078e00ff */
[----:B------:R-:W-:Y:S01]  /*8610*/  ISETP.GT.U32.AND P0, PT, R18, R7, PT ;  /* 0x000000071200720c */ /* 0x000fe20003f04070 */
[----:B------:R-:W-:Y:S01]  /*8620*/  IMAD.MOV R2, RZ, RZ, -R2 ;  /* 0x000000ffff027224 */ /* 0x000fe200078e0a02 */
[----:B------:R-:W-:Y:S01]  /*8630*/  SGXT.U32 R17, R16, 0x1 ;  /* 0x000000011011781a */ /* 0x000fe20000000000 */
[----:B------:R-:W-:Y:S02]  /*8640*/  IMAD.MOV R21, RZ, RZ, -R3 ;  /* 0x000000ffff157224 */ /* 0x000fe400078e0a03 */
[----:B------:R-:W-:Y:S01]  /*8650*/  IMAD R16, R18, R2, R19 ;  /* 0x0000000212107224 */ /* 0x000fe200078e0213 */
[----:B------:R-:W-:Y:S01]  /*8660*/  LOP3.LUT R3, R8, R17, RZ, 0xfc, !PT ;  /* 0x0000001108037212 */ /* 0x000fe200078efcff */
[C---:B------:R-:W-:Y:S02]  /*8670*/  IMAD R17, R18.reuse, R21, R20 ;  /* 0x0000001512117224 */ /* 0x040fe400078e0214 */
[--C-:B------:R-:W-:Y:S01]  /*8680*/  @!P2 IMAD.IADD R13, R13, 0x1, -R18.reuse ;  /* 0x000000010d0da824 */ /* 0x100fe200078e0a12 */
[----:B------:R-:W-:Y:S01]  /*8690*/  ISETP.GT.U32.AND P5, PT, R18, R16, PT ;  /* 0x000000101200720c */ /* 0x000fe20003fa4070 */
[----:B------:R-:W-:Y:S01]  /*86a0*/  VIADD R2, R6, 0x1fe ;  /* 0x000001fe06027836 */ /* 0x000fe20000000000 */
[C---:B------:R-:W-:Y:S01]  /*86b0*/  ISETP.GT.U32.AND P6, PT, R18.reuse, R17, PT ;  /* 0x000000111200720c */ /* 0x040fe20003fc4070 */
[----:B------:R-:W-:Y:S01]  /*86c0*/  @!P0 IMAD.IADD R7, R7, 0x1, -R18 ;  /* 0x0000000107078824 */ /* 0x000fe200078e0a12 */
[----:B0-----:R-:W-:Y:S01]  /*86d0*/  LOP3.LUT R14, R3, 0x1fc, RZ, 0xfc, !PT ;  /* 0x000001fc030e7812 */ /* 0x001fe200078efcff */
[----:B-1----:R-:W-:Y:S01]  /*86e0*/  IMAD.MOV R19, RZ, RZ, -R15 ;  /* 0x000000ffff137224 */ /* 0x002fe200078e0a0f */
[----:B------:R-:W-:Y:S01]  /*86f0*/  ISETP.GT.U32.AND P0, PT, R18, R13, PT ;  /* 0x0000000d1200720c */ /* 0x000fe20003f04070 */
[----:B------:R-:W-:Y:S01]  /*8700*/  VIADD R240, R6, 0x2e ;  /* 0x0000002e06f07836 */ /* 0x000fe20000000000 */
[----:B------:R-:W-:Y:S01]  /*8710*/  ISETP.GT.U32.AND P3, PT, R18, R7, PT ;  /* 0x000000071200720c */ /* 0x000fe20003f64070 */
[----:B------:R-:W-:Y:S01]  /*8720*/  IMAD R19, R19, R0, RZ ;  /* 0x0000000013137224 */ /* 0x000fe200078e02ff */
[----:B------:R-:W-:-:S02]  /*8730*/  ISETP.GE.AND P1, PT, R14, RZ, PT ;  /* 0x000000ff0e00720c */ /* 0x000fc40003f26270 */
[----:B------:R-:W-:Y:S01]  /*8740*/  IABS R21, R14 ;  /* 0x0000000e00157213 */ /* 0x000fe20000000000 */
[----:B------:R-:W-:Y:S01]  /*8750*/  IMAD.MOV.U32 R14, RZ, RZ, RZ ;  /* 0x000000ffff0e7224 */ /* 0x000fe200078e00ff */
[----:B------:R-:W-:Y:S01]  /*8760*/  IABS R20, R2 ;  /* 0x0000000200147213 */ /* 0x000fe20000000000 */
[----:B------:R-:W-:Y:S01]  /*8770*/  @!P5 IMAD.IADD R16, R16, 0x1, -R18 ;  /* 0x000000011010d824 */ /* 0x000fe200078e0a12 */
[----:B------:R-:W-:Y:S01]  /*8780*/  ISETP.GE.AND P4, PT, R2, RZ, PT ;  /* 0x000000ff0200720c */ /* 0x000fe20003f86270 */
[----:B------:R-:W-:Y:S01]  /*8790*/  IMAD.HI.U32 R2, R15, R19, R14 ;  /* 0x000000130f027227 */ /* 0x000fe200078e000e */
[C---:B------:R-:W-:Y:S02]  /*87a0*/  LOP3.LUT R22, R3.reuse, 0x1fa, RZ, 0xfc, !PT ;  /* 0x000001fa03167812 */ /* 0x040fe400078efcff */
[----:B------:R-:W-:Y:S01]  /*87b0*/  ISETP.GT.U32.AND P2, PT, R18, R16, PT ;  /* 0x000000101200720c */ /* 0x000fe20003f44070 */
[----:B------:R-:W-:Y:S01]  /*87c0*/  IMAD.MOV.U32 R19, RZ, RZ, R20 ;  /* 0x000000ffff137224 */ /* 0x000fe200078e0014 */
[----:B------:R-:W-:Y:S01]  /*87d0*/  LOP3.LUT R24, R3, 0x1f8, RZ, 0xfc, !PT ;  /* 0x000001f803187812 */ /* 0x000fe200078efcff */
[----:B------:R-:W-:Y:S01]  /*87e0*/  @!P6 IMAD.IADD R17, R17, 0x1, -R18 ;  /* 0x000000011111e824 */ /* 0x000fe200078e0a12 */
[----:B------:R-:W-:Y:S01]  /*87f0*/  IABS R23, R22 ;  /* 0x0000001600177213 */ /* 0x000fe20000000000 */
[----:B------:R-:W-:Y:S01]  /*8800*/  IMAD.HI.U32 R14, R2, R19, RZ ;  /* 0x00000013020e7227 */ /* 0x000fe200078e00ff */
[----:B------:R-:W-:-:S02]  /*8810*/  IABS R25, R24 ;  /* 0x0000001800197213 */ /* 0x000fc40000000000 */
[----:B------:R-:W-:Y:S01]  /*8820*/  ISETP.GT.U32.AND P5, PT, R18, R17, PT ;  /* 0x000000111200720c */ /* 0x000fe20003fa4070 */
[--C-:B------:R-:W-:Y:S01]  /*8830*/  @!P3 IMAD.IADD R7, R7, 0x1, -R18.reuse ;  /* 0x000000010707b824 */ /* 0x100fe200078e0a12 */
[----:B------:R-:W-:Y:S01]  /*8840*/  ISETP.GE.AND P3, PT, R9, RZ, PT ;  /* 0x000000ff0900720c */ /* 0x000fe20003f66270 */
[----:B------:R-:W-:Y:S01]  /*8850*/  @!P0 IMAD.IADD R13, R13, 0x1, -R18 ;  /* 0x000000010d0d8824 */ /* 0x000fe200078e0a12 */
[----:B------:R-:W-:Y:S01]  /*8860*/  ISETP.GE.AND P0, PT, R11, RZ, PT ;  /* 0x000000ff0b00720c */ /* 0x000fe20003f06270 */
[----:B------:R-:W-:Y:S01]  /*8870*/  IMAD.HI.U32 R15, R2, R21, RZ ;  /* 0x00000015020f7227 */ /* 0x000fe200078e00ff */
[----:B------:R-:W-:Y:S02]  /*8880*/  ISETP.GE.AND P6, PT, R22, RZ, PT ;  /* 0x000000ff1600720c */ /* 0x000fe40003fc6270 */
[----:B------:R-:W-:Y:S01]  /*8890*/  LOP3.LUT R22, R3, 0x1ec, RZ, 0xfc, !PT ;  /* 0x000001ec03167812 */ /* 0x000fe200078efcff */
[----:B------:R-:W-:Y:S02]  /*88a0*/  IMAD.MOV R14, RZ, RZ, -R14 ;  /* 0x000000ffff0e7224 */ /* 0x000fe400078e0a0e */
[----:B------:R-:W-:-:S02]  /*88b0*/  IMAD.MOV R20, RZ, RZ, -R15 ;  /* 0x000000ffff147224 */ /* 0x000fc400078e0a0f */
[C---:B------:R-:W-:Y:S02]  /*88c0*/  IMAD R15, R0.reuse, R14, R19 ;  /* 0x0000000e000f7224 */ /* 0x040fe400078e0213 */
[----:B------:R-:W-:Y:S01]  /*88d0*/  IMAD R19, R0, R20, R21 ;  /* 0x0000001400137224 */ /* 0x000fe200078e0215 */
[----:B------:R-:W-:Y:S01]  /*88e0*/  LOP3.LUT R20, R3, 0x1f2, RZ, 0xfc, !PT ;  /* 0x000001f203147812 */ /* 0x000fe200078efcff */
[--C-:B------:R-:W-:Y:S01]  /*88f0*/  @!P2 IMAD.IADD R16, R16, 0x1, -R18.reuse ;  /* 0x000000011010a824 */ /* 0x100fe200078e0a12 */
[----:B------:R-:W-:Y:S01]  /*8900*/  ISETP.GT.U32.AND P2, PT, R0, R15, PT ;  /* 0x0000000f0000720c */ /* 0x000fe20003f44070 */
[----:B------:R-:W-:Y:S01]  /*8910*/  @!P5 IMAD.IADD R17, R17, 0x1, -R18 ;  /* 0x000000011111d824 */ /* 0x000fe200078e0a12 */
[----:B------:R-:W-:Y:S01]  /*8920*/  ISETP.GE.AND P5, PT, R12, RZ, PT ;  /* 0x000000ff0c00720c */ /* 0x000fe20003fa6270 */
[----:B------:R-:W-:Y:S01]  /*8930*/  @!P3 IMAD.MOV R7, RZ, RZ, -R7 ;  /* 0x000000ffff07b224 */ /* 0x000fe200078e0a07 */
[----:B------:R-:W-:Y:S01]  /*8940*/  ISETP.GE.AND P3, PT, R10, RZ, PT ;  /* 0x000000ff0a00720c */ /* 0x000fe20003f66270 */
[----:B------:R-:W-:Y:S01]  /*8950*/  @!P0 IMAD.MOV R16, RZ, RZ, -R16 ;  /* 0x000000ffff108224 */ /* 0x000fe200078e0a10 */
[----:B------:R-:W-:Y:S01]  /*8960*/  ISETP.GT.U32.AND P0, PT, R0, R19, PT ;  /* 0x000000130000720c */ /* 0x000fe20003f04070 */
[----:B------:R-:W-:-:S04]  /*8970*/  IMAD.HI.U32 R14, R2, R23, RZ ;  /* 0x00000017020e7227 */ /* 0x000fc800078e00ff */
[----:B------:R-:W-:-:S04]  /*8980*/  IMAD.HI.U32 R18, R2, R25, RZ ;  /* 0x0000001902127227 */ /* 0x000fc800078e00ff */
[----:B------:R-:W-:Y:S02]  /*8990*/  IMAD.MOV R14, RZ, RZ, -R14 ;  /* 0x000000ffff0e7224 */ /* 0x000fe400078e0a0e */
[----:B------:R-:W-:Y:S02]  /*89a0*/  IMAD.MOV R18, RZ, RZ, -R18 ;  /* 0x000000ffff127224 */ /* 0x000fe400078e0a12 */
[C---:B------:R-:W-:Y:S02]  /*89b0*/  IMAD R21, R0.reuse, R14, R23 ;  /* 0x0000000e00157224 */ /* 0x040fe400078e0217 */
[----:B------:R-:W-:Y:S01]  /*89c0*/  IMAD R23, R0, R18, R25 ;  /* 0x0000001200177224 */ /* 0x000fe200078e0219 */
[----:B------:R-:W-:Y:S01]  /*89d0*/  LOP3.LUT R18, R3, 0x1f6, RZ, 0xfc, !PT ;  /* 0x000001f603127812 */ /* 0x000fe200078efcff */
[--C-:B------:R-:W-:Y:S01]  /*89e0*/  @!P2 IMAD.IADD R15, R15, 0x1, -R0.reuse ;  /* 0x000000010f0fa824 */ /* 0x100fe200078e0a00 */
[----:B------:R-:W-:Y:S01]  /*89f0*/  IABS R25, R20 ;  /* 0x0000001400197213 */ /* 0x000fe20000000000 */
[----:B------:R-:W-:Y:S01]  /*8a00*/  @!P5 IMAD.MOV R13, RZ, RZ, -R13 ;  /* 0x000000ffff0dd224 */ /* 0x000fe200078e0a0d */
[----:B------:R-:W-:Y:S01]  /*8a10*/  ISETP.NE.AND P5, PT, R4, RZ, PT ;  /* 0x000000ff0400720c */ /* 0x000fe20003fa5270 */
[----:B------:R-:W-:Y:S01]  /*8a20*/  @!P3 IMAD.MOV R17, RZ, RZ, -R17 ;  /* 0x000000ffff11b224 */ /* 0x000fe200078e0a11 */
[----:B------:R-:W-:Y:S01]  /*8a30*/  LOP3.LUT R4, RZ, R4, RZ, 0x33, !PT ;  /* 0x00000004ff047212 */ /* 0x000fe200078e33ff */
[----:B------:R-:W-:Y:S01]  /*8a40*/  @!P0 IMAD.IADD R19, R19, 0x1, -R0 ;  /* 0x0000000113138824 */ /* 0x000fe200078e0a00 */
[----:B------:R-:W-:-:S02]  /*8a50*/  IABS R14, R18 ;  /* 0x00000012000e7213 */ /* 0x000fc40000000000 */
[C---:B------:R-:W-:Y:S02]  /*8a60*/  ISETP.GT.U32.AND P2, PT, R0.reuse, R15, PT ;  /* 0x0000000f0000720c */ /* 0x040fe40003f44070 */
[C---:B------:R-:W-:Y:S02]  /*8a70*/  ISETP.GT.U32.AND P0, PT, R0.reuse, R23, PT ;  /* 0x000000170000720c */ /* 0x040fe40003f04070 */
[----:B------:R-:W-:Y:S02]  /*8a80*/  ISETP.GT.U32.AND P3, PT, R0, R21, PT ;  /* 0x000000150000720c */ /* 0x000fe40003f64070 */
[C---:B------:R-:W-:Y:S01]  /*8a90*/  SEL R5, R4.reuse, R7, !P5 ;  /* 0x0000000704057207 */ /* 0x040fe20006800000 */
[----:B------:R-:W-:Y:S01]  /*8aa0*/  IMAD.MOV.U32 R7, RZ, RZ, R14 ;  /* 0x000000ffff077224 */ /* 0x000fe200078e000e */
[----:B---3--:R-:W-:Y:S01]  /*8ab0*/  SEL R9, R4, R13, !P5 ;  /* 0x0000000d04097207 */ /* 0x008fe20006800000 */
[----:B------:R-:W-:Y:S01]  /*8ac0*/  IMAD.HI.U32 R13, R2, R25, RZ ;  /* 0x00000019020d7227 */ /* 0x000fe200078e00ff */
[----:B------:R-:W-:-:S02]  /*8ad0*/  SEL R8, R4, R16, !P5 ;  /* 0x0000001004087207 */ /* 0x000fc40006800000 */
[----:B------:R-:W-:Y:S01]  /*8ae0*/  SEL R152, R4, R17, !P5 ;  /* 0x0000001104987207 */ /* 0x000fe20006800000 */
[----:B------:R-:W-:Y:S01]  /*8af0*/  IMAD.HI.U32 R4, R2, R7, RZ ;  /* 0x0000000702047227 */ /* 0x000fe200078e00ff */
[----:B------:R-:W-:Y:S01]  /*8b00*/  ISETP.GT.U32.AND P5, PT, R0, R19, PT ;  /* 0x000000130000720c */ /* 0x000fe20003fa4070 */
[----:B------:R-:W-:Y:S01]  /*8b10*/  STL [R1+0x51e4], R9 ;  /* 0x0051e40901007387 */ /* 0x000fe20000100800 */
[----:B------:R-:W-:Y:S01]  /*8b20*/  LOP3.LUT R16, R3, 0x1f4, RZ, 0xfc, !PT ;  /* 0x000001f403107812 */ /* 0x000fe200078efcff */
[----:B------:R-:W-:Y:S01]  /*8b30*/  @!P2 IMAD.IADD R15, R15, 0x1, -R0 ;  /* 0x000000010f0fa824 */ /* 0x000fe200078e0a00 */
[----:B------:R-:W-:Y:S01]  /*8b40*/  ISETP.GE.AND P2, PT, R24, RZ, PT ;  /* 0x000000ff1800720c */ /* 0x000fe20003f46270 */
[----:B------:R-:W-:Y:S01]  /*8b50*/  IMAD.MOV R4, RZ, RZ, -R4 ;  /* 0x000000ffff047224 */ /* 0x000fe200078e0a04 */
[----:B------:R-:W-:Y:S01]  /*8b60*/  IABS R17, R16 ;  /* 0x0000001000117213 */ /* 0x000fe20000000000 */
[--C-:B------:R-:W-:Y:S01]  /*8b70*/  @!P0 IMAD.IADD R23, R23, 0x1, -R0.reuse ;  /* 0x0000000117178824 */ /* 0x100fe200078e0a00 */
[----:B------:R-:W-:Y:S01]  /*8b80*/  STL [R1+0xf8], R5 ;  /* 0x0000f80501007387 */ /* 0x000fe20000100800 */
[--C-:B------:R-:W-:Y:S01]  /*8b90*/  @!P3 IMAD.IADD R21, R21, 0x1, -R0.reuse ;  /* 0x000000011515b824 */ /* 0x100fe200078e0a00 */
[----:B------:R-:W-:Y:S01]  /*8ba0*/  ISETP.GE.AND P3, PT, R18, RZ, PT ;  /* 0x000000ff1200720c */ /* 0x000fe20003f66270 */
[C---:B------:R-:W-:Y:S01]  /*8bb0*/  IMAD R7, R0.reuse, R4, R7 ;  /* 0x0000000400077224 */ /* 0x040fe200078e0207 */
[----:B------:R0:W-:Y:S01]  /*8bc0*/  STL [R1+0x51e8], R8 ;  /* 0x0051e80801007387 */ /* 0x0001e20000100800 */
[----:B------:R-:W-:Y:S01]  /*8bd0*/  @!P5 IMAD.IADD R19, R19, 0x1, -R0 ;  /* 0x000000011313d824 */ /* 0x000fe200078e0a00 */
[C---:B------:R-:W-:Y:S01]  /*8be0*/  ISETP.GT.U32.AND P5, PT, R0.reuse, R23, PT ;  /* 0x000000170000720c */ /* 0x040fe20003fa4070 */
[----:B--2---:R-:W-:Y:S01]  /*8bf0*/  IMAD.MOV.U32 R10, RZ, RZ, R15 ;  /* 0x000000ffff0a7224 */ /* 0x004fe200078e000f */
[----:B------:R-:W-:Y:S01]  /*8c00*/  ISETP.GT.U32.AND P0, PT, R0, R21, PT ;  /* 0x000000150000720c */ /* 0x000fe20003f04070 */
[----:B------:R-:W-:Y:S01]  /*8c10*/  IMAD.HI.U32 R4, R2, R17, RZ ;  /* 0x0000001102047227 */ /* 0x000fe200078e00ff */
[----:B------:R-:W-:Y:S01]  /*8c20*/  STL [R1+0x51ec], R152 ;  /* 0x0051ec9801007387 */ /* 0x000fe20000100800 */
[----:B------:R-:W-:-:S02]  /*8c30*/  LOP3.LUT R18, R3, 0x1f0, RZ, 0xfc, !PT ;  /* 0x000001f003127812 */ /* 0x000fc400078efcff */
[----:B------:R-:W-:Y:S01]  /*8c40*/  @!P4 IMAD.MOV R10, RZ, RZ, -R10 ;  /* 0x000000ffff0ac224 */ /* 0x000fe200078e0a0a */
[C---:B------:R-:W-:Y:S01]  /*8c50*/  ISETP.GT.U32.AND P4, PT, R0.reuse, R7, PT ;  /* 0x000000070000720c */ /* 0x040fe20003f84070 */
[----:B------:R-:W-:Y:S01]  /*8c60*/  IMAD.MOV R14, RZ, RZ, -R4 ;  /* 0x000000ffff0e7224 */ /* 0x000fe200078e0a04 */
[----:B------:R-:W-:Y:S01]  /*8c70*/  LOP3.LUT R24, R3, 0x1e0, RZ, 0xfc, !PT ;  /* 0x000001e003187812 */ /* 0x000fe200078efcff */
[----:B------:R-:W-:Y:S01]  /*8c80*/  IMAD.MOV R15, RZ, RZ, -R13 ;  /* 0x000000ffff0f7224 */ /* 0x000fe200078e0a0d */
[----:B------:R-:W-:Y:S01]  /*8c90*/  STL [R1+0x2c], R10 ;  /* 0x00002c0a01007387 */ /* 0x000fe20000100800 */
[C---:B------:R-:W-:Y:S01]  /*8ca0*/  IMAD R13, R0.reuse, R14, R17 ;  /* 0x0000000e000d7224 */ /* 0x040fe200078e0211 */
[----:B------:R-:W-:Y:S01]  /*8cb0*/  IABS R14, R22 ;  /* 0x00000016000e7213 */ /* 0x000fe20000000000 */
[--C-:B------:R-:W-:Y:S01]  /*8cc0*/  @!P5 IMAD.IADD R23, R23, 0x1, -R0.reuse ;  /* 0x000000011717d824 */ /* 0x100fe200078e0a00 */
[----:B------:R-:W-:Y:S01]  /*8cd0*/  IABS R17, R18 ;  /* 0x0000001200117213 */ /* 0x000fe20000000000 */
[----:B------:R-:W-:Y:S01]  /*8ce0*/  @!P0 IMAD.IADD R21, R21, 0x1, -R0 ;  /* 0x0000000115158824 */ /* 0x000fe200078e0a00 */
[C---:B------:R-:W-:Y:S01]  /*8cf0*/  ISETP.GT.U32.AND P5, PT, R0.reuse, R13, PT ;  /* 0x0000000d0000720c */ /* 0x040fe20003fa4070 */
[----:B------:R-:W-:-:S02]  /*8d00*/  IMAD R15, R0, R15, R25 ;  /* 0x0000000f000f7224 */ /* 0x000fc400078e0219 */
[----:B------:R-:W-:Y:S02]  /*8d10*/  @!P4 IMAD.IADD R7, R7, 0x1, -R0 ;  /* 0x000000010707c824 */ /* 0x000fe400078e0a00 */
[----:B0-----:R-:W-:Y:S02]  /*8d20*/  IMAD.MOV.U32 R8, RZ, RZ, R21 ;  /* 0x000000ffff087224 */ /* 0x001fe400078e0015 */
[----:B------:R-:W-:Y:S01]  /*8d30*/  IMAD.MOV.U32 R5, RZ, RZ, R19 ;  /* 0x000000ffff057224 */ /* 0x000fe200078e0013 */
[C---:B------:R-:W-:Y:S01]  /*8d40*/  ISETP.GT.U32.AND P4, PT, R0.reuse, R7, PT ;  /* 0x000000070000720c */ /* 0x040fe20003f84070 */
[----:B------:R-:W-:Y:S01]  /*8d50*/  @!P6 IMAD.MOV R8, RZ, RZ, -R8 ;  /* 0x000000ffff08e224 */ /* 0x000fe200078e0a08 */
[----:B------:R-:W-:Y:S01]  /*8d60*/  ISETP.GT.U32.AND P6, PT, R0, R15, PT ;  /* 0x0000000f0000720c */ /* 0x000fe20003fc4070 */
[----:B------:R-:W-:Y:S01]  /*8d70*/  @!P1 IMAD.MOV R5, RZ, RZ, -R5 ;  /* 0x000000ffff059224 */ /* 0x000fe200078e0a05 */
[----:B------:R-:W-:Y:S01]  /*8d80*/  ISETP.GE.AND P1, PT, R16, RZ, PT ;  /* 0x000000ff1000720c */ /* 0x000fe20003f26270 */
[----:B------:R-:W-:-:S02]  /*8d90*/  @!P5 IMAD.IADD R13, R13, 0x1, -R0 ;  /* 0x000000010d0dd824 */ /* 0x000fc400078e0a00 */
[----:B------:R-:W-:Y:S01]  /*8da0*/  VIADD R4, R6, 0x1ee ;  /* 0x000001ee06047836 */ /* 0x000fe20000000000 */
[----:B------:R0:W-:Y:S01]  /*8db0*/  STL [R1+0x28], R5 ;  /* 0x0000280501007387 */ /* 0x0001e20000100800 */
[----:B------:R-:W-:Y:S01]  /*8dc0*/  IMAD.MOV.U32 R21, RZ, RZ, R14 ;  /* 0x000000ffff157224 */ /* 0x000fe200078e000e */
[----:B------:R-:W-:Y:S02]  /*8dd0*/  ISETP.GT.U32.AND P5, PT, R0, R13, PT ;  /* 0x0000000d0000720c */ /* 0x000fe40003fa4070 */
[----:B------:R-:W-:Y:S01]  /*8de0*/  STL [R1+0x24], R8 ;  /* 0x0000240801007387 */ /* 0x000fe20000100800 */
[--C-:B------:R-:W-:Y:S01]  /*8df0*/  @!P4 IMAD.IADD R7, R7, 0x1, -R0.reuse ;  /* 0x000000010707c824 */ /* 0x100fe200078e0a00 */
[----:B------:R-:W-:Y:S01]  /*8e00*/  ISETP.GE.AND P0, PT, R4, RZ, PT ;  /* 0x000000ff0400720c */ /* 0x000fe20003f06270 */
[----:B------:R-:W-:Y:S01]  /*8e10*/  @!P6 IMAD.IADD R15, R15, 0x1, -R0 ;  /* 0x000000010f0fe824 */ /* 0x000fe200078e0a00 */
[----:B------:R-:W-:Y:S01]  /*8e20*/  IABS R19, R4 ;  /* 0x0000000400137213 */ /* 0x000fe20000000000 */
[----:B------:R-:W-:Y:S01]  /*8e30*/  IMAD.HI.U32 R4, R2, R17, RZ ;  /* 0x0000001102047227 */ /* 0x000fe200078e00ff */
[----:B------:R-:W-:-:S02]  /*8e40*/  ISETP.GE.AND P4, PT, R18, RZ, PT ;  /* 0x000000ff1200720c */ /* 0x000fc40003f86270 */
[----:B------:R-:W-:Y:S01]  /*8e50*/  ISETP.GT.U32.AND P6, PT, R0, R15, PT ;  /* 0x0000000f0000720c */ /* 0x000fe20003fc4070 */
[----:B0-----:R-:W-:Y:S01]  /*8e60*/  IMAD.MOV.U32 R5, RZ, RZ, R23 ;  /* 0x000000ffff057224 */ /* 0x001fe200078e0017 */
[----:B------:R-:W-:Y:S01]  /*8e70*/  LOP3.LUT R18, R3, 0x1e6, RZ, 0xfc, !PT ;  /* 0x000001e603127812 */ /* 0x000fe200078efcff */
[----:B------:R-:W-:-:S03]  /*8e80*/  IMAD.HI.U32 R14, R2, R21, RZ ;  /* 0x00000015020e7227 */ /* 0x000fc600078e00ff */
[----:B------:R-:W-:Y:S01]  /*8e90*/  IABS R23, R18 ;  /* 0x0000001200177213 */ /* 0x000fe20000000000 */
[----:B------:R-:W-:Y:S01]  /*8ea0*/  @!P2 IMAD.MOV R5, RZ, RZ, -R5 ;  /* 0x000000ffff05a224 */ /* 0x000fe200078e0a05 */
[----:B------:R-:W-:Y:S01]  /*8eb0*/  ISETP.GE.AND P2, PT, R20, RZ, PT ;  /* 0x000000ff1400720c */ /* 0x000fe20003f46270 */
[----:B------:R-:W-:Y:S02]  /*8ec0*/  IMAD.MOV R16, RZ, RZ, -R4 ;  /* 0x000000ffff107224 */ /* 0x000fe400078e0a04 */
[----:B------:R-:W-:Y:S01]  /*8ed0*/  @!P5 IMAD.IADD R13, R13, 0x1, -R0 ;  /* 0x000000010d0dd824 */ /* 0x000fe200078e0a00 */
[----:B------:R0:W-:Y:S01]  /*8ee0*/  STL [R1+0x20], R5 ;  /* 0x0000200501007387 */ /* 0x0001e20000100800 */
[----:B------:R-:W-:Y:S02]  /*8ef0*/  IMAD.MOV R14, RZ, RZ, -R14 ;  /* 0x000000ffff0e7224 */ /* 0x000fe400078e0a0e */
[----:B------:R-:W-:-:S04]  /*8f00*/  IMAD.HI.U32 R4, R2, R19, RZ ;  /* 0x0000001302047227 */ /* 0x000fc800078e00ff */
[C---:B------:R-:W-:Y:S01]  /*8f10*/  IMAD R17, R0.reuse, R16, R17 ;  /* 0x0000001000117224 */ /* 0x040fe200078e0211 */
[----:B------:R-:W-:Y:S01]  /*8f20*/  LOP3.LUT R16, R3, 0x1e8, RZ, 0xfc, !PT ;  /* 0x000001e803107812 */ /* 0x000fe200078efcff */
[----:B------:R-:W-:Y:S02]  /*8f30*/  IMAD.MOV R4, RZ, RZ, -R4 ;  /* 0x000000ffff047224 */ /* 0x000fe400078e0a04 */
[----:B0-----:R-:W-:Y:S01]  /*8f40*/  IMAD.MOV.U32 R5, RZ, RZ, R7 ;  /* 0x000000ffff057224 */ /* 0x001fe200078e0007 */
[----:B------:R-:W-:Y:S01]  /*8f50*/  ISETP.GT.U32.AND P5, PT, R0, R17, PT ;  /* 0x000000110000720c */ /* 0x000fe20003fa4070 */
[----:B------:R-:W-:Y:S02]  /*8f60*/  @!P6 IMAD.IADD R15, R15, 0x1, -R0 ;  /* 0x000000010f0fe824 */ /* 0x000fe400078e0a00 */
[----:B------:R-:W-:Y:S01]  /*8f70*/  @!P3 IMAD.MOV R5, RZ, RZ, -R5 ;  /* 0x000000ffff05b224 */ /* 0x000fe200078e0a05 */
[----:B------:R-:W-:Y:S01]  /*8f80*/  ISETP.GE.AND P3, PT, R22, RZ, PT ;  /* 0x000000ff1600720c */ /* 0x000fe20003f66270 */
[----:B------:R-:W-:Y:S01]  /*8f90*/  IMAD R7, R0, R4, R19 ;  /* 0x0000000400077224 */ /* 0x000fe200078e0213 */
[C---:B------:R-:W-:Y:S01]  /*8fa0*/  LOP3.LUT R4, R3.reuse, 0x1ea, RZ, 0xfc, !PT ;  /* 0x000001ea03047812 */ /* 0x040fe200078efcff */
[----:B------:R-:W-:Y:S01]  /*8fb0*/  IMAD.MOV.U32 R152, RZ, RZ, R15 ;  /* 0x000000ffff987224 */ /* 0x000fe200078e000f */
[----:B------:R0:W-:Y:S01]  /*8fc0*/  STL [R1+0x1c], R5 ;  /* 0x00001c0501007387 */ /* 0x0001e20000100800 */
[----:B------:R-:W-:-:S02]  /*8fd0*/  LOP3.LUT R22, R3, 0x1e4, RZ, 0xfc, !PT ;  /* 0x000001e403167812 */ /* 0x000fc400078efcff */
[----:B------:R-:W-:Y:S01]  /*8fe0*/  IABS R19, R4 ;  /* 0x0000000400137213 */ /* 0x000fe20000000000 */
[----:B------:R-:W-:Y:S01]  /*8ff0*/  @!P2 IMAD.MOV R152, RZ, RZ, -R152 ;  /* 0x000000ffff98a224 */ /* 0x000fe200078e0a98 */
[----:B------:R-:W-:Y:S01]  /*9000*/  IABS R25, R22 ;  /* 0x0000001600197213 */ /* 0x000fe20000000000 */
[----:B------:R-:W-:Y:S01]  /*9010*/  @!P5 IMAD.IADD R17, R17, 0x1, -R0 ;  /* 0x000000011111d824 */ /* 0x000fe200078e0a00 */
[----:B------:R-:W-:Y:S01]  /*9020*/  ISETP.GE.AND P5, PT, R4, RZ, PT ;  /* 0x000000ff0400720c */ /* 0x000fe20003fa6270 */
[----:B------:R-:W-:-:S04]  /*9030*/  IMAD.HI.U32 R4, R2, R19, RZ ;  /* 0x0000001302047227 */ /* 0x000fc800078e00ff */
[----:B0-----:R-:W-:Y:S02]  /*9040*/  IMAD.MOV.U32 R5, RZ, RZ, R13 ;  /* 0x000000ffff057224 */ /* 0x001fe400078e000d */
[C---:B------:R-:W-:Y:S01]  /*9050*/  IMAD R13, R0.reuse, R14, R21 ;  /* 0x0000000e000d7224 */ /* 0x040fe200078e0215 */
[----:B------:R-:W-:Y:S01]  /*9060*/  IABS R21, R16 ;  /* 0x0000001000157213 */ /* 0x000fe20000000000 */
[----:B------:R-:W-:Y:S01]  /*9070*/  @!P1 IMAD.MOV R5, RZ, RZ, -R5 ;  /* 0x000000ffff059224 */ /* 0x000fe200078e0a05 */
[C---:B------:R-:W-:Y:S01]  /*9080*/  ISETP.GT.U32.AND P1, PT, R0.reuse, R7, PT ;  /* 0x000000070000720c */ /* 0x040fe20003f24070 */
[----:B------:R-:W-:Y:S01]  /*9090*/  IMAD.MOV R15, RZ, RZ, -R4 ;  /* 0x000000ffff0f7224 */ /* 0x000fe200078e0a04 */
[----:B------:R-:W-:Y:S01]  /*90a0*/  ISETP.GT.U32.AND P6, PT, R0, R13, PT ;  /* 0x0000000d0000720c */ /* 0x000fe20003fc4070 */
[----:B------:R-:W-:Y:S01]  /*90b0*/  IMAD.HI.U32 R4, R2, R21, RZ ;  /* 0x0000001502047227 */ /* 0x000fe200078e00ff */
[----:B------:R0:W-:Y:S03]  /*90c0*/  STL [R1+0x18], R5 ;  /* 0x0000180501007387 */ /* 0x0001e60000100800 */
[----:B------:R-:W-:Y:S01]  /*90d0*/  IMAD R15, R0, R15, R19 ;  /* 0x0000000f000f7224 */ /* 0x000fe200078e0213 */
[----:B------:R1:W-:Y:S01]  /*90e0*/  STL [R1+0x5208], R152 ;  /* 0x0052089801007387 */ /* 0x0003e20000100800 */
[----:B------:R-:W-:-:S02]  /*90f0*/  IMAD.MOV R19, RZ, RZ, -R4 ;  /* 0x000000ffff137224 */ /* 0x000fc400078e0a04 */
[----:B------:R-:W-:Y:S01]  /*9100*/  IMAD.HI.U32 R4, R2, R23, RZ ;  /* 0x0000001702047227 */ /* 0x000fe200078e00ff */
[----:B0-----:R-:W-:-:S03]  /*9110*/  LOP3.LUT R5, R3, 0x18, RZ, 0xfc, !PT ;  /* 0x0000001803057812 */ /* 0x001fc600078efcff */
[--C-:B------:R-:W-:Y:S02]  /*9120*/  @!P6 IMAD.IADD R13, R13, 0x1, -R0.reuse ;  /* 0x000000010d0de824 */ /* 0x100fe400078e0a00 */
[----:B------:R-:W-:Y:S01]  /*9130*/  @!P1 IMAD.IADD R7, R7, 0x1, -R0 ;  /* 0x0000000107079824 */ /* 0x000fe200078e0a00 */
[C---:B------:R-:W-:Y:S01]  /*9140*/  ISETP.GT.U32.AND P1, PT, R0.reuse, R17, PT ;  /* 0x000000110000720c */ /* 0x040fe20003f24070 */
[C---:B------:R-:W-:Y:S01]  /*9150*/  IMAD R19, R0.reuse, R19, R21 ;  /* 0x0000001300137224 */ /* 0x040fe200078e0215 */
[----:B------:R-:W-:Y:S01]  /*9160*/  ISETP.GT.U32.AND P6, PT, R0, R13, PT ;  /* 0x0000000d0000720c */ /* 0x000fe20003fc4070 */
[----:B------:R-:W-:Y:S01]  /*9170*/  IMAD.HI.U32 R14, R2, R25, RZ ;  /* 0x00000019020e7227 */ /* 0x000fe200078e00ff */
[----:B------:R-:W-:Y:S02]  /*9180*/  ISETP.GT.U32.AND P2, PT, R0, R7, PT ;  /* 0x000000070000720c */ /* 0x000fe40003f44070 */
[----:B------:R-:W-:Y:S01]  /*9190*/  IABS R252, R5 ;  /* 0x0000000500fc7213 */ /* 0x000fe20000000000 */
[----:B------:R-:W-:Y:S01]  /*91a0*/  IMAD.MOV R4, RZ, RZ, -R4 ;  /* 0x000000ffff047224 */ /* 0x000fe200078e0a04 */
[----:B-1----:R-:W-:Y:S01]  /*91b0*/  LOP3.LUT R152, R3, 0x10, RZ, 0xfc, !PT ;  /* 0x0000001003987812 */ /* 0x002fe200078efcff */
[----:B------:R-:W-:-:S02]  /*91c0*/  IMAD.MOV R14, RZ, RZ, -R14 ;  /* 0x000000ffff0e7224 */ /* 0x000fc400078e0a0e */
[C---:B------:R-:W-:Y:S01]  /*91d0*/  IMAD R21, R0.reuse, R4, R23 ;  /* 0x0000000400157224 */ /* 0x040fe200078e0217 */
[----:B------:R-:W-:Y:S01]  /*91e0*/  IABS R23, R24 ;  /* 0x0000001800177213 */ /* 0x000fe20000000000 */
[--C-:B------:R-:W-:Y:S01]  /*91f0*/  @!P1 IMAD.IADD R17, R17, 0x1, -R0.reuse ;  /* 0x0000000111119824 */ /* 0x100fe200078e0a00 */
[C---:B------:R-:W-:Y:S01]  /*9200*/  ISETP.GT.U32.AND P1, PT, R0.reuse, R15, PT ;  /* 0x0000000f0000720c */ /* 0x040fe20003f24070 */
[--C-:B------:R-:W-:Y:S01]  /*9210*/  @!P6 IMAD.IADD R13, R13, 0x1, -R0.reuse ;  /* 0x000000010d0de824 */ /* 0x100fe200078e0a00 */
[----:B------:R-:W-:Y:S01]  /*9220*/  ISETP.GT.U32.AND P6, PT, R0, R19, PT ;  /* 0x000000130000720c */ /* 0x000fe20003fc4070 */
[----:B------:R-:W-:Y:S01]  /*9230*/  @!P2 IMAD.IADD R7, R7, 0x1, -R0 ;  /* 0x000000010707a824 */ /* 0x000fe200078e0a00 */
[----:B------:R-:W-:Y:S01]  /*9240*/  ISETP.GE.AND P2, PT, R16, RZ, PT ;  /* 0x000000ff1000720c */ /* 0x000fe20003f46270 */
[----:B------:R-:W-:Y:S01]  /*9250*/  IMAD R20, R0, R14, R25 ;  /* 0x0000000e00147224 */ /* 0x000fe200078e0219 */
[----:B------:R-:W-:Y:S01]  /*9260*/  LOP3.LUT R16, R3, 0x1e2, RZ, 0xfc, !PT ;  /* 0x000001e203107812 */ /* 0x000fe200078efcff */
[----:B------:R-:W-:-:S02]  /*9270*/  IMAD.MOV.U32 R9, RZ, RZ, R7 ;  /* 0x000000ffff097224 */ /* 0x000fc400078e0007 */
[----:B------:R-:W-:Y:S01]  /*9280*/  IMAD.MOV.U32 R12, RZ, RZ, R13 ;  /* 0x000000ffff0c7224 */ /* 0x000fe200078e000d */
[----:B------:R-:W-:Y:S01]  /*9290*/  IABS R14, R16 ;  /* 0x00000010000e7213 */ /* 0x000fe20000000000 */
[----:B------:R-:W-:Y:S01]  /*92a0*/  @!P0 IMAD.MOV R9, RZ, RZ, -R9 ;  /* 0x000000ffff098224 */ /* 0x000fe200078e0a09 */
[----:B------:R-:W-:Y:S01]  /*92b0*/  ISETP.GT.U32.AND P0, PT, R0, R21, PT ;  /* 0x000000150000720c */ /* 0x000fe20003f04070 */
[----:B------:R-:W-:Y:S02]  /*92c0*/  VIADD R4, R6, 0x1de ;  /* 0x000001de06047836 */ /* 0x000fe40000000000 */
[----:B------:R-:W-:Y:S02]  /*92d0*/  @!P6 IMAD.IADD R19, R19, 0x1, -R0 ;  /* 0x000000011313e824 */ /* 0x000fe400078e0a00 */
[----:B------:R-:W-:Y:S01]  /*92e0*/  IMAD.MOV.U32 R8, RZ, RZ, R17 ;  /* 0x000000ffff087224 */ /* 0x000fe200078e0011 */
[----:B------:R-:W-:Y:S01]  /*92f0*/  IABS R25, R4 ;  /* 0x0000000400197213 */ /* 0x000fe20000000000 */
[----:B------:R-:W-:Y:S01]  /*9300*/  IMAD.MOV.U32 R17, RZ, RZ, R14 ;  /* 0x000000ffff117224 */ /* 0x000fe200078e000e */
[C---:B------:R-:W-:Y:S01]  /*9310*/  ISETP.GT.U32.AND P6, PT, R0.reuse, R19, PT ;  /* 0x000000130000720c */ /* 0x040fe20003fc4070 */
[----:B------:R-:W-:Y:S01]  /*9320*/  @!P3 IMAD.MOV R12, RZ, RZ, -R12 ;  /* 0x000000ffff0cb224 */ /* 0x000fe200078e0a0c */
[----:B------:R-:W-:Y:S01]  /*9330*/  ISETP.GT.U32.AND P3, PT, R0, R20, PT ;  /* 0x000000140000720c */ /* 0x000fe20003f64070 */
[----:B------:R-:W-:Y:S01]  /*9340*/  @!P1 IMAD.IADD R15, R15, 0x1, -R0 ;  /* 0x000000010f0f9824 */ /* 0x000fe200078e0a00 */
[----:B------:R-:W-:Y:S01]  /*9350*/  ISETP.GE.AND P1, PT, R4, RZ, PT ;  /* 0x000000ff0400720c */ /* 0x000fe20003f26270 */
[----:B------:R-:W-:Y:S01]  /*9360*/  IMAD.HI.U32 R4, R2, R17, RZ ;  /* 0x0000001102047227 */ /* 0x000fe200078e00ff */
[----:B------:R-:W-:-:S03]  /*9370*/  LOP3.LUT R14, R3, 0x1dc, RZ, 0xfc, !PT ;  /* 0x000001dc030e7812 */ /* 0x000fc600078efcff */
[----:B------:R-:W-:Y:S01]  /*9380*/  @!P4 IMAD.MOV R8, RZ, RZ, -R8 ;  /* 0x000000ffff08c224 */ /* 0x000fe200078e0a08 */
[----:B------:R-:W-:Y:S01]  /*9390*/  ISETP.GT.U32.AND P4, PT, R0, R15, PT ;  /* 0x0000000f0000720c */ /* 0x000fe20003f84070 */
[----:B------:R-:W-:Y:S02]  /*93a0*/  IMAD.MOV R4, RZ, RZ, -R4 ;  /* 0x000000ffff047224 */ /* 0x000fe400078e0a04 */
[--C-:B------:R-:W-:Y:S01]  /*93b0*/  @!P0 IMAD.IADD R21, R21, 0x1, -R0.reuse ;  /* 0x0000000115158824 */ /* 0x100fe200078e0a00 */
[----:B------:R-:W-:Y:S01]  /*93c0*/  ISETP.GE.AND P0, PT, R22, RZ, PT ;  /* 0x000000ff1600720c */ /* 0x000fe20003f06270 */
[----:B------:R-:W-:Y:S01]  /*93d0*/  IMAD R7, R0, R4, R17 ;  /* 0x0000000400077224 */ /* 0x000fe200078e0211 */
[----:B------:R-:W-:Y:S01]  /*93e0*/  LOP3.LUT R17, R3, 0x1da, RZ, 0xfc, !PT ;  /* 0x000001da03117812 */ /* 0x000fe200078efcff */
[--C-:B------:R-:W-:Y:S01]  /*93f0*/  @!P3 IMAD.IADD R20, R20, 0x1, -R0.reuse ;  /* 0x000000011414b824 */ /* 0x100fe200078e0a00 */
[C---:B------:R-:W-:Y:S01]  /*9400*/  ISETP.GT.U32.AND P3, PT, R0.reuse, R21, PT ;  /* 0x000000150000720c */ /* 0x040fe20003f64070 */
[--C-:B------:R-:W-:Y:S01]  /*9410*/  @!P6 IMAD.IADD R19, R19, 0x1, -R0.reuse ;  /* 0x000000011313e824 */ /* 0x100fe200078e0a00 */
[----:B------:R-:W-:Y:S01]  /*9420*/  ISETP.GT.U32.AND P6, PT, R0, R7, PT ;  /* 0x000000070000720c */ /* 0x000fe20003fc4070 */
[----:B------:R-:W-:Y:S01]  /*9430*/  IMAD.HI.U32 R4, R2, R23, RZ ;  /* 0x0000001702047227 */ /* 0x000fe200078e00ff */
[----:B------:R0:W-:Y:S03]  /*9440*/  STL [R1+0x520c], R8 ;  /* 0x00520c0801007387 */ /* 0x0001e60000100800 */
[----:B------:R-:W-:Y:S01]  /*9450*/  @!P4 IMAD.IADD R15, R15, 0x1, -R0 ;  /* 0x000000010f0fc824 */ /* 0x000fe200078e0a00 */
[----:B------:R-:W-:Y:S01]  /*9460*/  ISETP.GE.AND P4, PT, R18, RZ, PT ;  /* 0x000000ff1200720c */ /* 0x000fe20003f86270 */
[----:B------:R-:W-:Y:S01]  /*9470*/  IMAD.HI.U32 R13, R2, R25, RZ ;  /* 0x00000019020d7227 */ /* 0x000fe200078e00ff */
[C---:B------:R-:W-:Y:S01]  /*9480*/  LOP3.LUT R18, R3.reuse, 0x1d2, RZ, 0xfc, !PT ;  /* 0x000001d203127812 */ /* 0x040fe200078efcff */
[----:B------:R1:W-:Y:S02]  /*9490*/  STL [R1+0x5210], R9 ;  /* 0x0052100901007387 */ /* 0x0003e40000100800 */
[----:B------:R-:W-:Y:S01]  /*94a0*/  IMAD.MOV R4, RZ, RZ, -R4 ;  /* 0x000000ffff047224 */ /* 0x000fe200078e0a04 */
[----:B------:R-:W-:Y:S01]  /*94b0*/  IABS R29, R18 ;  /* 0x00000012001d7213 */ /* 0x000fe20000000000 */
[----:B------:R-:W-:Y:S01]  /*94c0*/  IMAD.MOV R13, RZ, RZ, -R13 ;  /* 0x000000ffff0d7224 */ /* 0x000fe200078e0a0d */
[----:B0-----:R-:W-:Y:S01]  /*94d0*/  LOP3.LUT R8, R3, 0x1a, RZ, 0xfc, !PT ;  /* 0x0000001a03087812 */ /* 0x001fe200078efcff */
[C---:B------:R-:W-:Y:S01]  /*94e0*/  IMAD R22, R0.reuse, R4, R23 ;  /* 0x0000000400167224 */ /* 0x040fe200078e0217 */
[----:B------:R-:W-:Y:S01]  /*94f0*/  IABS R4, R14 ;  /* 0x0000000e00047213 */ /* 0x000fe20000000000 */
[----:B------:R-:W-:Y:S01]  /*9500*/  IMAD.MOV.U32 R11, RZ, RZ, R15 ;  /* 0x000000ffff0b7224 */ /* 0x000fe200078e000f */
[----:B------:R-:W-:Y:S01]  /*9510*/  IABS R251, R8 ;  /* 0x0000000800fb7213 */ /* 0x000fe20000000000 */
[C---:B------:R-:W-:Y:S01]  /*9520*/  IMAD R23, R0.reuse, R13, R25 ;  /* 0x0000000d00177224 */ /* 0x040fe200078e0219 */
[----:B------:R-:W-:Y:S01]  /*9530*/  IABS R25, R17 ;  /* 0x0000001100197213 */ /* 0x000fe20000000000 */
[----:B------:R-:W-:Y:S01]  /*9540*/  @!P5 IMAD.MOV R11, RZ, RZ, -R11 ;  /* 0x000000ffff0bd224 */ /* 0x000fe200078e0a0b */
[C---:B------:R-:W-:Y:S01]  /*9550*/  ISETP.GT.U32.AND P5, PT, R0.reuse, R20, PT ;  /* 0x000000140000720c */ /* 0x040fe20003fa4070 */
[--C-:B------:R-:W-:Y:S01]  /*9560*/  @!P3 IMAD.IADD R21, R21, 0x1, -R0.reuse ;  /* 0x000000011515b824 */ /* 0x100fe200078e0a00 */
[----:B------:R-:W-:Y:S01]  /*9570*/  ISETP.GT.U32.AND P3, PT, R0, R22, PT ;  /* 0x000000160000720c */ /* 0x000fe20003f64070 */
[----:B------:R-:W-:Y:S01]  /*9580*/  @!P6 IMAD.IADD R7, R7, 0x1, -R0 ;  /* 0x000000010707e824 */ /* 0x000fe200078e0a00 */
[----:B-1----:R-:W-:Y:S01]  /*9590*/  LOP3.LUT R9, R3, 0x1c, RZ, 0xfc, !PT ;  /* 0x0000001c03097812 */ /* 0x002fe200078efcff */
[----:B------:R-:W-:Y:S01]  /*95a0*/  IMAD.MOV.U32 R15, RZ, RZ, R4 ;  /* 0x000000ffff0f7224 */ /* 0x000fe200078e0004 */
[----:B------:R0:W-:Y:S01]  /*95b0*/  STL [R1+0x5214], R12 ;  /* 0x0052140c01007387 */ /* 0x0001e20000100800 */
[----:B------:R-:W-:Y:S01]  /*95c0*/  IMAD.HI.U32 R13, R2, R25, RZ ;  /* 0x00000019020d7227 */ /* 0x000fe200078e00ff */
[----:B------:R-:W-:-:S02]  /*95d0*/  ISETP.GT.U32.AND P6, PT, R0, R7, PT ;  /* 0x000000070000720c */ /* 0x000fc40003fc4070 */
[----:B------:R-:W-:Y:S01]  /*95e0*/  IABS R250, R9 ;  /* 0x0000000900fa7213 */ /* 0x000fe20000000000 */
[----:B------:R-:W-:Y:S01]  /*95f0*/  IMAD.HI.U32 R4, R2, R15, RZ ;  /* 0x0000000f02047227 */ /* 0x000fe200078e00ff */
[----:B------:R1:W-:Y:S03]  /*9600*/  STL [R1+0x5218], R11 ;  /* 0x0052180b01007387 */ /* 0x0003e60000100800 */
[----:B------:R-:W-:Y:S01]  /*9610*/  IMAD.MOV R13, RZ, RZ, -R13 ;  /* 0x000000ffff0d7224 */ /* 0x000fe200078e0a0d */
[C---:B0-----:R-:W-:Y:S01]  /*9620*/  LOP3.LUT R12, R3.reuse, 0xc, RZ, 0xfc, !PT ;  /* 0x0000000c030c7812 */ /* 0x041fe200078efcff */
[----:B------:R-:W-:Y:S02]  /*9630*/  IMAD.MOV.U32 R10, RZ, RZ, R19 ;  /* 0x000000ffff0a7224 */ /* 0x000fe400078e0013 */
[----:B------:R-:W-:Y:S01]  /*9640*/  @!P5 IMAD.IADD R20, R20, 0x1, -R0 ;  /* 0x000000011414d824 */ /* 0x000fe200078e0a00 */
[----:B------:R-:W-:Y:S01]  /*9650*/  ISETP.GE.AND P5, PT, R24, RZ, PT ;  /* 0x000000ff1800720c */ /* 0x000fe20003fa6270 */
[----:B------:R-:W-:Y:S01]  /*9660*/  IMAD.MOV R4, RZ, RZ, -R4 ;  /* 0x000000ffff047224 */ /* 0x000fe200078e0a04 */
[----:B-1----:R-:W-:Y:S01]  /*9670*/  LOP3.LUT R11, R3, 0xa, RZ, 0xfc, !PT ;  /* 0x0000000a030b7812 */ /* 0x002fe200078efcff */
[----:B------:R-:W-:Y:S01]  /*9680*/  @!P3 IMAD.IADD R22, R22, 0x1, -R0 ;  /* 0x000000011616b824 */ /* 0x000fe200078e0a00 */
[----:B------:R-:W-:Y:S01]  /*9690*/  ISETP.GE.AND P3, PT, R17, RZ, PT ;  /* 0x000000ff1100720c */ /* 0x000fe20003f66270 */
[----:B------:R-:W-:Y:S01]  /*96a0*/  IMAD R25, R0, R13, R25 ;  /* 0x0000000d00197224 */ /* 0x000fe200078e0219 */
[----:B------:R-:W-:Y:S01]  /*96b0*/  LOP3.LUT R13, R3, 0x1d8, RZ, 0xfc, !PT ;  /* 0x000001d8030d7812 */ /* 0x000fe200078efcff */
[----:B------:R-:W-:Y:S01]  /*96c0*/  @!P2 IMAD.MOV R10, RZ, RZ, -R10 ;  /* 0x000000ffff0aa224 */ /* 0x000fe200078e0a0a */
[----:B------:R-:W-:Y:S01]  /*96d0*/  ISETP.GE.AND P2, PT, R16, RZ, PT ;  /* 0x000000ff1000720c */ /* 0x000fe20003f46270 */
[C---:B------:R-:W-:Y:S01]  /*96e0*/  IMAD R24, R0.reuse, R4, R15 ;  /* 0x0000000400187224 */ /* 0x040fe200078e020f */
[----:B------:R-:W-:Y:S01]  /*96f0*/  IABS R4, R13 ;  /* 0x0000000d00047213 */ /* 0x000fe20000000000 */
[----:B------:R-:W-:Y:S01]  /*9700*/  @!P0 IMAD.MOV R20, RZ, RZ, -R20 ;  /* 0x000000ffff148224 */ /* 0x000fe200078e0a14 */
[----:B------:R-:W-:Y:S01]  /*9710*/  ISETP.GT.U32.AND P0, PT, R0, R22, PT ;  /* 0x000000160000720c */ /* 0x000fe20003f04070 */
[----:B------:R-:W-:Y:S01]  /*9720*/  @!P6 IMAD.IADD R7, R7, 0x1, -R0 ;  /* 0x000000010707e824 */ /* 0x000fe200078e0a00 */
[----:B------:R-:W-:Y:S01]  /*9730*/  ISETP.GE.AND P6, PT, R14, RZ, PT ;  /* 0x000000ff0e00720c */ /* 0x000fe20003fc6270 */
[----:B------:R-:W-:Y:S01]  /*9740*/  IMAD.MOV.U32 R19, RZ, RZ, R21 ;  /* 0x000000ffff137224 */ /* 0x000fe200078e0015 */
[C---:B------:R-:W-:Y:S01]  /*9750*/  LOP3.LUT R14, R3.reuse, 0x1d6, RZ, 0xfc, !PT ;  /* 0x000001d6030e7812 */ /* 0x040fe200078efcff */
[----:B------:R-:W-:Y:S01]  /*9760*/  IMAD.MOV.U32 R21, RZ, RZ, R7 ;  /* 0x000000ffff157224 */ /* 0x000fe200078e0007 */
[----:B------:R-:W-:Y:S01]  /*9770*/  LOP3.LUT R16, R3, 0x1d4, RZ, 0xfc, !PT ;  /* 0x000001d403107812 */ /* 0x000fe200078efcff */
[----:B------:R-:W-:Y:S01]  /*9780*/  IMAD.MOV.U32 R7, RZ, RZ, R4 ;  /* 0x000000ffff077224 */ /* 0x000fe200078e0004 */
[----:B------:R-:W-:Y:S01]  /*9790*/  IABS R27, R14 ;  /* 0x0000000e001b7213 */ /* 0x000fe20000000000 */
[----:B------:R-:W-:Y:S01]  /*97a0*/  @!P4 IMAD.MOV R19, RZ, RZ, -R19 ;  /* 0x000000ffff13c224 */ /* 0x000fe200078e0a13 */
[----:B------:R-:W-:Y:S01]  /*97b0*/  ISETP.GT.U32.AND P4, PT, R0, R23, PT ;  /* 0x000000170000720c */ /* 0x000fe20003f84070 */
[----:B------:R-:W-:Y:S01]  /*97c0*/  IMAD.HI.U32 R4, R2, R7, RZ ;  /* 0x0000000702047227 */ /* 0x000fe200078e00ff */
[----:B------:R-:W-:Y:S01]  /*97d0*/  IABS R15, R16 ;  /* 0x00000010000f7213 */ /* 0x000fe20000000000 */
[----:B------:R0:W-:Y:S02]  /*97e0*/  STL [R1+0x5220], R10 ;  /* 0x0052200a01007387 */ /* 0x0001e40000100800 */
[----:B------:R-:W-:Y:S01]  /*97f0*/  @!P2 IMAD.MOV R21, RZ, RZ, -R21 ;  /* 0x000000ffff15a224 */ /* 0x000fe200078e0a15 */
[----:B------:R-:W-:Y:S01]  /*9800*/  ISETP.GT.U32.AND P2, PT, R0, R24, PT ;  /* 0x000000180000720c */ /* 0x000fe20003f44070 */
[----:B------:R-:W-:Y:S01]  /*9810*/  @!P0 IMAD.IADD R22, R22, 0x1, -R0 ;  /* 0x0000000116168824 */ /* 0x000fe200078e0a00 */
[----:B------:R-:W-:Y:S01]  /*9820*/  ISETP.GT.U32.AND P0, PT, R0, R25, PT ;  /* 0x000000190000720c */ /* 0x000fe20003f04070 */
[----:B------:R-:W-:Y:S01]  /*9830*/  IMAD.MOV R4, RZ, RZ, -R4 ;  /* 0x000000ffff047224 */ /* 0x000fe200078e0a04 */
[----:B------:R1:W-:Y:S01]  /*9840*/  STL [R1+0x5224], R19 ;  /* 0x0052241301007387 */ /* 0x0003e20000100800 */
[----:B------:R-:W-:-:S02]  /*9850*/  @!P5 IMAD.MOV R22, RZ, RZ, -R22 ;  /* 0x000000ffff16d224 */ /* 0x000fc400078e0a16 */
[----:B------:R-:W-:Y:S01]  /*9860*/  IMAD R26, R0, R4, R7 ;  /* 0x00000004001a7224 */ /* 0x000fe200078e0207 */
[----:B------:R-:W-:Y:S01]  /*9870*/  STL [R1+0x5228], R20 ;  /* 0x0052281401007387 */ /* 0x000fe20000100800 */
[--C-:B------:R-:W-:Y:S01]  /*9880*/  @!P4 IMAD.IADD R23, R23, 0x1, -R0.reuse ;  /* 0x000000011717c824 */ /* 0x100fe200078e0a00 */
[C---:B0-----:R-:W-:Y:S01]  /*9890*/  LOP3.LUT R10, R3.reuse, 0x4, RZ, 0xfc, !PT ;  /* 0x00000004030a7812 */ /* 0x041fe200078efcff */
[----:B------:R-:W-:Y:S01]  /*98a0*/  IMAD.HI.U32 R4, R2, R27, RZ ;  /* 0x0000001b02047227 */ /* 0x000fe200078e00ff */
[C---:B------:R-:W-:Y:S01]  /*98b0*/  ISETP.GT.U32.AND P5, PT, R0.reuse, R26, PT ;  /* 0x0000001a0000720c */ /* 0x040fe20003fa4070 */
[----:B------:R0:W-:Y:S01]  /*98c0*/  STL [R1+0x522c], R21 ;  /* 0x00522c1501007387 */ /* 0x0001e20000100800 */
[----:B------:R-:W-:Y:S01]  /*98d0*/  ISETP.GT.U32.AND P4, PT, R0, R23, PT ;  /* 0x000000170000720c */ /* 0x000fe20003f84070 */
[--C-:B------:R-:W-:Y:S01]  /*98e0*/  @!P2 IMAD.IADD R24, R24, 0x1, -R0.reuse ;  /* 0x000000011818a824 */ /* 0x100fe200078e0a00 */
[----:B-1----:R-:W-:Y:S01]  /*98f0*/  LOP3.LUT R19, R3, 0x12, RZ, 0xfc, !PT ;  /* 0x0000001203137812 */ /* 0x002fe200078efcff */
[----:B------:R-:W-:Y:S01]  /*9900*/  @!P0 IMAD.IADD R25, R25, 0x1, -R0 ;  /* 0x0000000119198824 */ /* 0x000fe200078e0a00 */
[----:B------:R1:W-:Y:S01]  /*9910*/  STL [R1+0x5230], R22 ;  /* 0x0052301601007387 */ /* 0x0003e20000100800 */
[----:B------:R-:W-:Y:S01]  /*9920*/  IMAD.HI.U32 R7, R2, R15, RZ ;  /* 0x0000000f02077227 */ /* 0x000fe200078e00ff */
[----:B------:R-:W-:-:S02]  /*9930*/  ISETP.GT.U32.AND P2, PT, R0, R24, PT ;  /* 0x000000180000720c */ /* 0x000fc40003f44070 */
[----:B------:R-:W-:Y:S01]  /*9940*/  ISETP.GT.U32.AND P0, PT, R0, R25, PT ;  /* 0x000000190000720c */ /* 0x000fe20003f04070 */
[----:B------:R-:W-:Y:S01]  /*9950*/  IMAD.MOV R4, RZ, RZ, -R4 ;  /* 0x000000ffff047224 */ /* 0x000fe200078e0a04 */
[----:B0-----:R-:W-:Y:S01]  /*9960*/  LOP3.LUT R21, R3, 0x14, RZ, 0xfc, !PT ;  /* 0x0000001403157812 */ /* 0x001fe200078efcff */
[--C-:B------:R-:W-:Y:S02]  /*9970*/  @!P5 IMAD.IADD R26, R26, 0x1, -R0.reuse ;  /* 0x000000011a1ad824 */ /* 0x100fe400078e0a00 */
[----:B------:R-:W-:Y:S01]  /*9980*/  @!P4 IMAD.IADD R23, R23, 0x1, -R0 ;  /* 0x000000011717c824 */ /* 0x000fe200078e0a00 */
[----:B------:R-:W-:Y:S01]  /*9990*/  ISETP.GE.AND P4, PT, R13, RZ, PT ;  /* 0x000000ff0d00720c */ /* 0x000fe20003f86270 */
[----:B------:R-:W-:Y:S01]  /*99a0*/  IMAD.MOV R7, RZ, RZ, -R7 ;  /* 0x000000ffff077224 */ /* 0x000fe200078e0a07 */
[----:B------:R-:W-:Y:S01]  /*99b0*/  ISETP.GT.U32.AND P5, PT, R0, R26, PT ;  /* 0x0000001a0000720c */ /* 0x000fe20003fa4070 */
[----:B------:R-:W-:Y:S01]  /*99c0*/  IMAD.HI.U32 R13, R2, R29, RZ ;  /* 0x0000001d020d7227 */ /* 0x000fe200078e00ff */
[----:B-1----:R-:W-:-:S03]  /*99d0*/  LOP3.LUT R22, R3, 0x16, RZ, 0xfc, !PT ;  /* 0x0000001603167812 */ /* 0x002fc600078efcff */
[----:B------:R-:W-:Y:S02]  /*99e0*/  IMAD R27, R0, R4, R27 ;  /* 0x00000004001b7224 */ /* 0x000fe400078e021b */
[--C-:B------:R-:W-:Y:S01]  /*99f0*/  @!P2 IMAD.IADD R24, R24, 0x1, -R0.reuse ;  /* 0x000000011818a824 */ /* 0x100fe200078e0a00 */
[----:B------:R-:W-:Y:S01]  /*9a00*/  ISETP.GE.AND P2, PT, R16, RZ, PT ;  /* 0x000000ff1000720c */ /* 0x000fe20003f46270 */
[C---:B------:R-:W-:Y:S01]  /*9a10*/  IMAD R28, R0.reuse, R7, R15 ;  /* 0x00000007001c7224 */ /* 0x040fe200078e020f */
[----:B------:R-:W-:Y:S01]  /*9a20*/  LOP3.LUT R16, R3, 0x1cc, RZ, 0xfc, !PT ;  /* 0x000001cc03107812 */ /* 0x000fe200078efcff */
[----:B------:R-:W-:Y:S02]  /*9a30*/  IMAD.MOV R13, RZ, RZ, -R13 ;  /* 0x000000ffff0d7224 */ /* 0x000fe400078e0a0d */
[----:B------:R-:W-:Y:S01]  /*9a40*/  @!P0 IMAD.IADD R25, R25, 0x1, -R0 ;  /* 0x0000000119198824 */ /* 0x000fe200078e0a00 */
[C---:B------:R-:W-:Y:S01]  /*9a50*/  ISETP.GT.U32.AND P0, PT, R0.reuse, R27, PT ;  /* 0x0000001b0000720c */ /* 0x040fe20003f04070 */
[----:B------:R-:W-:Y:S01]  /*9a60*/  @!P6 IMAD.MOV R24, RZ, RZ, -R24 ;  /* 0x000000ffff18e224 */ /* 0x000fe200078e0a18 */
[C---:B------:R-:W-:Y:S01]  /*9a70*/  ISETP.GT.U32.AND P6, PT, R0.reuse, R28, PT ;  /* 0x0000001c0000720c */ /* 0x040fe20003fc4070 */
[----:B------:R-:W-:Y:S01]  /*9a80*/  IMAD R29, R0, R13, R29 ;  /* 0x0000000d001d7224 */ /* 0x000fe200078e021d */
[----:B------:R-:W-:Y:S01]  /*9a90*/  IABS R17, R16 ;  /* 0x0000001000117213 */ /* 0x000fe20000000000 */
[----:B------:R-:W-:-:S02]  /*9aa0*/  @!P5 IMAD.IADD R26, R26, 0x1, -R0 ;  /* 0x000000011a1ad824 */ /* 0x000fc400078e0a00 */
[----:B------:R-:W-:Y:S01]  /*9ab0*/  @!P1 IMAD.MOV R23, RZ, RZ, -R23 ;  /* 0x000000ffff179224 */ /* 0x000fe200078e0a17 */
[----:B------:R-:W-:Y:S01]  /*9ac0*/  ISETP.GT.U32.AND P5, PT, R0, R29, PT ;  /* 0x0000001d0000720c */ /* 0x000fe20003fa4070 */
[----:B------:R-:W-:Y:S01]  /*9ad0*/  VIADD R4, R6, 0x1ce ;  /* 0x000001ce06047836 */ /* 0x000fe20000000000 */
[----:B------:R-:W-:Y:S01]  /*9ae0*/  ISETP.GE.AND P1, PT, R14, RZ, PT ;  /* 0x000000ff0e00720c */ /* 0x000fe20003f26270 */
[----:B------:R-:W-:Y:S01]  /*9af0*/  @!P3 IMAD.MOV R25, RZ, RZ, -R25 ;  /* 0x000000ffff19b224 */ /* 0x000fe200078e0a19 */
[----:B------:R-:W-:Y:S01]  /*9b00*/  LOP3.LUT R14, R3, 0x1d0, RZ, 0xfc, !PT ;  /* 0x000001d0030e7812 */ /* 0x000fe200078efcff */
[--C-:B------:R-:W-:Y:S01]  /*9b10*/  @!P0 IMAD.IADD R27, R27, 0x1, -R0.reuse ;  /* 0x000000011b1b8824 */ /* 0x100fe200078e0a00 */
[----:B------:R-:W-:Y:S01]  /*9b20*/  IABS R31, R4 ;  /* 0x00000004001f7213 */ /* 0x000fe20000000000 */
[--C-:B------:R-:W-:Y:S01]  /*9b30*/  @!P6 IMAD.IADD R28, R28, 0x1, -R0.reuse ;  /* 0x000000011c1ce824 */ /* 0x100fe200078e0a00 */
[----:B------:R-:W-:Y:S01]  /*9b40*/  IABS R15, R14 ;  /* 0x0000000e000f7213 */ /* 0x000fe20000000000 */
[----:B------:R-:W-:Y:S01]  /*9b50*/  IMAD.HI.U32 R13, R2, R17, RZ ;  /* 0x00000011020d7227 */ /* 0x000fe200078e00ff */
[----:B------:R-:W-:Y:S01]  /*9b60*/  ISETP.GT.U32.AND P0, PT, R0, R27, PT ;  /* 0x0000001b0000720c */ /* 0x000fe20003f04070 */
[----:B------:R-:W-:Y:S01]  /*9b70*/  STL [R1+0x5234], R23 ;  /* 0x0052341701007387 */ /* 0x000fe20000100800 */
[----:B------:R-:W-:Y:S01]  /*9b80*/  ISETP.GE.AND P3, PT, R4, RZ, PT ;  /* 0x000000ff0400720c */ /* 0x000fe20003f66270 */
[----:B------:R-:W-:Y:S01]  /*9b90*/  @!P5 IMAD.IADD R29, R29, 0x1, -R0 ;  /* 0x000000011d1dd824 */ /* 0x000fe200078e0a00 */
[----:B------:R-:W-:Y:S01]  /*9ba0*/  ISETP.GT.U32.AND P6, PT, R0, R28, PT ;  /* 0x0000001c0000720c */ /* 0x000fe20003fc4070 */
[----:B------:R-:W-:Y:S01]  /*9bb0*/  IMAD.HI.U32 R4, R2, R15, RZ ;  /* 0x0000000f02047227 */ /* 0x000fe200078e00ff */
[----:B------:R-:W-:Y:S02]  /*9bc0*/  STL [R1+0x5238], R24 ;  /* 0x0052381801007387 */ /* 0x000fe40000100800 */
[----:B------:R-:W-:Y:S01]  /*9bd0*/  ISETP.GT.U32.AND P5, PT, R0, R29, PT ;  /* 0x0000001d0000720c */ /* 0x000fe20003fa4070 */
[----:B------:R-:W-:Y:S01]  /*9be0*/  IMAD.HI.U32 R7, R2, R31, RZ ;  /* 0x0000001f02077227 */ /* 0x000fe200078e00ff */
[----:B------:R0:W-:Y:S03]  /*9bf0*/  STL [R1+0x523c], R25 ;  /* 0x00523c1901007387 */ /* 0x0001e60000100800 */
[----:B------:R-:W-:-:S02]  /*9c00*/  IMAD.MOV R4, RZ, RZ, -R4 ;  /* 0x000000ffff047224 */ /* 0x000fc400078e0a04 */
[----:B------:R-:W-:Y:S02]  /*9c10*/  IMAD.MOV R7, RZ, RZ, -R7 ;  /* 0x000000ffff077224 */ /* 0x000fe400078e0a07 */
[----:B------:R-:W-:Y:S01]  /*9c20*/  IMAD R30, R0, R4, R15 ;  /* 0x00000004001e7224 */ /* 0x000fe200078e020f */
[----:B------:R-:W-:Y:S01]  /*9c30*/  LOP3.LUT R4, R3, 0x1ca, RZ, 0xfc, !PT ;  /* 0x000001ca03047812 */ /* 0x000fe200078efcff */
[--C-:B------:R-:W-:Y:S01]  /*9c40*/  @!P0 IMAD.IADD R27, R27, 0x1, -R0.reuse ;  /* 0x000000011b1b8824 */ /* 0x100fe200078e0a00 */
[----:B------:R-:W-:Y:S01]  /*9c50*/  ISETP.GE.AND P0, PT, R14, RZ, PT ;  /* 0x000000ff0e00720c */ /* 0x000fe20003f06270 */
[----:B------:R-:W-:Y:S01]  /*9c60*/  IMAD.MOV R13, RZ, RZ, -R13 ;  /* 0x000000ffff0d7224 */ /* 0x000fe200078e0a0d */
[----:B------:R-:W-:Y:S01]  /*9c70*/  IABS R33, R4 ;  /* 0x0000000400217213 */ /* 0x000fe20000000000 */
[----:B------:R-:W-:Y:S01]  /*9c80*/  IMAD R31, R0, R7, R31 ;  /* 0x00000007001f7224 */ /* 0x000fe200078e021f */
[----:B------:R-:W-:Y:S01]  /*9c90*/  LOP3.LUT R14, R3, 0x1c8, RZ, 0xfc, !PT ;  /* 0x000001c8030e7812 */ /* 0x000fe200078efcff */
[--C-:B------:R-:W-:Y:S01]  /*9ca0*/  @!P6 IMAD.IADD R28, R28, 0x1, -R0.reuse ;  /* 0x000000011c1ce824 */ /* 0x100fe200078e0a00 */
[C---:B------:R-:W-:Y:S01]  /*9cb0*/  ISETP.GT.U32.AND P6, PT, R0.reuse, R30, PT ;  /* 0x0000001e0000720c */ /* 0x040fe20003fc4070 */
[C---:B------:R-:W-:Y:S01]  /*9cc0*/  IMAD R32, R0.reuse, R13, R17 ;  /* 0x0000000d00207224 */ /* 0x040fe200078e0211 */
[----:B------:R-:W-:Y:S01]  /*9cd0*/  IABS R13, R14 ;  /* 0x0000000e000d7213 */ /* 0x000fe20000000000 */
[----:B------:R-:W-:Y:S01]  /*9ce0*/  @!P1 IMAD.MOV R27, RZ, RZ, -R27 ;  /* 0x000000ffff1b9224 */ /* 0x000fe200078e0a1b */
[C---:B------:R-:W-:Y:S01]  /*9cf0*/  ISETP.GT.U32.AND P1, PT, R0.reuse, R31, PT ;  /* 0x0000001f0000720c */ /* 0x040fe20003f24070 */
[----:B------:R-:W-:Y:S01]  /*9d00*/  @!P5 IMAD.IADD R29, R29, 0x1, -R0 ;  /* 0x000000011d1dd824 */ /* 0x000fe200078e0a00 */
[----:B------:R-:W-:Y:S01]  /*9d10*/  ISETP.GT.U32.AND P5, PT, R0, R32, PT ;  /* 0x000000200000720c */ /* 0x000fe20003fa4070 */
[----:B------:R-:W-:Y:S01]  /*9d20*/  @!P2 IMAD.MOV R28, RZ, RZ, -R28 ;  /* 0x000000ffff1ca224 */ /* 0x000fe200078e0a1c */
[----:B------:R-:W-:Y:S01]  /*9d30*/  LOP3.LUT R15, R3, 0x1c6, RZ, 0xfc, !PT ;  /* 0x000001c6030f7812 */ /* 0x000fe200078efcff */
[----:B------:R-:W-:Y:S01]  /*9d40*/  @!P4 IMAD.MOV R26, RZ, RZ, -R26 ;  /* 0x000000ffff1ac224 */ /* 0x000fe200078e0a1a */
[----:B------:R-:W-:-:S02]  /*9d50*/  ISETP.GE.AND P2, PT, R16, RZ, PT ;  /* 0x000000ff1000720c */ /* 0x000fc40003f46270 */
[----:B------:R-:W-:Y:S01]  /*9d60*/  IABS R35, R15 ;  /* 0x0000000f00237213 */ /* 0x000fe20000000000 */
[--C-:B------:R-:W-:Y:S01]  /*9d70*/  @!P6 IMAD.IADD R30, R30, 0x1, -R0.reuse ;  /* 0x000000011e1ee824 */ /* 0x100fe200078e0a00 */
[----:B------:R-:W-:Y:S01]  /*9d80*/  ISETP.GE.AND P6, PT, R4, RZ, PT ;  /* 0x000000ff0400720c */ /* 0x000fe20003fc6270 */
[----:B------:R-:W-:Y:S01]  /*9d90*/  IMAD.HI.U32 R4, R2, R33, RZ ;  /* 0x0000002102047227 */ /* 0x000fe200078e00ff */
[C---:B------:R-:W-:Y:S02]  /*9da0*/  LOP3.LUT R16, R3.reuse, 0x1c4, RZ, 0xfc, !PT ;  /* 0x000001c403107812 */ /* 0x040fe400078efcff */
[----:B------:R-:W-:Y:S01]  /*9db0*/  LOP3.LUT R17, R3, 0x1c2, RZ, 0xfc, !PT ;  /* 0x000001c203117812 */ /* 0x000fe200078efcff */
[--C-:B------:R-:W-:Y:S01]  /*9dc0*/  @!P1 IMAD.IADD R31, R31, 0x1, -R0.reuse ;  /* 0x000000011f1f9824 */ /* 0x100fe200078e0a00 */
[----:B------:R-:W-:Y:S01]  /*9dd0*/  ISETP.GT.U32.AND P1, PT, R0, R30, PT ;  /* 0x0000001e0000720c */ /* 0x000fe20003f24070 */
[----:B------:R-:W-:Y:S01]  /*9de0*/  @!P5 IMAD.IADD R32, R32, 0x1, -R0 ;  /* 0x000000012020d824 */ /* 0x000fe200078e0a00 */
[----:B------:R-:W-:Y:S01]  /*9df0*/  ISETP.GE.AND P4, PT, R18, RZ, PT ;  /* 0x000000ff1200720c */ /* 0x000fe20003f86270 */
[----:B------:R-:W-:Y:S01]  /*9e00*/  IMAD.MOV R7, RZ, RZ, -R4 ;  /* 0x000000ffff077224 */ /* 0x000fe200078e0a04 */
[----:B------:R-:W-:Y:S01]  /*9e10*/  ISETP.GT.U32.AND P5, PT, R0, R31, PT ;  /* 0x0000001f0000720c */ /* 0x000fe20003fa4070 */
[----:B------:R-:W-:Y:S01]  /*9e20*/  IMAD.HI.U32 R4, R2, R13, RZ ;  /* 0x0000000d02047227 */ /* 0x000fe200078e00ff */
[----:B------:R-:W-:-:S02]  /*9e30*/  IABS R37, R17 ;  /* 0x0000001100257213 */ /* 0x000fc40000000000 */
[----:B------:R-:W-:Y:S01]  /*9e40*/  LOP3.LUT R18, R3, 0x1a2, RZ, 0xfc, !PT ;  /* 0x000001a203127812 */ /* 0x000fe200078efcff */
[----:B------:R-:W-:Y:S01]  /*9e50*/  IMAD.MOV R4, RZ, RZ, -R4 ;  /* 0x000000ffff047224 */ /* 0x000fe200078e0a04 */
[----:B0-----:R-:W-:Y:S01]  /*9e60*/  IABS R25, R10 ;  /* 0x0000000a00197213 */ /* 0x001fe20000000000 */
[C---:B------:R-:W-:Y:S01]  /*9e70*/  IMAD R33, R0.reuse, R7, R33 ;  /* 0x0000000700217224 */ /* 0x040fe200078e0221 */
[----:B------:R-:W-:Y:S01]  /*9e80*/  IABS R53, R18 ;  /* 0x0000001200357213 */ /* 0x000fe20000000000 */
[----:B------:R-:W-:Y:S01]  /*9e90*/  IMAD R34, R0, R4, R13 ;  /* 0x0000000400227224 */ /* 0x000fe200078e020d */
[----:B------:R-:W-:Y:S01]  /*9ea0*/  IABS R13, R16 ;  /* 0x00000010000d7213 */ /* 0x000fe20000000000 */
[--C-:B------:R-:W-:Y:S01]  /*9eb0*/  @!P1 IMAD.IADD R30, R30, 0x1, -R0.reuse ;  /* 0x000000011e1e9824 */ /* 0x100fe200078e0a00 */
[C---:B------:R-:W-:Y:S01]  /*9ec0*/  ISETP.GT.U32.AND P1, PT, R0.reuse, R33, PT ;  /* 0x000000210000720c */ /* 0x040fe20003f24070 */
[----:B------:R-:W-:Y:S01]  /*9ed0*/  @!P5 IMAD.IADD R31, R31, 0x1, -R0 ;  /* 0x000000011f1fd824 */ /* 0x000fe200078e0a00 */
[----:B------:R-:W-:Y:S01]  /*9ee0*/  ISETP.GT.U32.AND P5, PT, R0, R34, PT ;  /* 0x000000220000720c */ /* 0x000fe20003fa4070 */
[----:B------:R-:W-:-:S04]  /*9ef0*/  IMAD.HI.U32 R4, R2, R35, RZ ;  /* 0x0000002302047227 */ /* 0x000fc800078e00ff */
[----:B------:R-:W-:Y:S02]  /*9f00*/  IMAD.MOV R4, RZ, RZ, -R4 ;  /* 0x000000ffff047224 */ /* 0x000fe400078e0a04 */
[----:B------:R-:W-:Y:S02]  /*9f10*/  @!P0 IMAD.MOV R30, RZ, RZ, -R30 ;  /* 0x000000ffff1e8224 */ /* 0x000fe400078e0a1e */
[----:B------:R-:W-:Y:S02]  /*9f20*/  IMAD R35, R0, R4, R35 ;  /* 0x0000000400237224 */ /* 0x000fe400078e0223 */
[--C-:B------:R-:W-:Y:S01]  /*9f30*/  @!P1 IMAD.IADD R33, R33, 0x1, -R0.reuse ;  /* 0x0000000121219824 */ /* 0x100fe200078e0a00 */
[----:B------:R-:W-:Y:S01]  /*9f40*/  ISETP.GE.AND P1, PT, R15, RZ, PT ;  /* 0x000000ff0f00720c */ /* 0x000fe20003f26270 */
[----:B------:R-:W-:Y:S02]  /*9f50*/  @!P5 IMAD.IADD R34, R34, 0x1, -R0 ;  /* 0x000000012222d824 */ /* 0x000fe400078e0a00 */
[----:B------:R-:W-:Y:S01]  /*9f60*/  IMAD.HI.U32 R4, R2, R13, RZ ;  /* 0x0000000d02047227 */ /* 0x000fe200078e00ff */
[----:B------:R-:W-:-:S02]  /*9f70*/  ISETP.GT.U32.AND P0, PT, R0, R33, PT ;  /* 0x000000210000720c */ /* 0x000fc40003f04070 */
[C---:B------:R-:W-:Y:S01]  /*9f80*/  ISETP.GT.U32.AND P5, PT, R0.reuse, R34, PT ;  /* 0x000000220000720c */ /* 0x040fe20003fa4070 */
[----:B------:R-:W-:Y:S01]  /*9f90*/  @!P3 IMAD.MOV R31, RZ, RZ, -R31 ;  /* 0x000000ffff1fb224 */ /* 0x000fe200078e0a1f */
[----:B------:R-:W-:Y:S01]  /*9fa0*/  ISETP.GT.U32.AND P3, PT, R0, R35, PT ;  /* 0x000000230000720c */ /* 0x000fe20003f64070 */
[----:B------:R-:W-:-:S04]  /*9fb0*/  IMAD.HI.U32 R7, R2, R37, RZ ;  /* 0x0000002502077227 */ /* 0x000fc800078e00ff */
[----:B------:R-:W-:Y:S02]  /*9fc0*/  IMAD.MOV R36, RZ, RZ, -R4 ;  /* 0x000000ffff247224 */ /* 0x000fe400078e0a04 */
[----:B------:R-:W-:Y:S02]  /*9fd0*/  IMAD.MOV R7, RZ, RZ, -R7 ;  /* 0x000000ffff077224 */ /* 0x000fe400078e0a07 */
[C---:B------:R-:W-:Y:S02]  /*9fe0*/  IMAD R36, R0.reuse, R36, R13 ;  /* 0x0000002400247224 */ /* 0x040fe400078e020d */
[----:B------:R-:W-:Y:S01]  /*9ff0*/  @!P4 IMAD.MOV R29, RZ, RZ, -R29 ;  /* 0x000000ffff1dc224 */ /* 0x000fe200078e0a1d */
[C---:B------:R-:W-:Y:S01]  /*a000*/  ISETP.GT.U32.AND P4, PT, R0.reuse, R32, PT ;  /* 0x000000200000720c */ /* 0x040fe20003f84070 */
[----:B------:R-:W-:Y:S01]  /*a010*/  IMAD R37, R0, R7, R37 ;  /* 0x0000000700257224 */ /* 0x000fe200078e0225 */
[----:B------:R-:W-:Y:S01]  /*a020*/  LOP3.LUT R7, R3, 0x1c0, RZ, 0xfc, !PT ;  /* 0x000001c003077812 */ /* 0x000fe200078efcff */
[----:B------:R-:W-:-:S02]  /*a030*/  @!P0 IMAD.IADD R33, R33, 0x1, -R0 ;  /* 0x0000000121218824 */ /* 0x000fc400078e0a00 */
[--C-:B------:R-:W-:Y:S01]  /*a040*/  @!P5 IMAD.IADD R34, R34, 0x1, -R0.reuse ;  /* 0x000000012222d824 */ /* 0x100fe200078e0a00 */
[C---:B------:R-:W-:Y:S01]  /*a050*/  ISETP.GT.U32.AND P5, PT, R0.reuse, R36, PT ;  /* 0x000000240000720c */ /* 0x040fe20003fa4070 */
[--C-:B------:R-:W-:Y:S01]  /*a060*/  @!P3 IMAD.IADD R35, R35, 0x1, -R0.reuse ;  /* 0x000000012323b824 */ /* 0x100fe200078e0a00 */
[----:B------:R-:W-:Y:S01]  /*a070*/  IABS R13, R7 ;  /* 0x00000007000d7213 */ /* 0x000fe20000000000 */
[----:B------:R-:W-:Y:S01]  /*a080*/  @!P6 IMAD.MOV R33, RZ, RZ, -R33 ;  /* 0x000000ffff21e224 */ /* 0x000fe200078e0a21 */
[----:B------:R-:W-:Y:S01]  /*a090*/  ISETP.GT.U32.AND P6, PT, R0, R37, PT ;  /* 0x000000250000720c */ /* 0x000fe20003fc4070 */
[----:B------:R-:W-:Y:S01]  /*a0a0*/  VIADD R4, R6, 0x1be ;  /* 0x000001be06047836 */ /* 0x000fe20000000000 */
[----:B------:R-:W-:Y:S01]  /*a0b0*/  ISETP.GT.U32.AND P3, PT, R0, R35, PT ;  /* 0x000000230000720c */ /* 0x000fe20003f64070 */
[----:B------:R-:W-:Y:S01]  /*a0c0*/  @!P4 IMAD.IADD R32, R32, 0x1, -R0 ;  /* 0x000000012020c824 */ /* 0x000fe200078e0a00 */
[----:B------:R-:W-:Y:S02]  /*a0d0*/  ISETP.GE.AND P4, PT, R14, RZ, PT ;  /* 0x000000ff0e00720c */ /* 0x000fe40003f86270 */
[----:B------:R-:W-:Y:S01]  /*a0e0*/  LOP3.LUT R14, R3, 0x1bc, RZ, 0xfc, !PT ;  /* 0x000001bc030e7812 */ /* 0x000fe200078efcff */
[----:B------:R-:W-:Y:S01]  /*a0f0*/  @!P2 IMAD.MOV R32, RZ, RZ, -R32 ;  /* 0x000000ffff20a224 */ /* 0x000fe200078e0a20 */
[----:B------:R-:W-:Y:S01]  /*a100*/  ISETP.GE.AND P0, PT, R4, RZ, PT ;  /* 0x000000ff0400720c */ /* 0x000fe20003f06270 */
        /* <DEDUP_REMOVED lines=9> */
[----:B------:R-:W-:Y:S01]  /*a1a0*/  IMAD.MOV R38, RZ, RZ, -R4 ;  /* 0x000000ffff267224 */ /* 0x000fe200078e0a04 */
[----:B------:R-:W-:Y:S01]  /*a1b0*/  ISETP.GT.U32.AND P6, PT, R0, R37, PT ;  /* 0x000000250000720c */ /* 0x000fe20003fc4070 */
[----:B------:R-:W-:Y:S01]  /*a1c0*/  IMAD.HI.U32 R7, R2, R15, RZ ;  /* 0x0000000f02077227 */ /* 0x000fe200078e00ff */
[----:B------:R-:W-:-:S03]  /*a1d0*/  LOP3.LUT R16, R3, 0x1b6, RZ, 0xfc, !PT ;  /* 0x000001b603107812 */ /* 0x000fc600078efcff */
[----:B------:R-:W-:Y:S01]  /*a1e0*/  IMAD.HI.U32 R4, R2, R39, RZ ;  /* 0x0000002702047227 */ /* 0x000fe200078e00ff */
[----:B------:R-:W-:-:S03]  /*a1f0*/  IABS R43, R16 ;  /* 0x00000010002b7213 */ /* 0x000fc60000000000 */
[----:B------:R-:W-:Y:S02]  /*a200*/  IMAD.MOV R7, RZ, RZ, -R7 ;  /* 0x000000ffff077224 */ /* 0x000fe400078e0a07 */
[----:B------:R-:W-:Y:S02]  /*a210*/  IMAD.MOV R4, RZ, RZ, -R4 ;  /* 0x000000ffff047224 */ /* 0x000fe400078e0a04 */
[C---:B------:R-:W-:Y:S02]  /*a220*/  IMAD R38, R0.reuse, R38, R13 ;  /* 0x0000002600267224 */ /* 0x040fe400078e020d */
[----:B------:R-:W-:Y:S02]  /*a230*/  IMAD R40, R0, R7, R15 ;  /* 0x0000000700287224 */ /* 0x000fe400078e020f */
[--C-:B------:R-:W-:Y:S01]  /*a240*/  @!P5 IMAD.IADD R36, R36, 0x1, -R0.reuse ;  /* 0x000000012424d824 */ /* 0x100fe200078e0a00 */
[C---:B------:R-:W-:Y:S01]  /*a250*/  ISETP.GT.U32.AND P5, PT, R0.reuse, R38, PT ;  /* 0x000000260000720c */ /* 0x040fe20003fa4070 */
[C---:B------:R-:W-:Y:S01]  /*a260*/  IMAD R39, R0.reuse, R4, R39 ;  /* 0x0000000400277224 */ /* 0x040fe200078e0227 */
[----:B------:R-:W-:Y:S01]  /*a270*/  LOP3.LUT R4, R3, 0x1ba, RZ, 0xfc, !PT ;  /* 0x000001ba03047812 */ /* 0x000fe200078efcff */
[----:B------:R-:W-:Y:S01]  /*a280*/  @!P6 IMAD.IADD R37, R37, 0x1, -R0 ;  /* 0x000000012525e824 */ /* 0x000fe200078e0a00 */
[C---:B------:R-:W-:Y:S01]  /*a290*/  ISETP.GT.U32.AND P6, PT, R0.reuse, R40, PT ;  /* 0x000000280000720c */ /* 0x040fe20003fc4070 */
[----:B------:R-:W-:Y:S01]  /*a2a0*/  @!P2 IMAD.MOV R36, RZ, RZ, -R36 ;  /* 0x000000ffff24a224 */ /* 0x000fe200078e0a24 */
[----:B------:R-:W-:Y:S01]  /*a2b0*/  ISETP.GT.U32.AND P2, PT, R0, R39, PT ;  /* 0x000000270000720c */ /* 0x000fe20003f44070 */
[----:B------:R-:W-:Y:S01]  /*a2c0*/  @!P4 IMAD.MOV R34, RZ, RZ, -R34 ;  /* 0x000000ffff22c224 */ /* 0x000fe200078e0a22 */
[----:B------:R-:W-:Y:S01]  /*a2d0*/  ISETP.GE.AND P4, PT, R17, RZ, PT ;  /* 0x000000ff1100720c */ /* 0x000fe20003f86270 */
[----:B------:R-:W-:Y:S01]  /*a2e0*/  @!P1 IMAD.MOV R35, RZ, RZ, -R35 ;  /* 0x000000ffff239224 */ /* 0x000fe200078e0a23 */
[----:B------:R-:W-:-:S02]  /*a2f0*/  ISETP.GE.AND P1, PT, R14, RZ, PT ;  /* 0x000000ff0e00720c */ /* 0x000fc40003f26270 */
[----:B------:R-:W-:Y:S01]  /*a300*/  IABS R41, R4 ;  /* 0x0000000400297213 */ /* 0x000fe20000000000 */
[--C-:B------:R-:W-:Y:S01]  /*a310*/  @!P5 IMAD.IADD R38, R38, 0x1, -R0.reuse ;  /* 0x000000012626d824 */ /* 0x100fe200078e0a00 */
[C---:B------:R-:W-:Y:S02]  /*a320*/  LOP3.LUT R14, R3.reuse, 0x1b8, RZ, 0xfc, !PT ;  /* 0x000001b8030e7812 */ /* 0x040fe400078efcff */
[----:B------:R-:W-:Y:S01]  /*a330*/  ISETP.GE.AND P5, PT, R4, RZ, PT ;  /* 0x000000ff0400720c */ /* 0x000fe20003fa6270 */
[--C-:B------:R-:W-:Y:S01]  /*a340*/  @!P6 IMAD.IADD R40, R40, 0x1, -R0.reuse ;  /* 0x000000012828e824 */ /* 0x100fe200078e0a00 */
[----:B------:R-:W-:Y:S01]  /*a350*/  IABS R13, R14 ;  /* 0x0000000e000d7213 */ /* 0x000fe20000000000 */
[----:B------:R-:W-:Y:S01]  /*a360*/  IMAD.HI.U32 R4, R2, R41, RZ ;  /* 0x0000002902047227 */ /* 0x000fe200078e00ff */
[----:B------:R-:W-:Y:S02]  /*a370*/  LOP3.LUT R17, R3, 0x1b4, RZ, 0xfc, !PT ;  /* 0x000001b403117812 */ /* 0x000fe400078efcff */
[C---:B------:R-:W-:Y:S01]  /*a380*/  ISETP.GT.U32.AND P6, PT, R0.reuse, R40, PT ;  /* 0x000000280000720c */ /* 0x040fe20003fc4070 */
[----:B------:R-:W-:Y:S01]  /*a390*/  @!P2 IMAD.IADD R39, R39, 0x1, -R0 ;  /* 0x000000012727a824 */ /* 0x000fe200078e0a00 */
[C---:B------:R-:W-:Y:S01]  /*a3a0*/  ISETP.GT.U32.AND P2, PT, R0.reuse, R38, PT ;  /* 0x000000260000720c */ /* 0x040fe20003f44070 */
[----:B------:R-:W-:Y:S01]  /*a3b0*/  IMAD.MOV R7, RZ, RZ, -R4 ;  /* 0x000000ffff077224 */ /* 0x000fe200078e0a04 */
[----:B------:R-:W-:Y:S01]  /*a3c0*/  IABS R15, R17 ;  /* 0x00000011000f7213 */ /* 0x000fe20000000000 */
[----:B------:R-:W-:Y:S01]  /*a3d0*/  @!P4 IMAD.MOV R37, RZ, RZ, -R37 ;  /* 0x000000ffff25c224 */ /* 0x000fe200078e0a25 */
[----:B------:R-:W-:Y:S01]  /*a3e0*/  ISETP.GT.U32.AND P4, PT, R0, R39, PT ;  /* 0x000000270000720c */ /* 0x000fe20003f84070 */
[----:B------:R-:W-:-:S04]  /*a3f0*/  IMAD.HI.U32 R4, R2, R13, RZ ;  /* 0x0000000d02047227 */ /* 0x000fc800078e00ff */
[----:B------:R-:W-:Y:S02]  /*a400*/  IMAD.MOV R42, RZ, RZ, -R4 ;  /* 0x000000ffff2a7224 */ /* 0x000fe400078e0a04 */
[----:B------:R-:W-:-:S04]  /*a410*/  IMAD.HI.U32 R4, R2, R43, RZ ;  /* 0x0000002b02047227 */ /* 0x000fc800078e00ff */
[C---:B------:R-:W-:Y:S02]  /*a420*/  IMAD R41, R0.reuse, R7, R41 ;  /* 0x0000000700297224 */ /* 0x040fe400078e0229 */
[----:B------:R-:W-:Y:S02]  /*a430*/  IMAD R42, R0, R42, R13 ;  /* 0x0000002a002a7224 */ /* 0x000fe400078e020d */
[----:B------:R-:W-:-:S04]  /*a440*/  IMAD.HI.U32 R7, R2, R15, RZ ;  /* 0x0000000f02077227 */ /* 0x000fc800078e00ff */
[----:B------:R-:W-:Y:S02]  /*a450*/  IMAD.MOV R4, RZ, RZ, -R4 ;  /* 0x000000ffff047224 */ /* 0x000fe400078e0a04 */
[--C-:B------:R-:W-:Y:S01]  /*a460*/  @!P2 IMAD.IADD R38, R38, 0x1, -R0.reuse ;  /* 0x000000012626a824 */ /* 0x100fe200078e0a00 */
[----:B------:R-:W-:Y:S01]  /*a470*/  ISETP.GT.U32.AND P2, PT, R0, R41, PT ;  /* 0x000000290000720c */ /* 0x000fe20003f44070 */
[--C-:B------:R-:W-:Y:S01]  /*a480*/  @!P6 IMAD.IADD R40, R40, 0x1, -R0.reuse ;  /* 0x000000012828e824 */ /* 0x100fe200078e0a00 */
[----:B------:R-:W-:Y:S01]  /*a490*/  ISETP.GT.U32.AND P6, PT, R0, R42, PT ;  /* 0x0000002a0000720c */ /* 0x000fe20003fc4070 */
[----:B------:R-:W-:Y:S01]  /*a4a0*/  @!P4 IMAD.IADD R39, R39, 0x1, -R0 ;  /* 0x000000012727c824 */ /* 0x000fe200078e0a00 */
[----:B------:R-:W-:Y:S01]  /*a4b0*/  ISETP.GE.AND P4, PT, R14, RZ, PT ;  /* 0x000000ff0e00720c */ /* 0x000fe20003f86270 */
[----:B------:R-:W-:Y:S01]  /*a4c0*/  IMAD.MOV R7, RZ, RZ, -R7 ;  /* 0x000000ffff077224 */ /* 0x000fe200078e0a07 */
[----:B------:R-:W-:Y:S01]  /*a4d0*/  LOP3.LUT R14, R3, 0x1b2, RZ, 0xfc, !PT ;  /* 0x000001b2030e7812 */ /* 0x000fe200078efcff */
[----:B------:R-:W-:-:S02]  /*a4e0*/  IMAD R43, R0, R4, R43 ;  /* 0x00000004002b7224 */ /* 0x000fc400078e022b */
[C---:B------:R-:W-:Y:S01]  /*a4f0*/  IMAD R44, R0.reuse, R7, R15 ;  /* 0x00000007002c7224 */ /* 0x040fe200078e020f */
[----:B------:R-:W-:Y:S01]  /*a500*/  IABS R45, R14 ;  /* 0x0000000e002d7213 */ /* 0x000fe20000000000 */
[----:B------:R-:W-:Y:S01]  /*a510*/  @!P0 IMAD.MOV R39, RZ, RZ, -R39 ;  /* 0x000000ffff278224 */ /* 0x000fe200078e0a27 */
[C---:B------:R-:W-:Y:S01]  /*a520*/  ISETP.GT.U32.AND P0, PT, R0.reuse, R43, PT ;  /* 0x0000002b0000720c */ /* 0x040fe20003f04070 */
[----:B------:R-:W-:Y:S01]  /*a530*/  @!P1 IMAD.MOV R40, RZ, RZ, -R40 ;  /* 0x000000ffff289224 */ /* 0x000fe200078e0a28 */
[----:B------:R-:W-:Y:S01]  /*a540*/  ISETP.GT.U32.AND P1, PT, R0, R44, PT ;  /* 0x0000002c0000720c */ /* 0x000fe20003f24070 */
[----:B------:R-:W-:Y:S01]  /*a550*/  VIADD R4, R6, 0x1ae ;  /* 0x000001ae06047836 */ /* 0x000fe20000000000 */
[----:B------:R-:W-:Y:S01]  /*a560*/  LOP3.LUT R15, R3, 0x1b0, RZ, 0xfc, !PT ;  /* 0x000001b0030f7812 */ /* 0x000fe200078efcff */
[--C-:B------:R-:W-:Y:S02]  /*a570*/  @!P2 IMAD.IADD R41, R41, 0x1, -R0.reuse ;  /* 0x000000012929a824 */ /* 0x100fe400078e0a00 */
[----:B------:R-:W-:Y:S01]  /*a580*/  @!P6 IMAD.IADD R42, R42, 0x1, -R0 ;  /* 0x000000012a2ae824 */ /* 0x000fe200078e0a00 */
[----:B------:R-:W-:Y:S01]  /*a590*/  ISETP.GE.AND P2, PT, R4, RZ, PT ;  /* 0x000000ff0400720c */ /* 0x000fe20003f46270 */
[----:B------:R-:W-:Y:S01]  /*a5a0*/  @!P3 IMAD.MOV R38, RZ, RZ, -R38 ;  /* 0x000000ffff26b224 */ /* 0x000fe200078e0a26 */
[----:B------:R-:W-:Y:S01]  /*a5b0*/  IABS R47, R4 ;  /* 0x00000004002f7213 */ /* 0x000fe20000000000 */
[----:B------:R-:W-:Y:S01]  /*a5c0*/  IMAD.HI.U32 R4, R2, R45, RZ ;  /* 0x0000002d02047227 */ /* 0x000fe200078e00ff */
[----:B------:R-:W-:-:S02]  /*a5d0*/  ISETP.GT.U32.AND P6, PT, R0, R42, PT ;  /* 0x0000002a0000720c */ /* 0x000fc40003fc4070 */
[----:B------:R-:W-:Y:S01]  /*a5e0*/  IABS R13, R15 ;  /* 0x0000000f000d7213 */ /* 0x000fe20000000000 */
[----:B------:R-:W-:Y:S01]  /*a5f0*/  @!P0 IMAD.IADD R43, R43, 0x1, -R0 ;  /* 0x000000012b2b8824 */ /* 0x000fe200078e0a00 */
[----:B------:R-:W-:Y:S01]  /*a600*/  ISETP.GT.U32.AND P3, PT, R0, R41, PT ;  /* 0x000000290000720c */ /* 0x000fe20003f64070 */
[----:B------:R-:W-:Y:S01]  /*a610*/  IMAD.MOV R4, RZ, RZ, -R4 ;  /* 0x000000ffff047224 */ /* 0x000fe200078e0a04 */
[----:B------:R-:W-:Y:S01]  /*a620*/  ISETP.GE.AND P0, PT, R17, RZ, PT ;  /* 0x000000ff1100720c */ /* 0x000fe20003f06270 */
[----:B------:R-:W-:Y:S01]  /*a630*/  @!P1 IMAD.IADD R44, R44, 0x1, -R0 ;  /* 0x000000012c2c9824 */ /* 0x000fe200078e0a00 */
[C---:B------:R-:W-:Y:S01]  /*a640*/  ISETP.GT.U32.AND P1, PT, R0.reuse, R43, PT ;  /* 0x0000002b0000720c */ /* 0x040fe20003f24070 */
[----:B------:R-:W-:Y:S01]  /*a650*/  IMAD R45, R0, R4, R45 ;  /* 0x00000004002d7224 */ /* 0x000fe200078e022d */
[----:B------:R-:W-:Y:S01]  /*a660*/  LOP3.LUT R17, R3, 0x1aa, RZ, 0xfc, !PT ;  /* 0x000001aa03117812 */ /* 0x000fe200078efcff */
[----:B------:R-:W-:-:S03]  /*a670*/  IMAD.HI.U32 R4, R2, R13, RZ ;  /* 0x0000000d02047227 */ /* 0x000fc600078e00ff */
[----:B------:R-:W-:Y:S01]  /*a680*/  IABS R49, R17 ;  /* 0x0000001100317213 */ /* 0x000fe20000000000 */
[----:B------:R-:W-:Y:S02]  /*a690*/  IMAD.MOV R4, RZ, RZ, -R4 ;  /* 0x000000ffff047224 */ /* 0x000fe400078e0a04 */
[--C-:B------:R-:W-:Y:S01]  /*a6a0*/  @!P6 IMAD.IADD R42, R42, 0x1, -R0.reuse ;  /* 0x000000012a2ae824 */ /* 0x100fe200078e0a00 */
[----:B------:R-:W-:Y:S01]  /*a6b0*/  ISETP.GT.U32.AND P6, PT, R0, R45, PT ;  /* 0x0000002d0000720c */ /* 0x000fe20003fc4070 */
[--C-:B------:R-:W-:Y:S01]  /*a6c0*/  @!P3 IMAD.IADD R41, R41, 0x1, -R0.reuse ;  /* 0x000000012929b824 */ /* 0x100fe200078e0a00 */
[----:B------:R-:W-:Y:S01]  /*a6d0*/  ISETP.GE.AND P3, PT, R16, RZ, PT ;  /* 0x000000ff1000720c */ /* 0x000fe20003f66270 */
[C---:B------:R-:W-:Y:S01]  /*a6e0*/  IMAD R46, R0.reuse, R4, R13 ;  /* 0x00000004002e7224 */ /* 0x040fe200078e020d */
[----:B------:R-:W-:Y:S01]  /*a6f0*/  LOP3.LUT R16, R3, 0x1ac, RZ, 0xfc, !PT ;  /* 0x000001ac03107812 */ /* 0x000fe200078efcff */
[----:B------:R-:W-:Y:S01]  /*a700*/  @!P5 IMAD.MOV R41, RZ, RZ, -R41 ;  /* 0x000000ffff29d224 */ /* 0x000fe200078e0a29 */
[C---:B------:R-:W-:Y:S01]  /*a710*/  ISETP.GT.U32.AND P5, PT, R0.reuse, R44, PT ;  /* 0x0000002c0000720c */ /* 0x040fe20003fa4070 */
[----:B------:R-:W-:Y:S01]  /*a720*/  @!P1 IMAD.IADD R43, R43, 0x1, -R0 ;  /* 0x000000012b2b9824 */ /* 0x000fe200078e0a00 */
[----:B------:R-:W-:Y:S01]  /*a730*/  ISETP.GT.U32.AND P1, PT, R0, R46, PT ;  /* 0x0000002e0000720c */ /* 0x000fe20003f24070 */
[----:B------:R-:W-:Y:S01]  /*a740*/  IMAD.HI.U32 R7, R2, R47, RZ ;  /* 0x0000002f02077227 */ /* 0x000fe200078e00ff */
[----:B------:R-:W-:-:S03]  /*a750*/  IABS R13, R16 ;  /* 0x00000010000d7213 */ /* 0x000fc60000000000 */
[----:B------:R-:W-:Y:S02]  /*a760*/  IMAD.MOV R7, RZ, RZ, -R7 ;  /* 0x000000ffff077224 */ /* 0x000fe400078e0a07 */
[----:B------:R-:W-:Y:S02]  /*a770*/  @!P6 IMAD.IADD R45, R45, 0x1, -R0 ;  /* 0x000000012d2de824 */ /* 0x000fe400078e0a00 */
[----:B------:R-:W-:-:S03]  /*a780*/  IMAD.HI.U32 R4, R2, R13, RZ ;  /* 0x0000000d02047227 */ /* 0x000fc600078e00ff */
[C---:B------:R-:W-:Y:S01]  /*a790*/  ISETP.GT.U32.AND P6, PT, R0.reuse, R45, PT ;  /* 0x0000002d0000720c */ /* 0x040fe20003fc4070 */
[----:B------:R-:W-:Y:S02]  /*a7a0*/  IMAD R47, R0, R7, R47 ;  /* 0x00000007002f7224 */ /* 0x000fe400078e022f */
[----:B------:R-:W-:-:S04]  /*a7b0*/  IMAD.HI.U32 R7, R2, R49, RZ ;  /* 0x0000003102077227 */ /* 0x000fc800078e00ff */
[----:B------:R-:W-:Y:S01]  /*a7c0*/  @!P5 IMAD.IADD R44, R44, 0x1, -R0 ;  /* 0x000000012c2cd824 */ /* 0x000fe200078e0a00 */
[----:B------:R-:W-:Y:S01]  /*a7d0*/  ISETP.GE.AND P5, PT, R15, RZ, PT ;  /* 0x000000ff0f00720c */ /* 0x000fe20003fa6270 */
[----:B------:R-:W-:Y:S02]  /*a7e0*/  IMAD.MOV R4, RZ, RZ, -R4 ;  /* 0x000000ffff047224 */ /* 0x000fe400078e0a04 */
[----:B------:R-:W-:Y:S01]  /*a7f0*/  @!P1 IMAD.IADD R46, R46, 0x1, -R0 ;  /* 0x000000012e2e9824 */ /* 0x000fe200078e0a00 */
[----:B------:R-:W-:Y:S01]  /*a800*/  ISETP.GE.AND P1, PT, R17, RZ, PT ;  /* 0x000000ff1100720c */ /* 0x000fe20003f26270 */
[----:B------:R-:W-:Y:S01]  /*a810*/  @!P4 IMAD.MOV R42, RZ, RZ, -R42 ;  /* 0x000000ffff2ac224 */ /* 0x000fe200078e0a2a */
[----:B------:R-:W-:Y:S01]  /*a820*/  ISETP.GE.AND P4, PT, R14, RZ, PT ;  /* 0x000000ff0e00720c */ /* 0x000fe20003f86270 */
[----:B------:R-:W-:Y:S01]  /*a830*/  IMAD.MOV R7, RZ, RZ, -R7 ;  /* 0x000000ffff077224 */ /* 0x000fe200078e0a07 */
[C---:B------:R-:W-:Y:S01]  /*a840*/  LOP3.LUT R14, R3.reuse, 0x1a6, RZ, 0xfc, !PT ;  /* 0x000001a6030e7812 */ /* 0x040fe200078efcff */
[C---:B------:R-:W-:Y:S01]  /*a850*/  IMAD R48, R0.reuse, R4, R13 ;  /* 0x0000000400307224 */ /* 0x040fe200078e020d */
[----:B------:R-:W-:Y:S01]  /*a860*/  LOP3.LUT R13, R3, 0x1a8, RZ, 0xfc, !PT ;  /* 0x000001a8030d7812 */ /* 0x000fe200078efcff */
[----:B------:R-:W-:Y:S01]  /*a870*/  @!P0 IMAD.MOV R44, RZ, RZ, -R44 ;  /* 0x000000ffff2c8224 */ /* 0x000fe200078e0a2c */
[C---:B------:R-:W-:Y:S01]  /*a880*/  ISETP.GT.U32.AND P0, PT, R0.reuse, R46, PT ;  /* 0x0000002e0000720c */ /* 0x040fe20003f04070 */
[C---:B------:R-:W-:Y:S01]  /*a890*/  IMAD R49, R0.reuse, R7, R49 ;  /* 0x0000000700317224 */ /* 0x040fe200078e0231 */
[----:B------:R-:W-:Y:S01]  /*a8a0*/  IABS R7, R13 ;  /* 0x0000000d00077213 */ /* 0x000fe20000000000 */
[----:B------:R-:W-:Y:S01]  /*a8b0*/  @!P3 IMAD.MOV R43, RZ, RZ, -R43 ;  /* 0x000000ffff2bb224 */ /* 0x000fe200078e0a2b */
[----:B------:R-:W-:Y:S01]  /*a8c0*/  ISETP.GT.U32.AND P3, PT, R0, R47, PT ;  /* 0x0000002f0000720c */ /* 0x000fe20003f64070 */
[----:B------:R-:W-:Y:S01]  /*a8d0*/  @!P6 IMAD.IADD R45, R45, 0x1, -R0 ;  /* 0x000000012d2de824 */ /* 0x000fe200078e0a00 */
[----:B------:R-:W-:Y:S01]  /*a8e0*/  ISETP.GE.AND P6, PT, R16, RZ, PT ;  /* 0x000000ff1000720c */ /* 0x000fe20003fc6270 */
[----:B------:R-:W-:Y:S01]  /*a8f0*/  IMAD.HI.U32 R4, R2, R7, RZ ;  /* 0x0000000702047227 */ /* 0x000fe200078e00ff */
[----:B------:R-:W-:-:S02]  /*a900*/  LOP3.LUT R16, R3, 0x1a4, RZ, 0xfc, !PT ;  /* 0x000001a403107812 */ /* 0x000fc400078efcff */
[----:B------:R-:W-:Y:S01]  /*a910*/  IABS R51, R14 ;  /* 0x0000000e00337213 */ /* 0x000fe20000000000 */
[----:B------:R-:W-:Y:S01]  /*a920*/  @!P4 IMAD.MOV R45, RZ, RZ, -R45 ;  /* 0x000000ffff2dc224 */ /* 0x000fe200078e0a2d */
[----:B------:R-:W-:Y:S01]  /*a930*/  ISETP.GT.U32.AND P4, PT, R0, R48, PT ;  /* 0x000000300000720c */ /* 0x000fe20003f84070 */
[----:B------:R-:W-:Y:S01]  /*a940*/  @!P0 IMAD.IADD R46, R46, 0x1, -R0 ;  /* 0x000000012e2e8824 */ /* 0x000fe200078e0a00 */
[C---:B------:R-:W-:Y:S01]  /*a950*/  ISETP.GT.U32.AND P0, PT, R0.reuse, R49, PT ;  /* 0x000000310000720c */ /* 0x040fe20003f04070 */
[----:B------:R-:W-:Y:S01]  /*a960*/  IMAD.MOV R4, RZ, RZ, -R4 ;  /* 0x000000ffff047224 */ /* 0x000fe200078e0a04 */
[----:B------:R-:W-:Y:S01]  /*a970*/  IABS R15, R16 ;  /* 0x00000010000f7213 */ /* 0x000fe20000000000 */
[----:B------:R-:W-:Y:S02]  /*a980*/  @!P3 IMAD.IADD R47, R47, 0x1, -R0 ;  /* 0x000000012f2fb824 */ /* 0x000fe400078e0a00 */
[C---:B------:R-:W-:Y:S02]  /*a990*/  IMAD R50, R0.reuse, R4, R7 ;  /* 0x0000000400327224 */ /* 0x040fe400078e0207 */
[----:B------:R-:W-:Y:S01]  /*a9a0*/  @!P5 IMAD.MOV R46, RZ, RZ, -R46 ;  /* 0x000000ffff2ed224 */ /* 0x000fe200078e0a2e */
[----:B------:R-:W-:Y:S01]  /*a9b0*/  ISETP.GT.U32.AND P3, PT, R0, R47, PT ;  /* 0x0000002f0000720c */ /* 0x000fe20003f64070 */
[----:B------:R-:W-:Y:S01]  /*a9c0*/  IMAD.HI.U32 R4, R2, R51, RZ ;  /* 0x0000003302047227 */ /* 0x000fe200078e00ff */
[----:B------:R-:W-:-:S03]  /*a9d0*/  ISETP.GT.U32.AND P5, PT, R0, R50, PT ;  /* 0x000000320000720c */ /* 0x000fc60003fa4070 */
[--C-:B------:R-:W-:Y:S02]  /*a9e0*/  @!P4 IMAD.IADD R48, R48, 0x1, -R0.reuse ;  /* 0x000000013030c824 */ /* 0x100fe400078e0a00 */
[----:B------:R-:W-:Y:S02]  /*a9f0*/  @!P0 IMAD.IADD R49, R49, 0x1, -R0 ;  /* 0x0000000131318824 */ /* 0x000fe400078e0a00 */
[----:B------:R-:W-:Y:S01]  /*aa00*/  IMAD.HI.U32 R7, R2, R15, RZ ;  /* 0x0000000f02077227 */ /* 0x000fe200078e00ff */
[C---:B------:R-:W-:Y:S02]  /*aa10*/  ISETP.GT.U32.AND P4, PT, R0.reuse, R48, PT ;  /* 0x000000300000720c */ /* 0x040fe40003f84070 */
[----:B------:R-:W-:Y:S01]  /*aa20*/  ISETP.GT.U32.AND P0, PT, R0, R49, PT ;  /* 0x000000310000720c */ /* 0x000fe20003f04070 */
[----:B------:R-:W-:Y:S02]  /*aa30*/  IMAD.MOV R4, RZ, RZ, -R4 ;  /* 0x000000ffff047224 */ /* 0x000fe400078e0a04 */
[----:B------:R-:W-:-:S02]  /*aa40*/  @!P5 IMAD.IADD R50, R50, 0x1, -R0 ;  /* 0x000000013232d824 */ /* 0x000fc400078e0a00 */
[----:B------:R-:W-:Y:S01]  /*aa50*/  @!P3 IMAD.IADD R47, R47, 0x1, -R0 ;  /* 0x000000012f2fb824 */ /* 0x000fe200078e0a00 */
[----:B------:R-:W-:Y:S01]  /*aa60*/  ISETP.GE.AND P3, PT, R13, RZ, PT ;  /* 0x000000ff0d00720c */ /* 0x000fe20003f66270 */
[----:B------:R-:W-:Y:S01]  /*aa70*/  IMAD.MOV R7, RZ, RZ, -R7 ;  /* 0x000000ffff077224 */ /* 0x000fe200078e0a07 */
[----:B------:R-:W-:Y:S01]  /*aa80*/  ISETP.GT.U32.AND P5, PT, R0, R50, PT ;  /* 0x000000320000720c */ /* 0x000fe20003fa4070 */
[----:B------:R-:W-:-:S04]  /*aa90*/  IMAD.HI.U32 R13, R2, R53, RZ ;  /* 0x00000035020d7227 */ /* 0x000fc800078e00ff */
        /* <DEDUP_REMOVED lines=21> */
[----:B------:R-:W-:Y:S01]  /*abf0*/  @!P6 IMAD.IADD R52, R52, 0x1, -R0 ;  /* 0x000000013434e824 */ /* 0x000fe200078e0a00 */
[----:B------:R-:W-:Y:S01]  /*ac00*/  IABS R15, R14 ;  /* 0x0000000e000f7213 */ /* 0x000fe20000000000 */
[----:B------:R-:W-:Y:S01]  /*ac10*/  IMAD.HI.U32 R13, R2, R17, RZ ;  /* 0x00000011020d7227 */ /* 0x000fe200078e00ff */
[----:B------:R-:W-:-:S02]  /*ac20*/  ISETP.GT.U32.AND P0, PT, R0, R51, PT ;  /* 0x000000330000720c */ /* 0x000fc40003f04070 */
[----:B------:R-:W-:Y:S01]  /*ac30*/  ISETP.GE.AND P1, PT, R4, RZ, PT ;  /* 0x000000ff0400720c */ /* 0x000fe20003f26270 */
[----:B------:R-:W-:Y:S01]  /*ac40*/  @!P5 IMAD.IADD R53, R53, 0x1, -R0 ;  /* 0x000000013535d824 */ /* 0x000fe200078e0a00 */
[----:B------:R-:W-:Y:S01]  /*ac50*/  ISETP.GT.U32.AND P6, PT, R0, R52, PT ;  /* 0x000000340000720c */ /* 0x000fe20003fc4070 */
[----:B------:R-:W-:-:S03]  /*ac60*/  IMAD.HI.U32 R4, R2, R15, RZ ;  /* 0x0000000f02047227 */ /* 0x000fc600078e00ff */
[----:B------:R-:W-:Y:S01]  /*ac70*/  ISETP.GT.U32.AND P5, PT, R0, R53, PT ;  /* 0x000000350000720c */ /* 0x000fe20003fa4070 */
[----:B------:R-:W-:-:S04]  /*ac80*/  IMAD.HI.U32 R7, R2, R55, RZ ;  /* 0x0000003702077227 */ /* 0x000fc800078e00ff */
[----:B------:R-:W-:Y:S02]  /*ac90*/  IMAD.MOV R4, RZ, RZ, -R4 ;  /* 0x000000ffff047224 */ /* 0x000fe400078e0a04 */
        /* <DEDUP_REMOVED lines=36> */
[----:B------:R-:W-:Y:S02]  /*aee0*/  IMAD.MOV R4, RZ, RZ, -R4 ;  /* 0x000000ffff047224 */ /* 0x000fe400078e0a04 */
        /* <DEDUP_REMOVED lines=20> */
[----:B------:R-:W-:Y:S02]  /*b030*/  IMAD.MOV R60, RZ, RZ, -R4 ;  /* 0x000000ffff3c7224 */ /* 0x000fe400078e0a04 */
[----:B------:R-:W-:-:S04]  /*b040*/  IMAD.HI.U32 R7, R2, R61, RZ ;  /* 0x0000003d02077227 */ /* 0x000fc800078e00ff */
[C---:B------:R-:W-:Y:S02]  /*b050*/  IMAD R60, R0.reuse, R60, R13 ;  /* 0x0000003c003c7224 */ /* 0x040fe400078e020d */
[----:B------:R-:W-:Y:S02]  /*b060*/  IMAD.MOV R7, RZ, RZ, -R7 ;  /* 0x000000ffff077224 */ /* 0x000fe400078e0a07 */
[----:B------:R-:W-:Y:S01]  /*b070*/  @!P3 IMAD.MOV R53, RZ, RZ, -R53 ;  /* 0x000000ffff35b224 */ /* 0x000fe200078e0a35 */
[----:B------:R-:W-:Y:S01]  /*b080*/  ISETP.GT.U32.AND P3, PT, R0, R56, PT ;  /* 0x000000380000720c */ /* 0x000fe20003f64070 */
[--C-:B------:R-:W-:Y:S01]  /*b090*/  @!P5 IMAD.IADD R58, R58, 0x1, -R0.reuse ;  /* 0x000000013a3ad824 */ /* 0x100fe200078e0a00 */
[C---:B------:R-:W-:Y:S01]  /*b0a0*/  ISETP.GT.U32.AND P5, PT, R0.reuse, R60, PT ;  /* 0x0000003c0000720c */ /* 0x040fe20003fa4070 */
[----:B------:R-:W-:Y:S01]  /*b0b0*/  IMAD R61, R0, R7, R61 ;  /* 0x00000007003d7224 */ /* 0x000fe200078e023d */
[----:B------:R-:W-:Y:S01]  /*b0c0*/  LOP3.LUT R7, R3, 0x190, RZ, 0xfc, !PT ;  /* 0x0000019003077812 */ /* 0x000fe200078efcff */
[----:B------:R-:W-:-:S02]  /*b0d0*/  @!P0 IMAD.IADD R57, R57, 0x1, -R0 ;  /* 0x0000000139398824 */ /* 0x000fc400078e0a00 */
[--C-:B------:R-:W-:Y:S01]  /*b0e0*/  @!P1 IMAD.IADD R59, R59, 0x1, -R0.reuse ;  /* 0x000000013b3b9824 */ /* 0x100fe200078e0a00 */
[----:B------:R-:W-:Y:S01]  /*b0f0*/  IABS R13, R7 ;  /* 0x00000007000d7213 */ /* 0x000fe20000000000 */
[----:B------:R-:W-:Y:S01]  /*b100*/  @!P6 IMAD.MOV R57, RZ, RZ, -R57 ;  /* 0x000000ffff39e224 */ /* 0x000fe200078e0a39 */
[----:B------:R-:W-:Y:S01]  /*b110*/  ISETP.GT.U32.AND P6, PT, R0, R61, PT ;  /* 0x0000003d0000720c */ /* 0x000fe20003fc4070 */
[----:B------:R-:W-:Y:S01]  /*b120*/  VIADD R4, R6, 0x18e ;  /* 0x0000018e06047836 */ /* 0x000fe20000000000 */
[----:B------:R-:W-:Y:S01]  /*b130*/  ISETP.GT.U32.AND P1, PT, R0, R59, PT ;  /* 0x0000003b0000720c */ /* 0x000fe20003f24070 */
[--C-:B------:R-:W-:Y:S01]  /*b140*/  @!P3 IMAD.IADD R56, R56, 0x1, -R0.reuse ;  /* 0x000000013838b824 */ /* 0x100fe200078e0a00 */
[----:B------:R-:W-:Y:S01]  /*b150*/  ISETP.GE.AND P3, PT, R14, RZ, PT ;  /* 0x000000ff0e00720c */ /* 0x000fe20003f66270 */
[----:B------:R-:W-:Y:S01]  /*b160*/  @!P5 IMAD.IADD R60, R60, 0x1, -R0 ;  /* 0x000000013c3cd824 */ /* 0x000fe200078e0a00 */
[----:B------:R-:W-:Y:S01]  /*b170*/  LOP3.LUT R14, R3, 0x18c, RZ, 0xfc, !PT ;  /* 0x0000018c030e7812 */ /* 0x000fe200078efcff */
[----:B------:R-:W-:Y:S01]  /*b180*/  @!P4 IMAD.MOV R56, RZ, RZ, -R56 ;  /* 0x000000ffff38c224 */ /* 0x000fe200078e0a38 */
[----:B------:R-:W-:-:S02]  /*b190*/  ISETP.GE.AND P0, PT, R4, RZ, PT ;  /* 0x000000ff0400720c */ /* 0x000fc40003f06270 */
[----:B------:R-:W-:Y:S01]  /*b1a0*/  IABS R63, R4 ;  /* 0x00000004003f7213 */ /* 0x000fe20000000000 */
[----:B------:R-:W-:Y:S01]  /*b1b0*/  IMAD.HI.U32 R4, R2, R13, RZ ;  /* 0x0000000d02047227 */ /* 0x000fe200078e00ff */
[----:B------:R-:W-:Y:S02]  /*b1c0*/  ISETP.GT.U32.AND P5, PT, R0, R60, PT ;  /* 0x0000003c0000720c */ /* 0x000fe40003fa4070 */
[----:B------:R-:W-:Y:S01]  /*b1d0*/  IABS R15, R14 ;  /* 0x0000000e000f7213 */ /* 0x000fe20000000000 */
[----:B------:R-:W-:Y:S01]  /*b1e0*/  @!P6 IMAD.IADD R61, R61, 0x1, -R0 ;  /* 0x000000013d3de824 */ /* 0x000fe200078e0a00 */
[----:B------:R-:W-:Y:S01]  /*b1f0*/  ISETP.GE.AND P4, PT, R16, RZ, PT ;  /* 0x000000ff1000720c */ /* 0x000fe20003f86270 */
[----:B------:R-:W-:Y:S01]  /*b200*/  IMAD.MOV R62, RZ, RZ, -R4 ;  /* 0x000000ffff3e7224 */ /* 0x000fe200078e0a04 */
[----:B------:R-:W-:Y:S01]  /*b210*/  LOP3.LUT R16, R3, 0x186, RZ, 0xfc, !PT ;  /* 0x0000018603107812 */ /* 0x000fe200078efcff */
[----:B------:R-:W-:Y:S01]  /*b220*/  @!P1 IMAD.IADD R59, R59, 0x1, -R0 ;  /* 0x000000013b3b9824 */ /* 0x000fe200078e0a00 */
[----:B------:R-:W-:Y:S01]  /*b230*/  ISETP.GE.AND P1, PT, R7, RZ, PT ;  /* 0x000000ff0700720c */ /* 0x000fe20003f26270 */
[----:B------:R-:W-:Y:S01]  /*b240*/  IMAD.HI.U32 R4, R2, R63, RZ ;  /* 0x0000003f02047227 */ /* 0x000fe200078e00ff */
[----:B------:R-:W-:-:S02]  /*b250*/  ISETP.GT.U32.AND P6, PT, R0, R61, PT ;  /* 0x0000003d0000720c */ /* 0x000fc40003fc4070 */
[----:B------:R-:W-:Y:S01]  /*b260*/  IABS R67, R16 ;  /* 0x0000001000437213 */ /* 0x000fe20000000000 */
[----:B------:R-:W-:-:S04]  /*b270*/  IMAD.HI.U32 R7, R2, R15, RZ ;  /* 0x0000000f02077227 */ /* 0x000fc800078e00ff */
[----:B------:R-:W-:Y:S02]  /*b280*/  IMAD R62, R0, R62, R13 ;  /* 0x0000003e003e7224 */ /* 0x000fe400078e020d */
[----:B------:R-:W-:Y:S02]  /*b290*/  IMAD.MOV R4, RZ, RZ, -R4 ;  /* 0x000000ffff047224 */ /* 0x000fe400078e0a04 */
[----:B------:R-:W-:Y:S02]  /*b2a0*/  IMAD.MOV R7, RZ, RZ, -R7 ;  /* 0x000000ffff077224 */ /* 0x000fe400078e0a07 */
[----:B------:R-:W-:Y:S01]  /*b2b0*/  @!P5 IMAD.IADD R60, R60, 0x1, -R0 ;  /* 0x000000013c3cd824 */ /* 0x000fe200078e0a00 */
[C---:B------:R-:W-:Y:S01]  /*b2c0*/  ISETP.GT.U32.AND P5, PT, R0.reuse, R62, PT ;  /* 0x0000003e0000720c */ /* 0x040fe20003fa4070 */
[C---:B------:R-:W-:Y:S01]  /*b2d0*/  IMAD R63, R0.reuse, R4, R63 ;  /* 0x00000004003f7224 */ /* 0x040fe200078e023f */
[----:B------:R-:W-:Y:S01]  /*b2e0*/  LOP3.LUT R4, R3, 0x18a, RZ, 0xfc, !PT ;  /* 0x0000018a03047812 */ /* 0x000fe200078efcff */
[----:B------:R-:W-:-:S02]  /*b2f0*/  IMAD R64, R0, R7, R15 ;  /* 0x0000000700407224 */ /* 0x000fc400078e020f */
[----:B------:R-:W-:Y:S01]  /*b300*/  @!P4 IMAD.MOV R60, RZ, RZ, -R60 ;  /* 0x000000ffff3cc224 */ /* 0x000fe200078e0a3c */
[C---:B------:R-:W-:Y:S01]  /*b310*/  ISETP.GT.U32.AND P4, PT, R0.reuse, R63, PT ;  /* 0x0000003f0000720c */ /* 0x040fe20003f84070 */
[----:B------:R-:W-:Y:S01]  /*b320*/  @!P6 IMAD.IADD R61, R61, 0x1, -R0 ;  /* 0x000000013d3de824 */ /* 0x000fe200078e0a00 */
[----:B------:R-:W-:Y:S01]  /*b330*/  ISETP.GT.U32.AND P6, PT, R0, R64, PT ;  /* 0x000000400000720c */ /* 0x000fe20003fc4070 */
[----:B------:R-:W-:Y:S01]  /*b340*/  @!P3 IMAD.MOV R58, RZ, RZ, -R58 ;  /* 0x000000ffff3ab224 */ /* 0x000fe200078e0a3a */
[----:B------:R-:W-:Y:S01]  /*b350*/  ISETP.GE.AND P3, PT, R17, RZ, PT ;  /* 0x000000ff1100720c */ /* 0x000fe20003f66270 */
[----:B------:R-:W-:Y:S01]  /*b360*/  @!P2 IMAD.MOV R59, RZ, RZ, -R59 ;  /* 0x000000ffff3ba224 */ /* 0x000fe200078e0a3b */
[----:B------:R-:W-:Y:S01]  /*b370*/  ISETP.GE.AND P2, PT, R14, RZ, PT ;  /* 0x000000ff0e00720c */ /* 0x000fe20003f46270 */
[----:B------:R-:W-:Y:S01]  /*b380*/  @!P5 IMAD.IADD R62, R62, 0x1, -R0 ;  /* 0x000000013e3ed824 */ /* 0x000fe200078e0a00 */
[----:B------:R-:W-:Y:S02]  /*b390*/  IABS R65, R4 ;  /* 0x0000000400417213 */ /* 0x000fe40000000000 */
[----:B------:R-:W-:-:S02]  /*b3a0*/  LOP3.LUT R14, R3, 0x188, RZ, 0xfc, !PT ;  /* 0x00000188030e7812 */ /* 0x000fc400078efcff */
[----:B------:R-:W-:Y:S01]  /*b3b0*/  ISETP.GE.AND P5, PT, R4, RZ, PT ;  /* 0x000000ff0400720c */ /* 0x000fe20003fa6270 */
[--C-:B------:R-:W-:Y:S01]  /*b3c0*/  @!P4 IMAD.IADD R63, R63, 0x1, -R0.reuse ;  /* 0x000000013f3fc824 */ /* 0x100fe200078e0a00 */
[----:B------:R-:W-:Y:S01]  /*b3d0*/  ISETP.GT.U32.AND P4, PT, R0, R62, PT ;  /* 0x0000003e0000720c */ /* 0x000fe20003f84070 */
[----:B------:R-:W-:Y:S01]  /*b3e0*/  @!P6 IMAD.IADD R64, R64, 0x1, -R0 ;  /* 0x000000014040e824 */ /* 0x000fe200078e0a00 */
[----:B------:R-:W-:Y:S01]  /*b3f0*/  IABS R13, R14 ;  /* 0x0000000e000d7213 */ /* 0x000fe20000000000 */
[----:B------:R-:W-:Y:S01]  /*b400*/  IMAD.HI.U32 R4, R2, R65, RZ ;  /* 0x0000004102047227 */ /* 0x000fe200078e00ff */
[----:B------:R-:W-:Y:S02]  /*b410*/  LOP3.LUT R17, R3, 0x184, RZ, 0xfc, !PT ;  /* 0x0000018403117812 */ /* 0x000fe400078efcff */
[C---:B------:R-:W-:Y:S01]  /*b420*/  ISETP.GT.U32.AND P6, PT, R0.reuse, R64, PT ;  /* 0x000000400000720c */ /* 0x040fe20003fc4070 */
[----:B------:R-:W-:Y:S01]  /*b430*/  IMAD.MOV R7, RZ, RZ, -R4 ;  /* 0x000000ffff077224 */ /* 0x000fe200078e0a04 */
[----:B------:R-:W-:Y:S01]  /*b440*/  IABS R15, R17 ;  /* 0x00000011000f7213 */ /* 0x000fe20000000000 */
[----:B------:R-:W-:Y:S01]  /*b450*/  @!P3 IMAD.MOV R61, RZ, RZ, -R61 ;  /* 0x000000ffff3db224 */ /* 0x000fe200078e0a3d */
[----:B------:R-:W-:Y:S01]  /*b460*/  ISETP.GT.U32.AND P3, PT, R0, R63, PT ;  /* 0x0000003f0000720c */ /* 0x000fe20003f64070 */
[----:B------:R-:W-:-:S04]  /*b470*/  IMAD.HI.U32 R4, R2, R13, RZ ;  /* 0x0000000d02047227 */ /* 0x000fc800078e00ff */
[----:B------:R-:W-:Y:S02]  /*b480*/  IMAD R65, R0, R7, R65 ;  /* 0x0000000700417224 */ /* 0x000fe400078e0241 */
[----:B------:R-:W-:Y:S02]  /*b490*/  IMAD.MOV R66, RZ, RZ, -R4 ;  /* 0x000000ffff427224 */ /* 0x000fe400078e0a04 */
[----:B------:R-:W-:-:S04]  /*b4a0*/  IMAD.HI.U32 R4, R2, R67, RZ ;  /* 0x0000004302047227 */ /* 0x000fc800078e00ff */
[----:B------:R-:W-:Y:S01]  /*b4b0*/  @!P4 IMAD.IADD R62, R62, 0x1, -R0 ;  /* 0x000000013e3ec824 */ /* 0x000fe200078e0a00 */
[C---:B------:R-:W-:Y:S01]  /*b4c0*/  ISETP.GT.U32.AND P4, PT, R0.reuse, R65, PT ;  /* 0x000000410000720c */ /* 0x040fe20003f84070 */
[----:B------:R-:W-:Y:S02]  /*b4d0*/  IMAD R66, R0, R66, R13 ;  /* 0x0000004200427224 */ /* 0x000fe400078e020d */
[----:B------:R-:W-:-:S04]  /*b4e0*/  IMAD.HI.U32 R7, R2, R15, RZ ;  /* 0x0000000f02077227 */ /* 0x000fc800078e00ff */
[----:B------:R-:W-:Y:S02]  /*b4f0*/  IMAD.MOV R4, RZ, RZ, -R4 ;  /* 0x000000ffff047224 */ /* 0x000fe400078e0a04 */
[--C-:B------:R-:W-:Y:S01]  /*b500*/  @!P6 IMAD.IADD R64, R64, 0x1, -R0.reuse ;  /* 0x000000014040e824 */ /* 0x100fe200078e0a00 */
[----:B------:R-:W-:Y:S01]  /*b510*/  ISETP.GT.U32.AND P6, PT, R0, R66, PT ;  /* 0x000000420000720c */ /* 0x000fe20003fc4070 */
[--C-:B------:R-:W-:Y:S01]  /*b520*/  @!P3 IMAD.IADD R63, R63, 0x1, -R0.reuse ;  /* 0x000000013f3fb824 */ /* 0x100fe200078e0a00 */
[----:B------:R-:W-:Y:S01]  /*b530*/  ISETP.GE.AND P3, PT, R14, RZ, PT ;  /* 0x000000ff0e00720c */ /* 0x000fe20003f66270 */
[----:B------:R-:W-:Y:S01]  /*b540*/  IMAD.MOV R7, RZ, RZ, -R7 ;  /* 0x000000ffff077224 */ /* 0x000fe200078e0a07 */
[----:B------:R-:W-:Y:S01]  /*b550*/  LOP3.LUT R14, R3, 0x182, RZ, 0xfc, !PT ;  /* 0x00000182030e7812 */ /* 0x000fe200078efcff */
[C---:B------:R-:W-:Y:S02]  /*b560*/  IMAD R67, R0.reuse, R4, R67 ;  /* 0x0000000400437224 */ /* 0x040fe400078e0243 */
[C---:B------:R-:W-:Y:S01]  /*b570*/  IMAD R68, R0.reuse, R7, R15 ;  /* 0x0000000700447224 */ /* 0x040fe200078e020f */
[----:B------:R-:W-:Y:S01]  /*b580*/  IABS R69, R14 ;  /* 0x0000000e00457213 */ /* 0x000fe20000000000 */
[----:B------:R-:W-:Y:S01]  /*b590*/  @!P0 IMAD.MOV R63, RZ, RZ, -R63 ;  /* 0x000000ffff3f8224 */ /* 0x000fe200078e0a3f */
[C---:B------:R-:W-:Y:S01]  /*b5a0*/  ISETP.GT.U32.AND P0, PT, R0.reuse, R67, PT ;  /* 0x000000430000720c */ /* 0x040fe20003f04070 */
[----:B------:R-:W-:Y:S01]  /*b5b0*/  @!P4 IMAD.IADD R65, R65, 0x1, -R0 ;  /* 0x000000014141c824 */ /* 0x000fe200078e0a00 */
[----:B------:R-:W-:Y:S01]  /*b5c0*/  LOP3.LUT R15, R3, 0x180, RZ, 0xfc, !PT ;  /* 0x00000180030f7812 */ /* 0x000fe200078efcff */
[----:B------:R-:W-:Y:S01]  /*b5d0*/  @!P2 IMAD.MOV R64, RZ, RZ, -R64 ;  /* 0x000000ffff40a224 */ /* 0x000fe200078e0a40 */
[----:B------:R-:W-:Y:S01]  /*b5e0*/  ISETP.GT.U32.AND P2, PT, R0, R68, PT ;  /* 0x000000440000720c */ /* 0x000fe20003f44070 */
[----:B------:R-:W-:Y:S01]  /*b5f0*/  VIADD R4, R6, 0x17e ;  /* 0x0000017e06047836 */ /* 0x000fe20000000000 */
[----:B------:R-:W-:Y:S01]  /*b600*/  IABS R13, R15 ;  /* 0x0000000f000d7213 */ /* 0x000fe20000000000 */
[----:B------:R-:W-:Y:S01]  /*b610*/  @!P1 IMAD.MOV R62, RZ, RZ, -R62 ;  /* 0x000000ffff3e9224 */ /* 0x000fe200078e0a3e */
[----:B------:R-:W-:Y:S01]  /*b620*/  ISETP.GT.U32.AND P1, PT, R0, R65, PT ;  /* 0x000000410000720c */ /* 0x000fe20003f24070 */
[----:B------:R-:W-:Y:S01]  /*b630*/  @!P6 IMAD.IADD R66, R66, 0x1, -R0 ;  /* 0x000000014242e824 */ /* 0x000fe200078e0a00 */
[----:B------:R-:W-:-:S02]  /*b640*/  ISETP.GE.AND P4, PT, R4, RZ, PT ;  /* 0x000000ff0400720c */ /* 0x000fc40003f86270 */
[----:B------:R-:W-:Y:S01]  /*b650*/  IABS R71, R4 ;  /* 0x0000000400477213 */ /* 0x000fe20000000000 */
[----:B------:R-:W-:Y:S01]  /*b660*/  IMAD.HI.U32 R4, R2, R69, RZ ;  /* 0x0000004502047227 */ /* 0x000fe200078e00ff */
[----:B------:R-:W-:-:S03]  /*b670*/  ISETP.GT.U32.AND P6, PT, R0, R66, PT ;  /* 0x000000420000720c */ /* 0x000fc60003fc4070 */
[----:B------:R-:W-:Y:S01]  /*b680*/  @!P0 IMAD.IADD R67, R67, 0x1, -R0 ;  /* 0x0000000143438824 */ /* 0x000fe200078e0a00 */
[----:B------:R-:W-:Y:S01]  /*b690*/  ISETP.GE.AND P0, PT, R17, RZ, PT ;  /* 0x000000ff1100720c */ /* 0x000fe20003f06270 */
[----:B------:R-:W-:Y:S01]  /*b6a0*/  IMAD.MOV R4, RZ, RZ, -R4 ;  /* 0x000000ffff047224 */ /* 0x000fe200078e0a04 */
[----:B------:R-:W-:Y:S01]  /*b6b0*/  LOP3.LUT R17, R3, 0x17a, RZ, 0xfc, !PT ;  /* 0x0000017a03117812 */ /* 0x000fe200078efcff */
[----:B------:R-:W-:Y:S01]  /*b6c0*/  @!P2 IMAD.IADD R68, R68, 0x1, -R0 ;  /* 0x000000014444a824 */ /* 0x000fe200078e0a00 */
[C---:B------:R-:W-:Y:S01]  /*b6d0*/  ISETP.GT.U32.AND P2, PT, R0.reuse, R67, PT ;  /* 0x000000430000720c */ /* 0x040fe20003f44070 */
[----:B------:R-:W-:Y:S01]  /*b6e0*/  IMAD R69, R0, R4, R69 ;  /* 0x0000000400457224 */ /* 0x000fe200078e0245 */
[----:B------:R-:W-:Y:S01]  /*b6f0*/  IABS R73, R17 ;  /* 0x0000001100497213 */ /* 0x000fe20000000000 */
[----:B------:R-:W-:-:S04]  /*b700*/  IMAD.HI.U32 R4, R2, R13, RZ ;  /* 0x0000000d02047227 */ /* 0x000fc800078e00ff */
[----:B------:R-:W-:Y:S01]  /*b710*/  @!P1 IMAD.IADD R65, R65, 0x1, -R0 ;  /* 0x0000000141419824 */ /* 0x000fe200078e0a00 */
[----:B------:R-:W-:Y:S01]  /*b720*/  ISETP.GE.AND P1, PT, R16, RZ, PT ;  /* 0x000000ff1000720c */ /* 0x000fe20003f26270 */
[----:B------:R-:W-:Y:S01]  /*b730*/  IMAD.HI.U32 R7, R2, R71, RZ ;  /* 0x0000004702077227 */ /* 0x000fe200078e00ff */
[----:B------:R-:W-:-:S03]  /*b740*/  LOP3.LUT R16, R3, 0x17c, RZ, 0xfc, !PT ;  /* 0x0000017c03107812 */ /* 0x000fc600078efcff */
[----:B------:R-:W-:Y:S02]  /*b750*/  IMAD.MOV R4, RZ, RZ, -R4 ;  /* 0x000000ffff047224 */ /* 0x000fe400078e0a04 */
[--C-:B------:R-:W-:Y:S01]  /*b760*/  @!P6 IMAD.IADD R66, R66, 0x1, -R0.reuse ;  /* 0x000000014242e824 */ /* 0x100fe200078e0a00 */
[C---:B------:R-:W-:Y:S01]  /*b770*/  ISETP.GT.U32.AND P6, PT, R0.reuse, R69, PT ;  /* 0x000000450000720c */ /* 0x040fe20003fc4070 */
[----:B------:R-:W-:Y:S02]  /*b780*/  IMAD.MOV R7, RZ, RZ, -R7 ;  /* 0x000000ffff077224 */ /* 0x000fe400078e0a07 */
[C---:B------:R-:W-:Y:S01]  /*b790*/  IMAD R70, R0.reuse, R4, R13 ;  /* 0x0000000400467224 */ /* 0x040fe200078e020d */
[----:B------:R-:W-:Y:S01]  /*b7a0*/  IABS R13, R16 ;  /* 0x00000010000d7213 */ /* 0x000fe20000000000 */
[C---:B------:R-:W-:Y:S02]  /*b7b0*/  IMAD R71, R0.reuse, R7, R71 ;  /* 0x0000000700477224 */ /* 0x040fe400078e0247 */
[----:B------:R-:W-:Y:S01]  /*b7c0*/  @!P2 IMAD.IADD R67, R67, 0x1, -R0 ;  /* 0x000000014343a824 */ /* 0x000fe200078e0a00 */
[----:B------:R-:W-:Y:S01]  /*b7d0*/  ISETP.GT.U32.AND P2, PT, R0, R70, PT ;  /* 0x000000460000720c */ /* 0x000fe20003f44070 */
[----:B------:R-:W-:-:S04]  /*b7e0*/  IMAD.HI.U32 R4, R2, R13, RZ ;  /* 0x0000000d02047227 */ /* 0x000fc800078e00ff */
[----:B------:R-:W-:Y:S01]  /*b7f0*/  @!P1 IMAD.MOV R67, RZ, RZ, -R67 ;  /* 0x000000ffff439224 */ /* 0x000fe200078e0a43 */
[C---:B------:R-:W-:Y:S01]  /*b800*/  ISETP.GT.U32.AND P1, PT, R0.reuse, R71, PT ;  /* 0x000000470000720c */ /* 0x040fe20003f24070 */
[----:B------:R-:W-:Y:S02]  /*b810*/  @!P6 IMAD.IADD R69, R69, 0x1, -R0 ;  /* 0x000000014545e824 */ /* 0x000fe400078e0a00 */
[----:B------:R-:W-:Y:S01]  /*b820*/  @!P5 IMAD.MOV R65, RZ, RZ, -R65 ;  /* 0x000000ffff41d224 */ /* 0x000fe200078e0a41 */
[----:B------:R-:W-:Y:S01]  /*b830*/  ISETP.GT.U32.AND P5, PT, R0, R68, PT ;  /* 0x000000440000720c */ /* 0x000fe20003fa4070 */
[----:B------:R-:W-:Y:S01]  /*b840*/  IMAD.HI.U32 R7, R2, R73, RZ ;  /* 0x0000004902077227 */ /* 0x000fe200078e00ff */
[----:B------:R-:W-:-:S03]  /*b850*/  ISETP.GT.U32.AND P6, PT, R0, R69, PT ;  /* 0x000000450000720c */ /* 0x000fc60003fc4070 */
        /* <DEDUP_REMOVED lines=9> */
[--C-:B------:R-:W-:Y:S01]  /*b8f0*/  @!P1 IMAD.IADD R71, R71, 0x1, -R0.reuse ;  /* 0x0000000147479824 */ /* 0x100fe200078e0a00 */
[C---:B------:R-:W-:Y:S01]  /*b900*/  ISETP.GT.U32.AND P1, PT, R0.reuse, R70, PT ;  /* 0x000000460000720c */ /* 0x040fe20003f24070 */
[----:B------:R-:W-:Y:S01]  /*b910*/  IMAD R73, R0, R7, R73 ;  /* 0x0000000700497224 */ /* 0x000fe200078e0249 */
[----:B------:R-:W-:Y:S01]  /*b920*/  IABS R7, R13 ;  /* 0x0000000d00077213 */ /* 0x000fe20000000000 */
[--C-:B------:R-:W-:Y:S01]  /*b930*/  @!P5 IMAD.IADD R68, R68, 0x1, -R0.reuse ;  /* 0x000000014444d824 */ /* 0x100fe200078e0a00 */
[----:B------:R-:W-:Y:S01]  /*b940*/  ISETP.GE.AND P5, PT, R15, RZ, PT ;  /* 0x000000ff0f00720c */ /* 0x000fe20003fa6270 */
        /* <DEDUP_REMOVED lines=11> */
[----:B------:R-:W-:Y:S02]  /*ba00*/  @!P5 IMAD.MOV R70, RZ, RZ, -R70 ;  /* 0x000000ffff46d224 */ /* 0x000fe400078e0a46 */
        /* <DEDUP_REMOVED lines=144> */
[C---:B------:R-:W-:Y:S02]  /*c310*/  IMAD R86, R0.reuse, R86, R13 ;  /* 0x0000005600567224 */ /* 0x040fe400078e020d */
[----:B------:R-:W-:Y:S02]  /*c320*/  IMAD.MOV R4, RZ, RZ, -R4 ;  /* 0x000000ffff047224 */ /* 0x000fe400078e0a04 */
[----:B------:R-:W-:Y:S02]  /*c330*/  IMAD R88, R0, R7, R15 ;  /* 0x0000000700587224 */ /* 0x000fe400078e020f */
[--C-:B------:R-:W-:Y:S01]  /*c340*/  @!P5 IMAD.IADD R84, R84, 0x1, -R0.reuse ;  /* 0x000000015454d824 */ /* 0x100fe200078e0a00 */
[----:B------:R-:W-:Y:S01]  /*c350*/  ISETP.GE.AND P5, PT, R14, RZ, PT ;  /* 0x000000ff0e00720c */ /* 0x000fe20003fa6270 */
[----:B------:R-:W-:Y:S01]  /*c360*/  @!P4 IMAD.MOV R83, RZ, RZ, -R83 ;  /* 0x000000ffff53c224 */ /* 0x000fe200078e0a53 */
        /* <DEDUP_REMOVED lines=8> */
[----:B------:R-:W-:-:S02]  /*c3f0*/  ISETP.GE.AND P0, PT, R17, RZ, PT ;  /* 0x000000ff1100720c */ /* 0x000fc40003f06270 */
[----:B------:R-:W-:Y:S02]  /*c400*/  IABS R89, R4 ;  /* 0x0000000400597213 */ /* 0x000fe40000000000 */
[C---:B------:R-:W-:Y:S01]  /*c410*/  LOP3.LUT R14, R3.reuse, 0x158, RZ, 0xfc, !PT ;  /* 0x00000158030e7812 */ /* 0x040fe200078efcff */
[--C-:B------:R-:W-:Y:S01]  /*c420*/  @!P4 IMAD.IADD R86, R86, 0x1, -R0.reuse ;  /* 0x000000015656c824 */ /* 0x100fe200078e0a00 */
[----:B------:R-:W-:Y:S01]  /*c430*/  ISETP.GE.AND P4, PT, R4, RZ, PT ;  /* 0x000000ff0400720c */ /* 0x000fe20003f86270 */
[----:B------:R-:W-:Y:S01]  /*c440*/  IMAD.HI.U32 R4, R2, R89, RZ ;  /* 0x0000005902047227 */ /* 0x000fe200078e00ff */
[----:B------:R-:W-:Y:S02]  /*c450*/  IABS R13, R14 ;  /* 0x0000000e000d7213 */ /* 0x000fe40000000000 */
[----:B------:R-:W-:Y:S01]  /*c460*/  LOP3.LUT R17, R3, 0x154, RZ, 0xfc, !PT ;  /* 0x0000015403117812 */ /* 0x000fe200078efcff */
[--C-:B------:R-:W-:Y:S02]  /*c470*/  @!P6 IMAD.IADD R88, R88, 0x1, -R0.reuse ;  /* 0x000000015858e824 */ /* 0x100fe400078e0a00 */
[----:B------:R-:W-:Y:S01]  /*c480*/  @!P3 IMAD.IADD R87, R87, 0x1, -R0 ;  /* 0x000000015757b824 */ /* 0x000fe200078e0a00 */
[C---:B------:R-:W-:Y:S01]  /*c490*/  ISETP.GT.U32.AND P3, PT, R0.reuse, R86, PT ;  /* 0x000000560000720c */ /* 0x040fe20003f64070 */
[----:B------:R-:W-:Y:S01]  /*c4a0*/  IMAD.MOV R7, RZ, RZ, -R4 ;  /* 0x000000ffff077224 */ /* 0x000fe200078e0a04 */
[----:B------:R-:W-:Y:S01]  /*c4b0*/  ISETP.GT.U32.AND P6, PT, R0, R88, PT ;  /* 0x000000580000720c */ /* 0x000fe20003fc4070 */
[----:B------:R-:W-:Y:S01]  /*c4c0*/  IMAD.HI.U32 R4, R2, R13, RZ ;  /* 0x0000000d02047227 */ /* 0x000fe200078e00ff */
[----:B------:R-:W-:-:S03]  /*c4d0*/  IABS R15, R17 ;  /* 0x00000011000f7213 */ /* 0x000fc60000000000 */
[----:B------:R-:W-:Y:S01]  /*c4e0*/  @!P0 IMAD.MOV R85, RZ, RZ, -R85 ;  /* 0x000000ffff558224 */ /* 0x000fe200078e0a55 */
[C---:B------:R-:W-:Y:S01]  /*c4f0*/  ISETP.GT.U32.AND P0, PT, R0.reuse, R87, PT ;  /* 0x000000570000720c */ /* 0x040fe20003f04070 */
[----:B------:R-:W-:Y:S02]  /*c500*/  IMAD.MOV R90, RZ, RZ, -R4 ;  /* 0x000000ffff5a7224 */ /* 0x000fe400078e0a04 */
[----:B------:R-:W-:Y:S02]  /*c510*/  IMAD R89, R0, R7, R89 ;  /* 0x0000000700597224 */ /* 0x000fe400078e0259 */
[----:B------:R-:W-:-:S04]  /*c520*/  IMAD.HI.U32 R4, R2, R91, RZ ;  /* 0x0000005b02047227 */ /* 0x000fc800078e00ff */
[----:B------:R-:W-:Y:S02]  /*c530*/  IMAD R90, R0, R90, R13 ;  /* 0x0000005a005a7224 */ /* 0x000fe400078e020d */
[----:B------:R-:W-:Y:S01]  /*c540*/  @!P3 IMAD.IADD R86, R86, 0x1, -R0 ;  /* 0x000000015656b824 */ /* 0x000fe200078e0a00 */
[----:B------:R-:W-:Y:S01]  /*c550*/  ISETP.GT.U32.AND P3, PT, R0, R89, PT ;  /* 0x000000590000720c */ /* 0x000fe20003f64070 */
        /* <DEDUP_REMOVED lines=19> */
[----:B------:R-:W-:-:S02]  /*c690*/  @!P6 IMAD.IADD R90, R90, 0x1, -R0 ;  /* 0x000000015a5ae824 */ /* 0x000fc400078e0a00 */
[----:B------:R-:W-:Y:S01]  /*c6a0*/  @!P2 IMAD.MOV R86, RZ, RZ, -R86 ;  /* 0x000000ffff56a224 */ /* 0x000fe200078e0a56 */
[----:B------:R-:W-:Y:S02]  /*c6b0*/  ISETP.GT.U32.AND P2, PT, R0, R89, PT ;  /* 0x000000590000720c */ /* 0x000fe40003f44070 */
[----:B------:R-:W-:Y:S01]  /*c6c0*/  ISETP.GE.AND P3, PT, R4, RZ, PT ;  /* 0x000000ff0400720c */ /* 0x000fe20003f66270 */
[----:B------:R-:W-:Y:S01]  /*c6d0*/  @!P1 IMAD.IADD R91, R91, 0x1, -R0 ;  /* 0x000000015b5b9824 */ /* 0x000fe200078e0a00 */
[----:B------:R-:W-:Y:S01]  /*c6e0*/  IABS R95, R4 ;  /* 0x00000004005f7213 */ /* 0x000fe20000000000 */
[----:B------:R-:W-:Y:S01]  /*c6f0*/  IMAD.HI.U32 R4, R2, R93, RZ ;  /* 0x0000005d02047227 */ /* 0x000fe200078e00ff */
[----:B------:R-:W-:Y:S02]  /*c700*/  ISETP.GT.U32.AND P6, PT, R0, R90, PT ;  /* 0x0000005a0000720c */ /* 0x000fe40003fc4070 */
        /* <DEDUP_REMOVED lines=55> */
[----:B------:R-:W-:Y:S01]  /*ca80*/  @!P1 IMAD.MOV R92, RZ, RZ, -R92 ;  /* 0x000000ffff5c9224 */ /* 0x000fe200078e0a5c */
[C---:B------:R-:W-:Y:S01]  /*ca90*/  ISETP.GT.U32.AND P1, PT, R0.reuse, R95, PT ;  /* 0x0000005f0000720c */ /* 0x040fe20003f24070 */
[----:B------:R-:W-:Y:S02]  /*caa0*/  IMAD R98, R0, R4, R7 ;  /* 0x0000000400627224 */ /* 0x000fe400078e0207 */
[----:B------:R-:W-:-:S02]  /*cab0*/  @!P4 IMAD.MOV R94, RZ, RZ, -R94 ;  /* 0x000000ffff5ec224 */ /* 0x000fc400078e0a5e */
        /* <DEDUP_REMOVED lines=9> */
[----:B------:R-:W-:Y:S02]  /*cb50*/  IMAD.MOV R7, RZ, RZ, -R7 ;  /* 0x000000ffff077224 */ /* 0x000fe400078e0a07 */
[----:B------:R-:W-:Y:S01]  /*cb60*/  @!P1 IMAD.IADD R95, R95, 0x1, -R0 ;  /* 0x000000015f5f9824 */ /* 0x000fe200078e0a00 */
[----:B------:R-:W-:Y:S01]  /*cb70*/  ISETP.GE.AND P1, PT, R13, RZ, PT ;  /* 0x000000ff0d00720c */ /* 0x000fe20003f26270 */
[----:B------:R-:W-:Y:S01]  /*cb80*/  IMAD.HI.U32 R13, R2, R101, RZ ;  /* 0x00000065020d7227 */ /* 0x000fe200078e00ff */
[----:B------:R-:W-:-:S03]  /*cb90*/  ISETP.GT.U32.AND P4, PT, R0, R98, PT ;  /* 0x000000620000720c */ /* 0x000fc60003f84070 */
        /* <DEDUP_REMOVED lines=26> */
[----:B------:R-:W-:Y:S01]  /*cd40*/  IMAD.HI.U32 R4, R2, R15, RZ ;  /* 0x0000000f02047227 */ /* 0x000fe200078e00ff */
[----:B------:R-:W-:-:S03]  /*cd50*/  ISETP.GT.U32.AND P6, PT, R0, R100, PT ;  /* 0x000000640000720c */ /* 0x000fc60003fc4070 */
[----:B------:R-:W-:Y:S02]  /*cd60*/  @!P4 IMAD.IADD R101, R101, 0x1, -R0 ;  /* 0x000000016565c824 */ /* 0x000fe400078e0a00 */
[----:B------:R-:W-:-:S03]  /*cd70*/  IMAD.HI.U32 R7, R2, R103, RZ ;  /* 0x0000006702077227 */ /* 0x000fc600078e00ff */
[C---:B------:R-:W-:Y:S01]  /*cd80*/  ISETP.GT.U32.AND P4, PT, R0.reuse, R101, PT ;  /* 0x000000650000720c */ /* 0x040fe20003f84070 */
        /* <DEDUP_REMOVED lines=53> */
[----:B------:R-:W-:Y:S01]  /*d0e0*/  @!P5 IMAD.MOV R103, RZ, RZ, -R103 ;  /* 0x000000ffff67d224 */ /* 0x000fe200078e0a67 */
[----:B------:R-:W-:Y:S01]  /*d0f0*/  ISETP.GT.U32.AND P2, PT, R0, R105, PT ;  /* 0x000000690000720c */ /* 0x000fe20003f44070 */
[----:B------:R-:W-:Y:S01]  /*d100*/  IMAD.HI.U32 R4, R2, R13, RZ ;  /* 0x0000000d02047227 */ /* 0x000fe200078e00ff */
[----:B------:R-:W-:-:S02]  /*d110*/  ISETP.GT.U32.AND P4, PT, R0, R106, PT ;  /* 0x0000006a0000720c */ /* 0x000fc40003f84070 */
[----:B------:R-:W-:Y:S01]  /*d120*/  ISETP.GT.U32.AND P5, PT, R0, R107, PT ;  /* 0x0000006b0000720c */ /* 0x000fe20003fa4070 */
[----:B------:R-:W-:-:S04]  /*d130*/  IMAD.HI.U32 R7, R2, R109, RZ ;  /* 0x0000006d02077227 */ /* 0x000fc800078e00ff */
[----:B------:R-:W-:Y:S02]  /*d140*/  IMAD.MOV R108, RZ, RZ, -R4 ;  /* 0x000000ffff6c7224 */ /* 0x000fe400078e0a04 */
[----:B------:R-:W-:Y:S02]  /*d150*/  IMAD.MOV R7, RZ, RZ, -R7 ;  /* 0x000000ffff077224 */ /* 0x000fe400078e0a07 */
[----:B------:R-:W-:Y:S01]  /*d160*/  @!P1 IMAD.MOV R101, RZ, RZ, -R101 ;  /* 0x000000ffff659224 */ /* 0x000fe200078e0a65 */
[C---:B------:R-:W-:Y:S01]  /*d170*/  ISETP.GT.U32.AND P1, PT, R0.reuse, R104, PT ;  /* 0x000000680000720c */ /* 0x040fe20003f24070 */
[C---:B------:R-:W-:Y:S02]  /*d180*/  IMAD R108, R0.reuse, R108, R13 ;  /* 0x0000006c006c7224 */ /* 0x040fe400078e020d */
        /* <DEDUP_REMOVED lines=9> */
[----:B------:R-:W-:Y:S01]  /*d220*/  @!P1 IMAD.IADD R104, R104, 0x1, -R0 ;  /* 0x0000000168689824 */ /* 0x000fe200078e0a00 */
[----:B------:R-:W-:Y:S01]  /*d230*/  ISETP.GT.U32.AND P5, PT, R0, R107, PT ;  /* 0x0000006b0000720c */ /* 0x000fe20003fa4070 */
[----:B------:R-:W-:Y:S01]  /*d240*/  VIADD R4, R6, 0x12e ;  /* 0x0000012e06047836 */ /* 0x000fe20000000000 */
[----:B------:R-:W-:Y:S01]  /*d250*/  ISETP.GE.AND P1, PT, R14, RZ, PT ;  /* 0x000000ff0e00720c */ /* 0x000fe20003f26270 */
[----:B------:R-:W-:Y:S01]  /*d260*/  @!P0 IMAD.MOV R104, RZ, RZ, -R104 ;  /* 0x000000ffff688224 */ /* 0x000fe200078e0a68 */
[----:B------:R-:W-:-:S02]  /*d270*/  LOP3.LUT R14, R3, 0x12c, RZ, 0xfc, !PT ;  /* 0x0000012c030e7812 */ /* 0x000fc400078efcff */
[----:B------:R-:W-:Y:S01]  /*d280*/  ISETP.GE.AND P2, PT, R4, RZ, PT ;  /* 0x000000ff0400720c */ /* 0x000fe20003f46270 */
[--C-:B------:R-:W-:Y:S01]  /*d290*/  @!P4 IMAD.IADD R108, R108, 0x1, -R0.reuse ;  /* 0x000000016c6cc824 */ /* 0x100fe200078e0a00 */
[----:B------:R-:W-:Y:S02]  /*d2a0*/  IABS R15, R14 ;  /* 0x0000000e000f7213 */ /* 0x000fe40000000000 */
[----:B------:R-:W-:Y:S01]  /*d2b0*/  IABS R111, R4 ;  /* 0x00000004006f7213 */ /* 0x000fe20000000000 */
[--C-:B------:R-:W-:Y:S01]  /*d2c0*/  @!P6 IMAD.IADD R109, R109, 0x1, -R0.reuse ;  /* 0x000000016d6de824 */ /* 0x100fe200078e0a00 */
[----:B------:R-:W-:Y:S01]  /*d2d0*/  ISETP.GT.U32.AND P4, PT, R0, R108, PT ;  /* 0x0000006c0000720c */ /* 0x000fe20003f84070 */
[----:B------:R-:W-:Y:S01]  /*d2e0*/  @!P5 IMAD.IADD R107, R107, 0x1, -R0 ;  /* 0x000000016b6bd824 */ /* 0x000fe200078e0a00 */
[----:B------:R-:W-:Y:S01]  /*d2f0*/  ISETP.GE.AND P5, PT, R7, RZ, PT ;  /* 0x000000ff0700720c */ /* 0x000fe20003fa6270 */
[----:B------:R-:W-:Y:S01]  /*d300*/  IMAD.HI.U32 R4, R2, R13, RZ ;  /* 0x0000000d02047227 */ /* 0x000fe200078e00ff */
[----:B------:R-:W-:-:S02]  /*d310*/  ISETP.GT.U32.AND P6, PT, R0, R109, PT ;  /* 0x0000006d0000720c */ /* 0x000fc40003fc4070 */
[----:B------:R-:W-:Y:S01]  /*d320*/  ISETP.GE.AND P0, PT, R16, RZ, PT ;  /* 0x000000ff1000720c */ /* 0x000fe20003f06270 */
[----:B------:R-:W-:Y:S01]  /*d330*/  IMAD.HI.U32 R7, R2, R15, RZ ;  /* 0x0000000f02077227 */ /* 0x000fe200078e00ff */
[----:B------:R-:W-:-:S03]  /*d340*/  LOP3.LUT R16, R3, 0x126, RZ, 0xfc, !PT ;  /* 0x0000012603107812 */ /* 0x000fc600078efcff */
[----:B------:R-:W-:Y:S01]  /*d350*/  IMAD.MOV R110, RZ, RZ, -R4 ;  /* 0x000000ffff6e7224 */ /* 0x000fe200078e0a04 */
[----:B------:R-:W-:Y:S01]  /*d360*/  IABS R115, R16 ;  /* 0x0000001000737213 */ /* 0x000fe20000000000 */
[----:B------:R-:W-:Y:S02]  /*d370*/  IMAD.MOV R7, RZ, RZ, -R7 ;  /* 0x000000ffff077224 */ /* 0x000fe400078e0a07 */
[----:B------:R-:W-:Y:S02]  /*d380*/  IMAD R110, R0, R110, R13 ;  /* 0x0000006e006e7224 */ /* 0x000fe400078e020d */
[----:B------:R-:W-:-:S04]  /*d390*/  IMAD.HI.U32 R4, R2, R111, RZ ;  /* 0x0000006f02047227 */ /* 0x000fc800078e00ff */
[----:B------:R-:W-:Y:S02]  /*d3a0*/  IMAD R112, R0, R7, R15 ;  /* 0x0000000700707224 */ /* 0x000fe400078e020f */
[----:B------:R-:W-:Y:S01]  /*d3b0*/  @!P4 IMAD.IADD R108, R108, 0x1, -R0 ;  /* 0x000000016c6cc824 */ /* 0x000fe200078e0a00 */
[C---:B------:R-:W-:Y:S01]  /*d3c0*/  ISETP.GT.U32.AND P4, PT, R0.reuse, R110, PT ;  /* 0x0000006e0000720c */ /* 0x040fe20003f84070 */
[----:B------:R-:W-:Y:S02]  /*d3d0*/  IMAD.MOV R4, RZ, RZ, -R4 ;  /* 0x000000ffff047224 */ /* 0x000fe400078e0a04 */
[----:B------:R-:W-:Y:S01]  /*d3e0*/  @!P6 IMAD.IADD R109, R109, 0x1, -R0 ;  /* 0x000000016d6de824 */ /* 0x000fe200078e0a00 */
[C---:B------:R-:W-:Y:S01]  /*d3f0*/  ISETP.GT.U32.AND P6, PT, R0.reuse, R112, PT ;  /* 0x000000700000720c */ /* 0x040fe20003fc4070 */
[----:B------:R-:W-:Y:S01]  /*d400*/  IMAD R111, R0, R4, R111 ;  /* 0x00000004006f7224 */ /* 0x000fe200078e026f */
[----:B------:R-:W-:Y:S01]  /*d410*/  LOP3.LUT R4, R3, 0x12a, RZ, 0xfc, !PT ;  /* 0x0000012a03047812 */ /* 0x000fe200078efcff */
[----:B------:R-:W-:-:S02]  /*d420*/  @!P0 IMAD.MOV R108, RZ, RZ, -R108 ;  /* 0x000000ffff6c8224 */ /* 0x000fc400078e0a6c */
[----:B------:R-:W-:Y:S01]  /*d430*/  @!P3 IMAD.MOV R107, RZ, RZ, -R107 ;  /* 0x000000ffff6bb224 */ /* 0x000fe200078e0a6b */
[----:B------:R-:W-:Y:S01]  /*d440*/  ISETP.GT.U32.AND P0, PT, R0, R111, PT ;  /* 0x0000006f0000720c */ /* 0x000fe20003f04070 */
[----:B------:R-:W-:Y:S01]  /*d450*/  @!P1 IMAD.MOV R106, RZ, RZ, -R106 ;  /* 0x000000ffff6a9224 */ /* 0x000fe200078e0a6a */
[----:B------:R-:W-:Y:S01]  /*d460*/  ISETP.GE.AND P3, PT, R14, RZ, PT ;  /* 0x000000ff0e00720c */ /* 0x000fe20003f66270 */
[--C-:B------:R-:W-:Y:S01]  /*d470*/  @!P4 IMAD.IADD R110, R110, 0x1, -R0.reuse ;  /* 0x000000016e6ec824 */ /* 0x100fe200078e0a00 */
[----:B------:R-:W-:Y:S02]  /*d480*/  IABS R113, R4 ;  /* 0x0000000400717213 */ /* 0x000fe40000000000 */
[----:B------:R-:W-:Y:S01]  /*d490*/  LOP3.LUT R14, R3, 0x128, RZ, 0xfc, !PT ;  /* 0x00000128030e7812 */ /* 0x000fe200078efcff */
[----:B------:R-:W-:Y:S01]  /*d4a0*/  @!P6 IMAD.IADD R112, R112, 0x1, -R0 ;  /* 0x000000017070e824 */ /* 0x000fe200078e0a00 */
[----:B------:R-:W-:Y:S02]  /*d4b0*/  ISETP.GE.AND P1, PT, R17, RZ, PT ;  /* 0x000000ff1100720c */ /* 0x000fe40003f26270 */
[----:B------:R-:W-:Y:S01]  /*d4c0*/  ISETP.GE.AND P4, PT, R4, RZ, PT ;  /* 0x000000ff0400720c */ /* 0x000fe20003f86270 */
[----:B------:R-:W-:Y:S01]  /*d4d0*/  IMAD.HI.U32 R4, R2, R113, RZ ;  /* 0x0000007102047227 */ /* 0x000fe200078e00ff */
[----:B------:R-:W-:-:S02]  /*d4e0*/  IABS R13, R14 ;  /* 0x0000000e000d7213 */ /* 0x000fc40000000000 */
[----:B------:R-:W-:Y:S01]  /*d4f0*/  ISETP.GT.U32.AND P6, PT, R0, R112, PT ;  /* 0x000000700000720c */ /* 0x000fe20003fc4070 */
[----:B------:R-:W-:Y:S01]  /*d500*/  IMAD.MOV R7, RZ, RZ, -R4 ;  /* 0x000000ffff077224 */ /* 0x000fe200078e0a04 */
[----:B------:R-:W-:Y:S01]  /*d510*/  LOP3.LUT R17, R3, 0x124, RZ, 0xfc, !PT ;  /* 0x0000012403117812 */ /* 0x000fe200078efcff */
[----:B------:R-:W-:-:S03]  /*d520*/  IMAD.HI.U32 R4, R2, R13, RZ ;  /* 0x0000000d02047227 */ /* 0x000fc600078e00ff */
[----:B------:R-:W-:Y:S01]  /*d530*/  IABS R15, R17 ;  /* 0x00000011000f7213 */ /* 0x000fe20000000000 */
[----:B------:R-:W-:Y:S01]  /*d540*/  @!P0 IMAD.IADD R111, R111, 0x1, -R0 ;  /* 0x000000016f6f8824 */ /* 0x000fe200078e0a00 */
[C---:B------:R-:W-:Y:S01]  /*d550*/  ISETP.GT.U32.AND P0, PT, R0.reuse, R110, PT ;  /* 0x0000006e0000720c */ /* 0x040fe20003f04070 */
[----:B------:R-:W-:Y:S02]  /*d560*/  IMAD.MOV R114, RZ, RZ, -R4 ;  /* 0x000000ffff727224 */ /* 0x000fe400078e0a04 */
[----:B------:R-:W-:Y:S01]  /*d570*/  @!P1 IMAD.MOV R109, RZ, RZ, -R109 ;  /* 0x000000ffff6d9224 */ /* 0x000fe200078e0a6d */
[C---:B------:R-:W-:Y:S01]  /*d580*/  ISETP.GT.U32.AND P1, PT, R0.reuse, R111, PT ;  /* 0x0000006f0000720c */ /* 0x040fe20003f24070 */
[C---:B------:R-:W-:Y:S02]  /*d590*/  IMAD R114, R0.reuse, R114, R13 ;  /* 0x0000007200727224 */ /* 0x040fe400078e020d */
[----:B------:R-:W-:Y:S02]  /*d5a0*/  IMAD R113, R0, R7, R113 ;  /* 0x0000000700717224 */ /* 0x000fe400078e0271 */
[----:B------:R-:W-:Y:S01]  /*d5b0*/  @!P6 IMAD.IADD R112, R112, 0x1, -R0 ;  /* 0x000000017070e824 */ /* 0x000fe200078e0a00 */
[----:B------:R-:W-:Y:S01]  /*d5c0*/  ISETP.GT.U32.AND P6, PT, R0, R114, PT ;  /* 0x000000720000720c */ /* 0x000fe20003fc4070 */
[----:B------:R-:W-:-:S04]  /*d5d0*/  IMAD.HI.U32 R4, R2, R115, RZ ;  /* 0x0000007302047227 */ /* 0x000fc800078e00ff */
[----:B------:R-:W-:Y:S01]  /*d5e0*/  @!P0 IMAD.IADD R110, R110, 0x1, -R0 ;  /* 0x000000016e6e8824 */ /* 0x000fe200078e0a00 */
[----:B------:R-:W-:Y:S01]  /*d5f0*/  ISETP.GT.U32.AND P0, PT, R0, R113, PT ;  /* 0x000000710000720c */ /* 0x000fe20003f04070 */
[----:B------:R-:W-:-:S04]  /*d600*/  IMAD.HI.U32 R7, R2, R15, RZ ;  /* 0x0000000f02077227 */ /* 0x000fc800078e00ff */
[----:B------:R-:W-:Y:S02]  /*d610*/  IMAD.MOV R4, RZ, RZ, -R4 ;  /* 0x000000ffff047224 */ /* 0x000fe400078e0a04 */
[--C-:B------:R-:W-:Y:S01]  /*d620*/  @!P1 IMAD.IADD R111, R111, 0x1, -R0.reuse ;  /* 0x000000016f6f9824 */ /* 0x100fe200078e0a00 */
[----:B------:R-:W-:Y:S01]  /*d630*/  ISETP.GE.AND P1, PT, R14, RZ, PT ;  /* 0x000000ff0e00720c */ /* 0x000fe20003f26270 */
[----:B------:R-:W-:Y:S01]  /*d640*/  IMAD.MOV R7, RZ, RZ, -R7 ;  /* 0x000000ffff077224 */ /* 0x000fe200078e0a07 */
[C---:B------:R-:W-:Y:S01]  /*d650*/  LOP3.LUT R14, R3.reuse, 0x122, RZ, 0xfc, !PT ;  /* 0x00000122030e7812 */ /* 0x040fe200078efcff */
[----:B------:R-:W-:Y:S02]  /*d660*/  IMAD R115, R0, R4, R115 ;  /* 0x0000000400737224 */ /* 0x000fe400078e0273 */
[----:B------:R-:W-:Y:S01]  /*d670*/  VIADD R4, R6, 0x11e ;  /* 0x0000011e06047836 */ /* 0x000fe20000000000 */
[----:B------:R-:W-:Y:S01]  /*d680*/  IABS R117, R14 ;  /* 0x0000000e00757213 */ /* 0x000fe20000000000 */
[----:B------:R-:W-:Y:S01]  /*d690*/  IMAD R116, R0, R7, R15 ;  /* 0x0000000700747224 */ /* 0x000fe200078e020f */
[----:B------:R-:W-:Y:S01]  /*d6a0*/  LOP3.LUT R15, R3, 0x120, RZ, 0xfc, !PT ;  /* 0x00000120030f7812 */ /* 0x000fe200078efcff */
[--C-:B------:R-:W-:Y:S01]  /*d6b0*/  @!P6 IMAD.IADD R114, R114, 0x1, -R0.reuse ;  /* 0x000000017272e824 */ /* 0x100fe200078e0a00 */
[----:B------:R-:W-:Y:S01]  /*d6c0*/  IABS R119, R4 ;  /* 0x0000000400777213 */ /* 0x000fe20000000000 */
[----:B------:R-:W-:Y:S01]  /*d6d0*/  @!P2 IMAD.MOV R111, RZ, RZ, -R111 ;  /* 0x000000ffff6fa224 */ /* 0x000fe200078e0a6f */
[----:B------:R-:W-:Y:S01]  /*d6e0*/  ISETP.GT.U32.AND P2, PT, R0, R115, PT ;  /* 0x000000730000720c */ /* 0x000fe20003f44070 */
[----:B------:R-:W-:Y:S01]  /*d6f0*/  @!P0 IMAD.IADD R113, R113, 0x1, -R0 ;  /* 0x0000000171718824 */ /* 0x000fe200078e0a00 */
[----:B------:R-:W-:Y:S01]  /*d700*/  ISETP.GE.AND P0, PT, R4, RZ, PT ;  /* 0x000000ff0400720c */ /* 0x000fe20003f06270 */
[----:B------:R-:W-:Y:S01]  /*d710*/  @!P3 IMAD.MOV R112, RZ, RZ, -R112 ;  /* 0x000000ffff70b224 */ /* 0x000fe200078e0a70 */
[----:B------:R-:W-:Y:S01]  /*d720*/  ISETP.GT.U32.AND P6, PT, R0, R114, PT ;  /* 0x000000720000720c */ /* 0x000fe20003fc4070 */
[----:B------:R-:W-:Y:S01]  /*d730*/  IMAD.HI.U32 R4, R2, R117, RZ ;  /* 0x0000007502047227 */ /* 0x000fe200078e00ff */
[----:B------:R-:W-:-:S02]  /*d740*/  ISETP.GT.U32.AND P3, PT, R0, R116, PT ;  /* 0x000000740000720c */ /* 0x000fc40003f64070 */
[----:B------:R-:W-:Y:S01]  /*d750*/  IABS R13, R15 ;  /* 0x0000000f000d7213 */ /* 0x000fe20000000000 */
[----:B------:R-:W-:Y:S02]  /*d760*/  IMAD.MOV R4, RZ, RZ, -R4 ;  /* 0x000000ffff047224 */ /* 0x000fe400078e0a04 */
[----:B------:R-:W-:Y:S01]  /*d770*/  @!P5 IMAD.MOV R110, RZ, RZ, -R110 ;  /* 0x000000ffff6ed224 */ /* 0x000fe200078e0a6e */
[C---:B------:R-:W-:Y:S01]  /*d780*/  ISETP.GT.U32.AND P5, PT, R0.reuse, R113, PT ;  /* 0x000000710000720c */ /* 0x040fe20003fa4070 */
[----:B------:R-:W-:Y:S02]  /*d790*/  IMAD R117, R0, R4, R117 ;  /* 0x0000000400757224 */ /* 0x000fe400078e0275 */
[--C-:B------:R-:W-:Y:S01]  /*d7a0*/  @!P2 IMAD.IADD R115, R115, 0x1, -R0.reuse ;  /* 0x000000017373a824 */ /* 0x100fe200078e0a00 */
[----:B------:R-:W-:Y:S01]  /*d7b0*/  ISETP.GE.AND P2, PT, R17, RZ, PT ;  /* 0x000000ff1100720c */ /* 0x000fe20003f46270 */
[--C-:B------:R-:W-:Y:S01]  /*d7c0*/  @!P6 IMAD.IADD R114, R114, 0x1, -R0.reuse ;  /* 0x000000017272e824 */ /* 0x100fe200078e0a00 */
[----:B------:R-:W-:Y:S01]  /*d7d0*/  ISETP.GT.U32.AND P6, PT, R0, R117, PT ;  /* 0x000000750000720c */ /* 0x000fe20003fc4070 */
[----:B------:R-:W-:Y:S01]  /*d7e0*/  @!P3 IMAD.IADD R116, R116, 0x1, -R0 ;  /* 0x000000017474b824 */ /* 0x000fe200078e0a00 */
[----:B------:R-:W-:Y:S01]  /*d7f0*/  ISETP.GT.U32.AND P3, PT, R0, R115, PT ;  /* 0x000000730000720c */ /* 0x000fe20003f64070 */
[----:B------:R-:W-:Y:S01]  /*d800*/  IMAD.HI.U32 R4, R2, R13, RZ ;  /* 0x0000000d02047227 */ /* 0x000fe200078e00ff */
[----:B------:R-:W-:-:S03]  /*d810*/  LOP3.LUT R17, R3, 0x11a, RZ, 0xfc, !PT ;  /* 0x0000011a03117812 */ /* 0x000fc600078efcff */
[----:B------:R-:W-:Y:S01]  /*d820*/  IMAD.MOV R4, RZ, RZ, -R4 ;  /* 0x000000ffff047224 */ /* 0x000fe200078e0a04 */
[----:B------:R-:W-:Y:S01]  /*d830*/  IABS R121, R17 ;  /* 0x0000001100797213 */ /* 0x000fe20000000000 */
[--C-:B------:R-:W-:Y:S01]  /*d840*/  @!P5 IMAD.IADD R113, R113, 0x1, -R0.reuse ;  /* 0x000000017171d824 */ /* 0x100fe200078e0a00 */
[----:B------:R-:W-:Y:S01]  /*d850*/  ISETP.GE.AND P5, PT, R16, RZ, PT ;  /* 0x000000ff1000720c */ /* 0x000fe20003fa6270 */
[C---:B------:R-:W-:Y:S01]  /*d860*/  IMAD R118, R0.reuse, R4, R13 ;  /* 0x0000000400767224 */ /* 0x040fe200078e020d */
[----:B------:R-:W-:Y:S01]  /*d870*/  LOP3.LUT R16, R3, 0x11c, RZ, 0xfc, !PT ;  /* 0x0000011c03107812 */ /* 0x000fe200078efcff */
[--C-:B------:R-:W-:Y:S01]  /*d880*/  @!P6 IMAD.IADD R117, R117, 0x1, -R0.reuse ;  /* 0x000000017575e824 */ /* 0x100fe200078e0a00 */
[C---:B------:R-:W-:Y:S01]  /*d890*/  ISETP.GT.U32.AND P6, PT, R0.reuse, R116, PT ;  /* 0x000000740000720c */ /* 0x040fe20003fc4070 */
[----:B------:R-:W-:Y:S01]  /*d8a0*/  @!P3 IMAD.IADD R115, R115, 0x1, -R0 ;  /* 0x000000017373b824 */ /* 0x000fe200078e0a00 */
[----:B------:R-:W-:Y:S01]  /*d8b0*/  ISETP.GT.U32.AND P3, PT, R0, R118, PT ;  /* 0x000000760000720c */ /* 0x000fe20003f64070 */
[----:B------:R-:W-:Y:S01]  /*d8c0*/  IMAD.HI.U32 R7, R2, R119, RZ ;  /* 0x0000007702077227 */ /* 0x000fe200078e00ff */
[----:B------:R-:W-:-:S03]  /*d8d0*/  IABS R13, R16 ;  /* 0x00000010000d7213 */ /* 0x000fc60000000000 */
[----:B------:R-:W-:Y:S02]  /*d8e0*/  IMAD.MOV R7, RZ, RZ, -R7 ;  /* 0x000000ffff077224 */ /* 0x000fe400078e0a07 */
[----:B------:R-:W-:-:S04]  /*d8f0*/  IMAD.HI.U32 R4, R2, R13, RZ ;  /* 0x0000000d02047227 */ /* 0x000fc800078e00ff */
[C---:B------:R-:W-:Y:S02]  /*d900*/  IMAD R119, R0.reuse, R7, R119 ;  /* 0x0000000700777224 */ /* 0x040fe400078e0277 */
[----:B------:R-:W-:Y:S01]  /*d910*/  @!P4 IMAD.MOV R113, RZ, RZ, -R113 ;  /* 0x000000ffff71c224 */ /* 0x000fe200078e0a71 */
[----:B------:R-:W-:Y:S01]  /*d920*/  ISETP.GT.U32.AND P4, PT, R0, R117, PT ;  /* 0x000000750000720c */ /* 0x000fe20003f84070 */
        /* <DEDUP_REMOVED lines=116> */
[C---:B------:R-:W-:Y:S02]  /*e070*/  IMAD R129, R0.reuse, R7, R129 ;  /* 0x0000000700817224 */ /* 0x040fe400078e0281 */
        /* <DEDUP_REMOVED lines=81> */
[----:B------:R-:W-:Y:S01]  /*e590*/  ISETP.GT.U32.AND P1, PT, R0, R134, PT ;  /* 0x000000860000720c */ /* 0x000fe20003f24070 */
[----:B------:R-:W-:Y:S01]  /*e5a0*/  IMAD.MOV R7, RZ, RZ, -R4 ;  /* 0x000000ffff077224 */ /* 0x000fe200078e0a04 */
[----:B------:R-:W-:Y:S01]  /*e5b0*/  IABS R15, R17 ;  /* 0x00000011000f7213 */ /* 0x000fe20000000000 */
[----:B------:R-:W-:-:S04]  /*e5c0*/  IMAD.HI.U32 R4, R2, R13, RZ ;  /* 0x0000000d02047227 */ /* 0x000fc800078e00ff */
        /* <DEDUP_REMOVED lines=27> */
[----:B------:R-:W-:Y:S01]  /*e780*/  @!P4 IMAD.IADD R138, R138, 0x1, -R0 ;  /* 0x000000018a8ac824 */ /* 0x000fe200078e0a00 */
[----:B------:R-:W-:Y:S01]  /*e790*/  ISETP.GT.U32.AND P4, PT, R0, R137, PT ;  /* 0x000000890000720c */ /* 0x000fe20003f84070 */
[----:B------:R-:W-:Y:S01]  /*e7a0*/  @!P3 IMAD.MOV R134, RZ, RZ, -R134 ;  /* 0x000000ffff86b224 */ /* 0x000fe200078e0a86 */
        /* <DEDUP_REMOVED lines=62> */
[----:B------:R-:W-:Y:S01]  /*eb90*/  IMAD R146, R0, R4, R7 ;  /* 0x0000000400927224 */ /* 0x000fe200078e0207 */
[----:B------:R-:W-:Y:S01]  /*eba0*/  LOP3.LUT R17, R3, 0xe2, RZ, 0xfc, !PT ;  /* 0x000000e203117812 */ /* 0x000fe200078efcff */
[----:B------:R-:W-:-:S02]  /*ebb0*/  @!P6 IMAD.MOV R142, RZ, RZ, -R142 ;  /* 0x000000ffff8ee224 */ /* 0x000fc400078e0a8e */
[----:B------:R-:W-:Y:S01]  /*ebc0*/  IMAD.HI.U32 R4, R2, R147, RZ ;  /* 0x0000009302047227 */ /* 0x000fe200078e00ff */
[----:B------:R-:W-:Y:S02]  /*ebd0*/  ISETP.GT.U32.AND P6, PT, R0, R146, PT ;  /* 0x000000920000720c */ /* 0x000fe40003fc4070 */
[----:B------:R-:W-:Y:S01]  /*ebe0*/  IABS R149, R17 ;  /* 0x0000001100957213 */ /* 0x000fe20000000000 */
[--C-:B------:R-:W-:Y:S02]  /*ebf0*/  @!P5 IMAD.IADD R144, R144, 0x1, -R0.reuse ;  /* 0x000000019090d824 */ /* 0x100fe400078e0a00 */
[----:B------:R-:W-:Y:S02]  /*ec00*/  @!P4 IMAD.IADD R145, R145, 0x1, -R0 ;  /* 0x000000019191c824 */ /* 0x000fe400078e0a00 */
[----:B------:R-:W-:Y:S01]  /*ec10*/  IMAD.HI.U32 R7, R2, R15, RZ ;  /* 0x0000000f02077227 */ /* 0x000fe200078e00ff */
[C---:B------:R-:W-:Y:S02]  /*ec20*/  ISETP.GT.U32.AND P5, PT, R0.reuse, R144, PT ;  /* 0x000000900000720c */ /* 0x040fe40003fa4070 */
[----:B------:R-:W-:Y:S01]  /*ec30*/  ISETP.GT.U32.AND P4, PT, R0, R145, PT ;  /* 0x000000910000720c */ /* 0x000fe20003f84070 */
[----:B------:R-:W-:-:S02]  /*ec40*/  IMAD.MOV R4, RZ, RZ, -R4 ;  /* 0x000000ffff047224 */ /* 0x000fc400078e0a04 */
[--C-:B------:R-:W-:Y:S02]  /*ec50*/  @!P6 IMAD.IADD R146, R146, 0x1, -R0.reuse ;  /* 0x000000019292e824 */ /* 0x100fe400078e0a00 */
        /* <DEDUP_REMOVED lines=43> */
[C---:B------:R-:W-:Y:S01]  /*ef10*/  LOP3.LUT R14, R3.reuse, 0xd6, RZ, 0xfc, !PT ;  /* 0x000000d6030e7812 */ /* 0x040fe200078efcff */
[----:B------:R-:W-:Y:S01]  /*ef20*/  IMAD R151, R0, R7, R151 ;  /* 0x0000000700977224 */ /* 0x000fe200078e0297 */
[----:B------:R-:W-:Y:S01]  /*ef30*/  IABS R7, R4 ;  /* 0x0000000400077213 */ /* 0x000fe20000000000 */
[--C-:B------:R-:W-:Y:S01]  /*ef40*/  @!P3 IMAD.IADD R148, R148, 0x1, -R0.reuse ;  /* 0x000000019494b824 */ /* 0x100fe200078e0a00 */
[C---:B------:R-:W-:Y:S01]  /*ef50*/  ISETP.GT.U32.AND P3, PT, R0.reuse, R150, PT ;  /* 0x000000960000720c */ /* 0x040fe20003f64070 */
[C---:B------:R-:W-:Y:S01]  /*ef60*/  IMAD R153, R0.reuse, R13, R153 ;  /* 0x0000000d00997224 */ /* 0x040fe200078e0299 */
[----:B------:R-:W-:Y:S01]  /*ef70*/  LOP3.LUT R13, R3, 0xd8, RZ, 0xfc, !PT ;  /* 0x000000d8030d7812 */ /* 0x000fe200078efcff */
[----:B------:R-:W-:Y:S01]  /*ef80*/  @!P1 IMAD.MOV R147, RZ, RZ, -R147 ;  /* 0x000000ffff939224 */ /* 0x000fe200078e0a93 */
[C---:B------:R-:W-:Y:S01]  /*ef90*/  ISETP.GT.U32.AND P1, PT, R0.reuse, R151, PT ;  /* 0x000000970000720c */ /* 0x040fe20003f24070 */
[----:B------:R-:W-:Y:S01]  /*efa0*/  @!P6 IMAD.IADD R149, R149, 0x1, -R0 ;  /* 0x000000019595e824 */ /* 0x000fe200078e0a00 */
[----:B------:R-:W-:Y:S01]  /*efb0*/  ISETP.GT.U32.AND P6, PT, R0, R153, PT ;  /* 0x000000990000720c */ /* 0x000fe20003fc4070 */
[----:B------:R-:W-:Y:S01]  /*efc0*/  @!P2 IMAD.MOV R146, RZ, RZ, -R146 ;  /* 0x000000ffff92a224 */ /* 0x000fe200078e0a92 */
[----:B------:R-:W-:Y:S01]  /*efd0*/  IABS R155, R13 ;  /* 0x0000000d009b7213 */ /* 0x000fe20000000000 */
[----:B------:R-:W-:Y:S01]  /*efe0*/  @!P5 IMAD.MOV R148, RZ, RZ, -R148 ;  /* 0x000000ffff94d224 */ /* 0x000fe200078e0a94 */
[----:B------:R-:W-:-:S02]  /*eff0*/  ISETP.GE.AND P2, PT, R17, RZ, PT ;  /* 0x000000ff1100720c */ /* 0x000fc40003f46270 */
[----:B------:R-:W-:Y:S01]  /*f000*/  ISETP.GE.AND P5, PT, R16, RZ, PT ;  /* 0x000000ff1000720c */ /* 0x000fe20003fa6270 */
[--C-:B------:R-:W-:Y:S01]  /*f010*/  @!P3 IMAD.IADD R150, R150, 0x1, -R0.reuse ;  /* 0x000000019696b824 */ /* 0x100fe200078e0a00 */
[----:B------:R-:W-:Y:S01]  /*f020*/  ISETP.GE.AND P3, PT, R4, RZ, PT ;  /* 0x000000ff0400720c */ /* 0x000fe20003f66270 */
[----:B------:R-:W-:Y:S01]  /*f030*/  IMAD.HI.U32 R4, R2, R7, RZ ;  /* 0x0000000702047227 */ /* 0x000fe200078e00ff */
[C---:B------:R-:W-:Y:S02]  /*f040*/  LOP3.LUT R16, R3.reuse, 0xd4, RZ, 0xfc, !PT ;  /* 0x000000d403107812 */ /* 0x040fe400078efcff */
[----:B------:R-:W-:Y:S01]  /*f050*/  LOP3.LUT R17, R3, 0xd2, RZ, 0xfc, !PT ;  /* 0x000000d203117812 */ /* 0x000fe200078efcff */
[--C-:B------:R-:W-:Y:S01]  /*f060*/  @!P1 IMAD.IADD R151, R151, 0x1, -R0.reuse ;  /* 0x0000000197979824 */ /* 0x100fe200078e0a00 */
[C---:B------:R-:W-:Y:S01]  /*f070*/  ISETP.GT.U32.AND P1, PT, R0.reuse, R150, PT ;  /* 0x000000960000720c */ /* 0x040fe20003f24070 */
[----:B------:R-:W-:Y:S01]  /*f080*/  @!P6 IMAD.IADD R153, R153, 0x1, -R0 ;  /* 0x000000019999e824 */ /* 0x000fe200078e0a00 */
[----:B------:R-:W-:Y:S01]  /*f090*/  IABS R157, R16 ;  /* 0x00000010009d7213 */ /* 0x000fe20000000000 */
[----:B------:R-:W-:Y:S01]  /*f0a0*/  IMAD.MOV R154, RZ, RZ, -R4 ;  /* 0x000000ffff9a7224 */ /* 0x000fe200078e0a04 */
[----:B------:R-:W-:Y:S01]  /*f0b0*/  ISETP.GT.U32.AND P6, PT, R0, R151, PT ;  /* 0x000000970000720c */ /* 0x000fe20003fc4070 */
[----:B------:R-:W-:Y:S01]  /*f0c0*/  IMAD.HI.U32 R4, R2, R155, RZ ;  /* 0x0000009b02047227 */ /* 0x000fe200078e00ff */
[----:B------:R-:W-:-:S03]  /*f0d0*/  IABS R15, R17 ;  /* 0x00000011000f7213 */ /* 0x000fc60000000000 */
[----:B------:R-:W-:Y:S02]  /*f0e0*/  IMAD.MOV R4, RZ, RZ, -R4 ;  /* 0x000000ffff047224 */ /* 0x000fe400078e0a04 */
[C---:B------:R-:W-:Y:S01]  /*f0f0*/  IMAD R154, R0.reuse, R154, R7 ;  /* 0x0000009a009a7224 */ /* 0x040fe200078e0207 */
[----:B------:R-:W-:Y:S01]  /*f100*/  IABS R7, R14 ;  /* 0x0000000e00077213 */ /* 0x000fe20000000000 */
[----:B------:R-:W-:Y:S02]  /*f110*/  IMAD R155, R0, R4, R155 ;  /* 0x00000004009b7224 */ /* 0x000fe400078e029b */
[--C-:B------:R-:W-:Y:S01]  /*f120*/  @!P1 IMAD.IADD R150, R150, 0x1, -R0.reuse ;  /* 0x0000000196969824 */ /* 0x100fe200078e0a00 */
[C---:B------:R-:W-:Y:S01]  /*f130*/  ISETP.GT.U32.AND P1, PT, R0.reuse, R154, PT ;  /* 0x0000009a0000720c */ /* 0x040fe20003f24070 */
[----:B------:R-:W-:Y:S01]  /*f140*/  @!P6 IMAD.IADD R151, R151, 0x1, -R0 ;  /* 0x000000019797e824 */ /* 0x000fe200078e0a00 */
[----:B------:R-:W-:Y:S01]  /*f150*/  ISETP.GT.U32.AND P6, PT, R0, R155, PT ;  /* 0x0000009b0000720c */ /* 0x000fe20003fc4070 */
[----:B------:R-:W-:-:S04]  /*f160*/  IMAD.HI.U32 R4, R2, R7, RZ ;  /* 0x0000000702047227 */ /* 0x000fc800078e00ff */
[----:B------:R-:W-:Y:S01]  /*f170*/  @!P2 IMAD.MOV R149, RZ, RZ, -R149 ;  /* 0x000000ffff95a224 */ /* 0x000fe200078e0a95 */
[----:B------:R-:W-:Y:S01]  /*f180*/  ISETP.GT.U32.AND P2, PT, R0, R153, PT ;  /* 0x000000990000720c */ /* 0x000fe20003f44070 */
[----:B------:R-:W-:Y:S02]  /*f190*/  IMAD.MOV R4, RZ, RZ, -R4 ;  /* 0x000000ffff047224 */ /* 0x000fe400078e0a04 */
[----:B------:R-:W-:Y:S02]  /*f1a0*/  @!P4 IMAD.MOV R150, RZ, RZ, -R150 ;  /* 0x000000ffff96c224 */ /* 0x000fe400078e0a96 */
[--C-:B------:R-:W-:Y:S01]  /*f1b0*/  @!P1 IMAD.IADD R154, R154, 0x1, -R0.reuse ;  /* 0x000000019a9a9824 */ /* 0x100fe200078e0a00 */
[----:B------:R-:W-:Y:S01]  /*f1c0*/  ISETP.GE.AND P1, PT, R14, RZ, PT ;  /* 0x000000ff0e00720c */ /* 0x000fe20003f26270 */
[----:B------:R-:W-:Y:S01]  /*f1d0*/  @!P6 IMAD.IADD R155, R155, 0x1, -R0 ;  /* 0x000000019b9be824 */ /* 0x000fe200078e0a00 */
[----:B------:R-:W-:Y:S01]  /*f1e0*/  LOP3.LUT R14, R3, 0xcc, RZ, 0xfc, !PT ;  /* 0x000000cc030e7812 */ /* 0x000fe200078efcff */
[C---:B------:R-:W-:Y:S01]  /*f1f0*/  IMAD R156, R0.reuse, R4, R7 ;  /* 0x00000004009c7224 */ /* 0x040fe200078e0207 */
[C---:B------:R-:W-:Y:S01]  /*f200*/  ISETP.GT.U32.AND P6, PT, R0.reuse, R154, PT ;  /* 0x0000009a0000720c */ /* 0x040fe20003fc4070 */
[----:B------:R-:W-:Y:S01]  /*f210*/  @!P0 IMAD.MOV R151, RZ, RZ, -R151 ;  /* 0x000000ffff978224 */ /* 0x000fe200078e0a97 */
[----:B------:R-:W-:Y:S01]  /*f220*/  ISETP.GT.U32.AND P4, PT, R0, R155, PT ;  /* 0x0000009b0000720c */ /* 0x000fe20003f84070 */
[----:B------:R-:W-:Y:S01]  /*f230*/  IMAD.HI.U32 R4, R2, R157, RZ ;  /* 0x0000009d02047227 */ /* 0x000fe200078e00ff */
[----:B------:R-:W-:-:S02]  /*f240*/  ISETP.GT.U32.AND P0, PT, R0, R156, PT ;  /* 0x0000009c0000720c */ /* 0x000fc40003f04070 */
[----:B------:R-:W-:Y:S01]  /*f250*/  IABS R161, R14 ;  /* 0x0000000e00a17213 */ /* 0x000fe20000000000 */
[----:B------:R-:W-:-:S04]  /*f260*/  IMAD.HI.U32 R7, R2, R15, RZ ;  /* 0x0000000f02077227 */ /* 0x000fc800078e00ff */
[----:B------:R-:W-:Y:S01]  /*f270*/  @!P2 IMAD.IADD R153, R153, 0x1, -R0 ;  /* 0x000000019999a824 */ /* 0x000fe200078e0a00 */
[----:B------:R-:W-:Y:S01]  /*f280*/  ISETP.GE.AND P2, PT, R13, RZ, PT ;  /* 0x000000ff0d00720c */ /* 0x000fe20003f46270 */
[----:B------:R-:W-:Y:S02]  /*f290*/  IMAD.MOV R13, RZ, RZ, -R4 ;  /* 0x000000ffff0d7224 */ /* 0x000fe400078e0a04 */
[----:B------:R-:W-:Y:S02]  /*f2a0*/  IMAD.MOV R7, RZ, RZ, -R7 ;  /* 0x000000ffff077224 */ /* 0x000fe400078e0a07 */
[C---:B------:R-:W-:Y:S02]  /*f2b0*/  IMAD R157, R0.reuse, R13, R157 ;  /* 0x0000000d009d7224 */ /* 0x040fe400078e029d */
[----:B------:R-:W-:Y:S01]  /*f2c0*/  IMAD R158, R0, R7, R15 ;  /* 0x00000007009e7224 */ /* 0x000fe200078e020f */
[----:B------:R-:W-:Y:S01]  /*f2d0*/  LOP3.LUT R7, R3, 0xd0, RZ, 0xfc, !PT ;  /* 0x000000d003077812 */ /* 0x000fe200078efcff */
[----:B------:R-:W-:-:S02]  /*f2e0*/  @!P6 IMAD.IADD R154, R154, 0x1, -R0 ;  /* 0x000000019a9ae824 */ /* 0x000fc400078e0a00 */
[--C-:B------:R-:W-:Y:S01]  /*f2f0*/  @!P4 IMAD.IADD R155, R155, 0x1, -R0.reuse ;  /* 0x000000019b9bc824 */ /* 0x100fe200078e0a00 */
[----:B------:R-:W-:Y:S01]  /*f300*/  ISETP.GT.U32.AND P4, PT, R0, R157, PT ;  /* 0x0000009d0000720c */ /* 0x000fe20003f84070 */
[----:B------:R-:W-:Y:S01]  /*f310*/  @!P0 IMAD.IADD R156, R156, 0x1, -R0 ;  /* 0x000000019c9c8824 */ /* 0x000fe200078e0a00 */
[----:B------:R-:W-:Y:S01]  /*f320*/  IABS R159, R7 ;  /* 0x00000007009f7213 */ /* 0x000fe20000000000 */
[----:B------:R-:W-:Y:S01]  /*f330*/  @!P3 IMAD.MOV R154, RZ, RZ, -R154 ;  /* 0x000000ffff9ab224 */ /* 0x000fe200078e0a9a */
[----:B------:R-:W-:Y:S01]  /*f340*/  ISETP.GT.U32.AND P3, PT, R0, R158, PT ;  /* 0x0000009e0000720c */ /* 0x000fe20003f64070 */
[----:B------:R-:W-:Y:S01]  /*f350*/  VIADD R4, R6, 0xce ;  /* 0x000000ce06047836 */ /* 0x000fe20000000000 */
[----:B------:R-:W-:Y:S01]  /*f360*/  ISETP.GT.U32.AND P0, PT, R0, R156, PT ;  /* 0x0000009c0000720c */ /* 0x000fe20003f04070 */
[----:B------:R-:W-:Y:S01]  /*f370*/  @!P5 IMAD.MOV R153, RZ, RZ, -R153 ;  /* 0x000000ffff99d224 */ /* 0x000fe200078e0a99 */
[----:B------:R-:W-:Y:S01]  /*f380*/  ISETP.GE.AND P5, PT, R16, RZ, PT ;  /* 0x000000ff1000720c */ /* 0x000fe20003fa6270 */
[----:B------:R-:W-:Y:S01]  /*f390*/  @!P2 IMAD.MOV R155, RZ, RZ, -R155 ;  /* 0x000000ffff9ba224 */ /* 0x000fe200078e0a9b */
[----:B------:R-:W-:-:S02]  /*f3a0*/  ISETP.GE.AND P6, PT, R4, RZ, PT ;  /* 0x000000ff0400720c */ /* 0x000fc40003fc6270 */
[----:B------:R-:W-:Y:S01]  /*f3b0*/  IABS R15, R4 ;  /* 0x00000004000f7213 */ /* 0x000fe20000000000 */
[--C-:B------:R-:W-:Y:S01]  /*f3c0*/  @!P4 IMAD.IADD R157, R157, 0x1, -R0.reuse ;  /* 0x000000019d9dc824 */ /* 0x100fe200078e0a00 */
[----:B------:R-:W-:Y:S01]  /*f3d0*/  ISETP.GE.AND P2, PT, R17, RZ, PT ;  /* 0x000000ff1100720c */ /* 0x000fe20003f46270 */
[----:B------:R-:W-:Y:S01]  /*f3e0*/  IMAD.HI.U32 R4, R2, R159, RZ ;  /* 0x0000009f02047227 */ /* 0x000fe200078e00ff */
[C---:B------:R-:W-:Y:S02]  /*f3f0*/  LOP3.LUT R16, R3.reuse, 0xc6, RZ, 0xfc, !PT ;  /* 0x000000c603107812 */ /* 0x040fe400078efcff */
[----:B------:R-:W-:Y:S01]  /*f400*/  ISETP.GT.U32.AND P4, PT, R0, R157, PT ;  /* 0x0000009d0000720c */ /* 0x000fe20003f84070 */
[--C-:B------:R-:W-:Y:S01]  /*f410*/  @!P3 IMAD.IADD R158, R158, 0x1, -R0.reuse ;  /* 0x000000019e9eb824 */ /* 0x100fe200078e0a00 */
[----:B------:R-:W-:Y:S01]  /*f420*/  LOP3.LUT R17, R3, 0xc4, RZ, 0xfc, !PT ;  /* 0x000000c403117812 */ /* 0x000fe200078efcff */
[----:B------:R-:W-:Y:S01]  /*f430*/  @!P0 IMAD.IADD R156, R156, 0x1, -R0 ;  /* 0x000000019c9c8824 */ /* 0x000fe200078e0a00 */
[----:B------:R-:W-:Y:S01]  /*f440*/  ISETP.GE.AND P0, PT, R7, RZ, PT ;  /* 0x000000ff0700720c */ /* 0x000fe20003f06270 */
[----:B------:R-:W-:Y:S01]  /*f450*/  IMAD.HI.U32 R7, R2, R161, RZ ;  /* 0x000000a102077227 */ /* 0x000fe200078e00ff */
[----:B------:R-:W-:-:S02]  /*f460*/  ISETP.GT.U32.AND P3, PT, R0, R158, PT ;  /* 0x0000009e0000720c */ /* 0x000fc40003f64070 */
[----:B------:R-:W-:Y:S01]  /*f470*/  IABS R165, R17 ;  /* 0x0000001100a57213 */ /* 0x000fe20000000000 */
[----:B------:R-:W-:Y:S02]  /*f480*/  IMAD.MOV R13, RZ, RZ, -R4 ;  /* 0x000000ffff0d7224 */ /* 0x000fe400078e0a04 */
[----:B------:R-:W-:-:S04]  /*f490*/  IMAD.HI.U32 R4, R2, R15, RZ ;  /* 0x0000000f02047227 */ /* 0x000fc800078e00ff */
[----:B------:R-:W-:Y:S02]  /*f4a0*/  IMAD.MOV R7, RZ, RZ, -R7 ;  /* 0x000000ffff077224 */ /* 0x000fe400078e0a07 */
[C---:B------:R-:W-:Y:S02]  /*f4b0*/  IMAD R159, R0.reuse, R13, R159 ;  /* 0x0000000d009f7224 */ /* 0x040fe400078e029f */
[----:B------:R-:W-:Y:S02]  /*f4c0*/  IMAD.MOV R4, RZ, RZ, -R4 ;  /* 0x000000ffff047224 */ /* 0x000fe400078e0a04 */
[C---:B------:R-:W-:Y:S02]  /*f4d0*/  IMAD R161, R0.reuse, R7, R161 ;  /* 0x0000000700a17224 */ /* 0x040fe400078e02a1 */
[--C-:B------:R-:W-:Y:S01]  /*f4e0*/  @!P4 IMAD.IADD R157, R157, 0x1, -R0.reuse ;  /* 0x000000019d9dc824 */ /* 0x100fe200078e0a00 */
[C---:B------:R-:W-:Y:S01]  /*f4f0*/  ISETP.GT.U32.AND P4, PT, R0.reuse, R159, PT ;  /* 0x0000009f0000720c */ /* 0x040fe20003f84070 */
[----:B------:R-:W-:Y:S01]  /*f500*/  IMAD R160, R0, R4, R15 ;  /* 0x0000000400a07224 */ /* 0x000fe200078e020f */
        /* <DEDUP_REMOVED lines=8> */
[----:B------:R-:W-:-:S02]  /*f590*/  IABS R7, R4 ;  /* 0x0000000400077213 */ /* 0x000fc40000000000 */
[----:B------:R-:W-:Y:S01]  /*f5a0*/  LOP3.LUT R14, R3, 0xc8, RZ, 0xfc, !PT ;  /* 0x000000c8030e7812 */ /* 0x000fe200078efcff */
[--C-:B------:R-:W-:Y:S01]  /*f5b0*/  @!P4 IMAD.IADD R159, R159, 0x1, -R0.reuse ;  /* 0x000000019f9fc824 */ /* 0x100fe200078e0a00 */
[----:B------:R-:W-:Y:S01]  /*f5c0*/  ISETP.GE.AND P4, PT, R4, RZ, PT ;  /* 0x000000ff0400720c */ /* 0x000fe20003f86270 */
[----:B------:R-:W-:Y:S01]  /*f5d0*/  IMAD.HI.U32 R4, R2, R7, RZ ;  /* 0x0000000702047227 */ /* 0x000fe200078e00ff */
[----:B------:R-:W-:Y:S02]  /*f5e0*/  IABS R163, R14 ;  /* 0x0000000e00a37213 */ /* 0x000fe40000000000 */
[----:B------:R-:W-:Y:S01]  /*f5f0*/  IABS R15, R16 ;  /* 0x00000010000f7213 */ /* 0x000fe20000000000 */
[--C-:B------:R-:W-:Y:S02]  /*f600*/  @!P3 IMAD.IADD R161, R161, 0x1, -R0.reuse ;  /* 0x00000001a1a1b824 */ /* 0x100fe400078e0a00 */
[----:B------:R-:W-:Y:S01]  /*f610*/  @!P5 IMAD.IADD R160, R160, 0x1, -R0 ;  /* 0x00000001a0a0d824 */ /* 0x000fe200078e0a00 */
[C---:B------:R-:W-:Y:S01]  /*f620*/  ISETP.GT.U32.AND P5, PT, R0.reuse, R159, PT ;  /* 0x0000009f0000720c */ /* 0x040fe20003fa4070 */
[----:B------:R-:W-:Y:S01]  /*f630*/  IMAD.MOV R162, RZ, RZ, -R4 ;  /* 0x000000ffffa27224 */ /* 0x000fe200078e0a04 */
[----:B------:R-:W-:Y:S01]  /*f640*/  ISETP.GT.U32.AND P2, PT, R0, R161, PT ;  /* 0x000000a10000720c */ /* 0x000fe20003f44070 */
[----:B------:R-:W-:Y:S01]  /*f650*/  IMAD.HI.U32 R4, R2, R163, RZ ;  /* 0x000000a302047227 */ /* 0x000fe200078e00ff */
[----:B------:R-:W-:-:S03]  /*f660*/  ISETP.GT.U32.AND P3, PT, R0, R160, PT ;  /* 0x000000a00000720c */ /* 0x000fc60003f64070 */
[----:B------:R-:W-:Y:S02]  /*f670*/  IMAD.MOV R13, RZ, RZ, -R4 ;  /* 0x000000ffff0d7224 */ /* 0x000fe400078e0a04 */
[----:B------:R-:W-:-:S04]  /*f680*/  IMAD.HI.U32 R4, R2, R15, RZ ;  /* 0x0000000f02047227 */ /* 0x000fc800078e00ff */
[C---:B------:R-:W-:Y:S02]  /*f690*/  IMAD R163, R0.reuse, R13, R163 ;  /* 0x0000000d00a37224 */ /* 0x040fe400078e02a3 */
[----:B------:R-:W-:Y:S02]  /*f6a0*/  IMAD R162, R0, R162, R7 ;  /* 0x000000a200a27224 */ /* 0x000fe400078e0207 */
[----:B------:R-:W-:-:S04]  /*f6b0*/  IMAD.HI.U32 R7, R2, R165, RZ ;  /* 0x000000a502077227 */ /* 0x000fc800078e00ff */
[----:B------:R-:W-:Y:S02]  /*f6c0*/  IMAD.MOV R4, RZ, RZ, -R4 ;  /* 0x000000ffff047224 */ /* 0x000fe400078e0a04 */
[--C-:B------:R-:W-:Y:S01]  /*f6d0*/  @!P2 IMAD.IADD R161, R161, 0x1, -R0.reuse ;  /* 0x00000001a1a1a824 */ /* 0x100fe200078e0a00 */
[C---:B------:R-:W-:Y:S01]  /*f6e0*/  ISETP.GT.U32.AND P2, PT, R0.reuse, R163, PT ;  /* 0x000000a30000720c */ /* 0x040fe20003f44070 */
[--C-:B------:R-:W-:Y:S01]  /*f6f0*/  @!P5 IMAD.IADD R159, R159, 0x1, -R0.reuse ;  /* 0x000000019f9fd824 */ /* 0x100fe200078e0a00 */
[----:B------:R-:W-:Y:S01]  /*f700*/  ISETP.GT.U32.AND P5, PT, R0, R162, PT ;  /* 0x000000a20000720c */ /* 0x000fe20003fa4070 */
[----:B------:R-:W-:Y:S01]  /*f710*/  @!P3 IMAD.IADD R160, R160, 0x1, -R0 ;  /* 0x00000001a0a0b824 */ /* 0x000fe200078e0a00 */
[----:B------:R-:W-:Y:S01]  /*f720*/  ISETP.GE.AND P3, PT, R14, RZ, PT ;  /* 0x000000ff0e00720c */ /* 0x000fe20003f66270 */
[----:B------:R-:W-:Y:S01]  /*f730*/  IMAD.MOV R7, RZ, RZ, -R7 ;  /* 0x000000ffff077224 */ /* 0x000fe200078e0a07 */
[C---:B------:R-:W-:Y:S01]  /*f740*/  LOP3.LUT R14, R3.reuse, 0xc2, RZ, 0xfc, !PT ;  /* 0x000000c2030e7812 */ /* 0x040fe200078efcff */
[C---:B------:R-:W-:Y:S01]  /*f750*/  IMAD R164, R0.reuse, R4, R15 ;  /* 0x0000000400a47224 */ /* 0x040fe200078e020f */
[----:B------:R-:W-:Y:S01]  /*f760*/  LOP3.LUT R15, R3, 0xc0, RZ, 0xfc, !PT ;  /* 0x000000c0030f7812 */ /* 0x000fe200078efcff */
[C---:B------:R-:W-:Y:S01]  /*f770*/  IMAD R165, R0.reuse, R7, R165 ;  /* 0x0000000700a57224 */ /* 0x040fe200078e02a5 */
[----:B------:R-:W-:Y:S01]  /*f780*/  IABS R7, R14 ;  /* 0x0000000e00077213 */ /* 0x000fe20000000000 */
[----:B------:R-:W-:Y:S01]  /*f790*/  @!P6 IMAD.MOV R160, RZ, RZ, -R160 ;  /* 0x000000ffffa0e224 */ /* 0x000fe200078e0aa0 */
[C---:B------:R-:W-:Y:S01]  /*f7a0*/  ISETP.GT.U32.AND P6, PT, R0.reuse, R164, PT ;  /* 0x000000a40000720c */ /* 0x040fe20003fc4070 */
[----:B------:R-:W-:Y:S01]  /*f7b0*/  @!P1 IMAD.MOV R161, RZ, RZ, -R161 ;  /* 0x000000ffffa19224 */ /* 0x000fe200078e0aa1 */
[----:B------:R-:W-:Y:S01]  /*f7c0*/  ISETP.GT.U32.AND P1, PT, R0, R165, PT ;  /* 0x000000a50000720c */ /* 0x000fe20003f24070 */
[----:B------:R-:W-:Y:S01]  /*f7d0*/  VIADD R4, R6, 0xbe ;  /* 0x000000be06047836 */ /* 0x000fe20000000000 */
[----:B------:R-:W-:Y:S01]  /*f7e0*/  IABS R167, R15 ;  /* 0x0000000f00a77213 */ /* 0x000fe20000000000 */
[----:B------:R-:W-:-:S02]  /*f7f0*/  @!P2 IMAD.IADD R163, R163, 0x1, -R0 ;  /* 0x00000001a3a3a824 */ /* 0x000fc400078e0a00 */
[--C-:B------:R-:W-:Y:S01]  /*f800*/  @!P5 IMAD.IADD R162, R162, 0x1, -R0.reuse ;  /* 0x00000001a2a2d824 */ /* 0x100fe200078e0a00 */
[----:B------:R-:W-:Y:S01]  /*f810*/  ISETP.GE.AND P5, PT, R4, RZ, PT ;  /* 0x000000ff0400720c */ /* 0x000fe20003fa6270 */
[----:B------:R-:W-:Y:S01]  /*f820*/  @!P0 IMAD.MOV R159, RZ, RZ, -R159 ;  /* 0x000000ffff9f8224 */ /* 0x000fe200078e0a9f */
[----:B------:R-:W-:Y:S01]  /*f830*/  IABS R13, R4 ;  /* 0x00000004000d7213 */ /* 0x000fe20000000000 */
[----:B------:R-:W-:Y:S01]  /*f840*/  IMAD.HI.U32 R4, R2, R7, RZ ;  /* 0x0000000702047227 */ /* 0x000fe200078e00ff */
[C---:B------:R-:W-:Y:S02]  /*f850*/  ISETP.GT.U32.AND P0, PT, R0.reuse, R163, PT ;  /* 0x000000a30000720c */ /* 0x040fe40003f04070 */
[----:B------:R-:W-:Y:S01]  /*f860*/  ISETP.GT.U32.AND P2, PT, R0, R162, PT ;  /* 0x000000a20000720c */ /* 0x000fe20003f44070 */
[----:B------:R-:W-:Y:S01]  /*f870*/  @!P6 IMAD.IADD R164, R164, 0x1, -R0 ;  /* 0x00000001a4a4e824 */ /* 0x000fe200078e0a00 */
[----:B------:R-:W-:Y:S01]  /*f880*/  ISETP.GE.AND P6, PT, R17, RZ, PT ;  /* 0x000000ff1100720c */ /* 0x000fe20003fc6270 */
[----:B------:R-:W-:Y:S01]  /*f890*/  IMAD.MOV R4, RZ, RZ, -R4 ;  /* 0x000000ffff047224 */ /* 0x000fe200078e0a04 */
[----:B------:R-:W-:Y:S01]  /*f8a0*/  LOP3.LUT R17, R3, 0xba, RZ, 0xfc, !PT ;  /* 0x000000ba03117812 */ /* 0x000fe200078efcff */
[----:B------:R-:W-:Y:S01]  /*f8b0*/  @!P1 IMAD.IADD R165, R165, 0x1, -R0 ;  /* 0x00000001a5a59824 */ /* 0x000fe200078e0a00 */
[C---:B------:R-:W-:Y:S01]  /*f8c0*/  ISETP.GT.U32.AND P1, PT, R0.reuse, R164, PT ;  /* 0x000000a40000720c */ /* 0x040fe20003f24070 */
[----:B------:R-:W-:-:S02]  /*f8d0*/  IMAD R166, R0, R4, R7 ;  /* 0x0000000400a67224 */ /* 0x000fc400078e0207 */
[----:B------:R-:W-:-:S04]  /*f8e0*/  IMAD.HI.U32 R4, R2, R167, RZ ;  /* 0x000000a702047227 */ /* 0x000fc800078e00ff */
[----:B------:R-:W-:Y:S01]  /*f8f0*/  @!P0 IMAD.IADD R163, R163, 0x1, -R0 ;  /* 0x00000001a3a38824 */ /* 0x000fe200078e0a00 */
[----:B------:R-:W-:Y:S01]  /*f900*/  ISETP.GT.U32.AND P0, PT, R0, R166, PT ;  /* 0x000000a60000720c */ /* 0x000fe20003f04070 */
[----:B------:R-:W-:Y:S02]  /*f910*/  IMAD.MOV R4, RZ, RZ, -R4 ;  /* 0x000000ffff047224 */ /* 0x000fe400078e0a04 */
[----:B------:R-:W-:Y:S01]  /*f920*/  @!P2 IMAD.IADD R162, R162, 0x1, -R0 ;  /* 0x00000001a2a2a824 */ /* 0x000fe200078e0a00 */
[----:B------:R-:W-:Y:S01]  /*f930*/  ISETP.GE.AND P2, PT, R16, RZ, PT ;  /* 0x000000ff1000720c */ /* 0x000fe20003f46270 */
[----:B------:R-:W-:Y:S01]  /*f940*/  IMAD.HI.U32 R7, R2, R13, RZ ;  /* 0x0000000d02077227 */ /* 0x000fe200078e00ff */
[----:B------:R-:W-:-:S03]  /*f950*/  LOP3.LUT R16, R3, 0xbc, RZ, 0xfc, !PT ;  /* 0x000000bc03107812 */ /* 0x000fc600078efcff */
[C---:B------:R-:W-:Y:S01]  /*f960*/  IMAD R167, R0.reuse, R4, R167 ;  /* 0x0000000400a77224 */ /* 0x040fe200078e02a7 */
[----:B------:R-:W-:Y:S01]  /*f970*/  IABS R169, R16 ;  /* 0x0000001000a97213 */ /* 0x000fe20000000000 */
[----:B------:R-:W-:Y:S02]  /*f980*/  IMAD.MOV R7, RZ, RZ, -R7 ;  /* 0x000000ffff077224 */ /* 0x000fe400078e0a07 */
[----:B------:R-:W-:Y:S01]  /*f990*/  @!P4 IMAD.MOV R162, RZ, RZ, -R162 ;  /* 0x000000ffffa2c224 */ /* 0x000fe200078e0aa2 */
[----:B------:R-:W-:Y:S01]  /*f9a0*/  ISETP.GT.U32.AND P4, PT, R0, R165, PT ;  /* 0x000000a50000720c */ /* 0x000fe20003f84070 */
[--C-:B------:R-:W-:Y:S01]  /*f9b0*/  @!P1 IMAD.IADD R164, R164, 0x1, -R0.reuse ;  /* 0x00000001a4a49824 */ /* 0x100fe200078e0a00 */
[C---:B------:R-:W-:Y:S01]  /*f9c0*/  ISETP.GT.U32.AND P1, PT, R0.reuse, R167, PT ;  /* 0x000000a70000720c */ /* 0x040fe20003f24070 */
[----:B------:R-:W-:Y:S01]  /*f9d0*/  IMAD R168, R0, R7, R13 ;  /* 0x0000000700a87224 */ /* 0x000fe200078e020d */
[----:B------:R-:W-:Y:S01]  /*f9e0*/  IABS R13, R17 ;  /* 0x00000011000d7213 */ /* 0x000fe20000000000 */
[----:B------:R-:W-:-:S02]  /*f9f0*/  @!P0 IMAD.IADD R166, R166, 0x1, -R0 ;  /* 0x00000001a6a68824 */ /* 0x000fc400078e0a00 */
[----:B------:R-:W-:Y:S01]  /*fa00*/  @!P3 IMAD.MOV R163, RZ, RZ, -R163 ;  /* 0x000000ffffa3b224 */ /* 0x000fe200078e0aa3 */
[----:B------:R-:W-:Y:S01]  /*fa10*/  ISETP.GE.AND P3, PT, R14, RZ, PT ;  /* 0x000000ff0e00720c */ /* 0x000fe20003f66270 */
[----:B------:R-:W-:Y:S01]  /*fa20*/  IMAD.HI.U32 R7, R2, R13, RZ ;  /* 0x0000000d02077227 */ /* 0x000fe200078e00ff */
[----:B------:R-:W-:Y:S02]  /*fa30*/  ISETP.GT.U32.AND P0, PT, R0, R166, PT ;  /* 0x000000a60000720c */ /* 0x000fe40003f04070 */
[----:B------:R-:W-:Y:S01]  /*fa40*/  LOP3.LUT R14, R3, 0xb6, RZ, 0xfc, !PT ;  /* 0x000000b6030e7812 */ /* 0x000fe200078efcff */
[--C-:B------:R-:W-:Y:S01]  /*fa50*/  @!P4 IMAD.IADD R165, R165, 0x1, -R0.reuse ;  /* 0x00000001a5a5c824 */ /* 0x100fe200078e0a00 */
[----:B------:R-:W-:Y:S01]  /*fa60*/  ISETP.GE.AND P4, PT, R15, RZ, PT ;  /* 0x000000ff0f00720c */ /* 0x000fe20003f86270 */
[----:B------:R-:W-:Y:S01]  /*fa70*/  IMAD.MOV R7, RZ, RZ, -R7 ;  /* 0x000000ffff077224 */ /* 0x000fe200078e0a07 */
[----:B------:R-:W-:Y:S01]  /*fa80*/  IABS R15, R14 ;  /* 0x0000000e000f7213 */ /* 0x000fe20000000000 */
[----:B------:R-:W-:Y:S01]  /*fa90*/  @!P1 IMAD.IADD R167, R167, 0x1, -R0 ;  /* 0x00000001a7a79824 */ /* 0x000fe200078e0a00 */
[----:B------:R-:W-:Y:S01]  /*faa0*/  ISETP.GE.AND P1, PT, R17, RZ, PT ;  /* 0x000000ff1100720c */ /* 0x000fe20003f26270 */
[----:B------:R-:W-:Y:S01]  /*fab0*/  IMAD.HI.U32 R4, R2, R169, RZ ;  /* 0x000000a902047227 */ /* 0x000fe200078e00ff */
[----:B------:R-:W-:-:S03]  /*fac0*/  IABS R17, R18 ;  /* 0x0000001200117213 */ /* 0x000fc60000000000 */
[----:B------:R-:W-:Y:S01]  /*fad0*/  @!P2 IMAD.MOV R164, RZ, RZ, -R164 ;  /* 0x000000ffffa4a224 */ /* 0x000fe200078e0aa4 */
[C---:B------:R-:W-:Y:S01]  /*fae0*/  ISETP.GT.U32.AND P2, PT, R0.reuse, R168, PT ;  /* 0x000000a80000720c */ /* 0x040fe20003f44070 */
[C---:B------:R-:W-:Y:S01]  /*faf0*/  IMAD R170, R0.reuse, R7, R13 ;  /* 0x0000000700aa7224 */ /* 0x040fe200078e020d */
[C---:B------:R-:W-:Y:S01]  /*fb00*/  LOP3.LUT R7, R3.reuse, 0xb8, RZ, 0xfc, !PT ;  /* 0x000000b803077812 */ /* 0x040fe200078efcff */
[----:B------:R-:W-:Y:S01]  /*fb10*/  @!P6 IMAD.MOV R165, RZ, RZ, -R165 ;  /* 0x000000ffffa5e224 */ /* 0x000fe200078e0aa5 */
[----:B------:R-:W-:Y:S01]  /*fb20*/  ISETP.GT.U32.AND P6, PT, R0, R167, PT ;  /* 0x000000a70000720c */ /* 0x000fe20003fc4070 */
[----:B------:R-:W-:Y:S01]  /*fb30*/  IMAD.MOV R4, RZ, RZ, -R4 ;  /* 0x000000ffff047224 */ /* 0x000fe200078e0a04 */
[----:B------:R-:W-:Y:S01]  /*fb40*/  IABS R171, R7 ;  /* 0x0000000700ab7213 */ /* 0x000fe20000000000 */
[----:B------:R-:W-:Y:S01]  /*fb50*/  @!P0 IMAD.IADD R166, R166, 0x1, -R0 ;  /* 0x00000001a6a68824 */ /* 0x000fe200078e0a00 */
[----:B------:R-:W-:Y:S01]  /*fb60*/  ISETP.GE.AND P0, PT, R16, RZ, PT ;  /* 0x000000ff1000720c */ /* 0x000fe20003f06270 */
[----:B------:R-:W-:Y:S01]  /*fb70*/  IMAD R169, R0, R4, R169 ;  /* 0x0000000400a97224 */ /* 0x000fe200078e02a9 */
[----:B------:R-:W-:Y:S01]  /*fb80*/  LOP3.LUT R16, R3, 0xb4, RZ, 0xfc, !PT ;  /* 0x000000b403107812 */ /* 0x000fe200078efcff */
[----:B------:R-:W-:-:S02]  /*fb90*/  @!P3 IMAD.MOV R166, RZ, RZ, -R166 ;  /* 0x000000ffffa6b224 */ /* 0x000fc400078e0aa6 */
[----:B------:R-:W-:Y:S01]  /*fba0*/  IMAD.HI.U32 R4, R2, R171, RZ ;  /* 0x000000ab02047227 */ /* 0x000fe200078e00ff */
[----:B------:R-:W-:Y:S02]  /*fbb0*/  ISETP.GT.U32.AND P3, PT, R0, R169, PT ;  /* 0x000000a90000720c */ /* 0x000fe40003f64070 */
[----:B------:R-:W-:Y:S01]  /*fbc0*/  IABS R173, R16 ;  /* 0x0000001000ad7213 */ /* 0x000fe20000000000 */
[--C-:B------:R-:W-:Y:S02]  /*fbd0*/  @!P2 IMAD.IADD R168, R168, 0x1, -R0.reuse ;  /* 0x00000001a8a8a824 */ /* 0x100fe400078e0a00 */
[----:B------:R-:W-:Y:S01]  /*fbe0*/  @!P6 IMAD.IADD R167, R167, 0x1, -R0 ;  /* 0x00000001a7a7e824 */ /* 0x000fe200078e0a00 */
[C---:B------:R-:W-:Y:S01]  /*fbf0*/  ISETP.GT.U32.AND P6, PT, R0.reuse, R170, PT ;  /* 0x000000aa0000720c */ /* 0x040fe20003fc4070 */
[----:B------:R-:W-:Y:S01]  /*fc00*/  IMAD.MOV R4, RZ, RZ, -R4 ;  /* 0x000000ffff047224 */ /* 0x000fe200078e0a04 */
[----:B------:R-:W-:Y:S01]  /*fc10*/  ISETP.GT.U32.AND P2, PT, R0, R168, PT ;  /* 0x000000a80000720c */ /* 0x000fe20003f44070 */
[----:B------:R-:W-:-:S02]  /*fc20*/  @!P4 IMAD.MOV R167, RZ, RZ, -R167 ;  /* 0x000000ffffa7c224 */ /* 0x000fc400078e0aa7 */
[----:B------:R-:W-:Y:S02]  /*fc30*/  IMAD R171, R0, R4, R171 ;  /* 0x0000000400ab7224 */ /* 0x000fe400078e02ab */
[--C-:B------:R-:W-:Y:S02]  /*fc40*/  @!P3 IMAD.IADD R169, R169, 0x1, -R0.reuse ;  /* 0x00000001a9a9b824 */ /* 0x100fe400078e0a00 */
[----:B------:R-:W-:Y:S01]  /*fc50*/  IMAD.HI.U32 R4, R2, R15, RZ ;  /* 0x0000000f02047227 */ /* 0x000fe200078e00ff */
[C---:B------:R-:W-:Y:S02]  /*fc60*/  ISETP.GT.U32.AND P4, PT, R0.reuse, R171, PT ;  /* 0x000000ab0000720c */ /* 0x040fe40003f84070 */
[----:B------:R-:W-:Y:S01]  /*fc70*/  ISETP.GT.U32.AND P3, PT, R0, R169, PT ;  /* 0x000000a90000720c */ /* 0x000fe20003f64070 */
[--C-:B------:R-:W-:Y:S02]  /*fc80*/  @!P6 IMAD.IADD R170, R170, 0x1, -R0.reuse ;  /* 0x00000001aaaae824 */ /* 0x100fe400078e0a00 */
[----:B------:R-:W-:Y:S01]  /*fc90*/  @!P2 IMAD.IADD R168, R168, 0x1, -R0 ;  /* 0x00000001a8a8a824 */ /* 0x000fe200078e0a00 */
[----:B------:R-:W-:Y:S01]  /*fca0*/  ISETP.GE.AND P2, PT, R7, RZ, PT ;  /* 0x000000ff0700720c */ /* 0x000fe20003f46270 */
[----:B------:R-:W-:Y:S01]  /*fcb0*/  IMAD.HI.U32 R7, R2, R173, RZ ;  /* 0x000000ad02077227 */ /* 0x000fe200078e00ff */
[----:B------:R-:W-:-:S03]  /*fcc0*/  ISETP.GT.U32.AND P6, PT, R0, R170, PT ;  /* 0x000000aa0000720c */ /* 0x000fc60003fc4070 */
[----:B------:R-:W-:Y:S02]  /*fcd0*/  IMAD.MOV R4, RZ, RZ, -R4 ;  /* 0x000000ffff047224 */ /* 0x000fe400078e0a04 */
[----:B------:R-:W-:Y:S02]  /*fce0*/  @!P4 IMAD.IADD R171, R171, 0x1, -R0 ;  /* 0x00000001ababc824 */ /* 0x000fe400078e0a00 */
[----:B------:R-:W-:Y:S02]  /*fcf0*/  IMAD.MOV R7, RZ, RZ, -R7 ;  /* 0x000000ffff077224 */ /* 0x000fe400078e0a07 */
[----:B------:R-:W-:Y:S01]  /*fd00*/  IMAD.HI.U32 R13, R2, R17, RZ ;  /* 0x00000011020d7227 */ /* 0x000fe200078e00ff */
[----:B------:R-:W-:-:S03]  /*fd10*/  ISETP.GT.U32.AND P4, PT, R0, R171, PT ;  /* 0x000000ab0000720c */ /* 0x000fc60003f84070 */
[--C-:B------:R-:W-:Y:S01]  /*fd20*/  @!P3 IMAD.IADD R169, R169, 0x1, -R0.reuse ;  /* 0x00000001a9a9b824 */ /* 0x100fe200078e0a00 */
[----:B------:R-:W-:Y:S01]  /*fd30*/  ISETP.GE.AND P3, PT, R16, RZ, PT ;  /* 0x000000ff1000720c */ /* 0x000fe20003f66270 */
[C---:B------:R-:W-:Y:S01]  /*fd40*/  IMAD R172, R0.reuse, R4, R15 ;  /* 0x0000000400ac7224 */ /* 0x040fe200078e020f */
[C---:B------:R-:W-:Y:S01]  /*fd50*/  LOP3.LUT R16, R3.reuse, 0xac, RZ, 0xfc, !PT ;  /* 0x000000ac03107812 */ /* 0x040fe200078efcff */
[----:B------:R-:W-:Y:S02]  /*fd60*/  IMAD R173, R0, R7, R173 ;  /* 0x0000000700ad7224 */ /* 0x000fe400078e02ad */
[----:B------:R-:W-:Y:S01]  /*fd70*/  IMAD.MOV R13, RZ, RZ, -R13 ;  /* 0x000000ffff0d7224 */ /* 0x000fe200078e0a0d */
[----:B------:R-:W-:Y:S01]  /*fd80*/  IABS R177, R16 ;  /* 0x0000001000b17213 */ /* 0x000fe20000000000 */
[--C-:B------:R-:W-:Y:S01]  /*fd90*/  @!P6 IMAD.IADD R170, R170, 0x1, -R0.reuse ;  /* 0x00000001aaaae824 */ /* 0x100fe200078e0a00 */
[C---:B------:R-:W-:Y:S01]  /*fda0*/  ISETP.GT.U32.AND P6, PT, R0.reuse, R172, PT ;  /* 0x000000ac0000720c */ /* 0x040fe20003fc4070 */
[----:B------:R-:W-:Y:S01]  /*fdb0*/  @!P0 IMAD.MOV R169, RZ, RZ, -R169 ;  /* 0x000000ffffa98224 */ /* 0x000fe200078e0aa9 */
[C---:B------:R-:W-:Y:S01]  /*fdc0*/  ISETP.GT.U32.AND P0, PT, R0.reuse, R173, PT ;  /* 0x000000ad0000720c */ /* 0x040fe20003f04070 */
[----:B------:R-:W-:Y:S01]  /*fdd0*/  IMAD R174, R0, R13, R17 ;  /* 0x0000000d00ae7224 */ /* 0x000fe200078e0211 */
[----:B------:R-:W-:Y:S01]  /*fde0*/  LOP3.LUT R17, R3, 0xa2, RZ, 0xfc, !PT ;  /* 0x000000a203117812 */ /* 0x000fe200078efcff */
        /* <DEDUP_REMOVED lines=8> */
[----:B------:R-:W-:Y:S01]  /*fe70*/  ISETP.GE.AND P1, PT, R4, RZ, PT ;  /* 0x000000ff0400720c */ /* 0x000fe20003f26270 */
[----:B------:R-:W-:Y:S01]  /*fe80*/  @!P0 IMAD.IADD R173, R173, 0x1, -R0 ;  /* 0x00000001adad8824 */ /* 0x000fe200078e0a00 */
[----:B------:R-:W-:Y:S01]  /*fe90*/  IABS R175, R14 ;  /* 0x0000000e00af7213 */ /* 0x000fe20000000000 */
[----:B------:R-:W-:Y:S01]  /*fea0*/  IMAD.HI.U32 R13, R2, R177, RZ ;  /* 0x000000b1020d7227 */ /* 0x000fe200078e00ff */
[----:B------:R-:W-:-:S02]  /*feb0*/  IABS R15, R4 ;  /* 0x00000004000f7213 */ /* 0x000fc40000000000 */
[----:B------:R-:W-:Y:S01]  /*fec0*/  ISETP.GT.U32.AND P6, PT, R0, R172, PT ;  /* 0x000000ac0000720c */ /* 0x000fe20003fc4070 */
        /* <DEDUP_REMOVED lines=8> */
[C---:B------:R-:W-:Y:S01]  /*ff50*/  LOP3.LUT R4, R3.reuse, 0xaa, RZ, 0xfc, !PT ;  /* 0x000000aa03047812 */ /* 0x040fe200078efcff */
[--C-:B------:R-:W-:Y:S01]  /*ff60*/  @!P6 IMAD.IADD R172, R172, 0x1, -R0.reuse ;  /* 0x00000001acace824 */ /* 0x100fe200078e0a00 */
[----:B------:R-:W-:Y:S01]  /*ff70*/  ISETP.GE.AND P6, PT, R14, RZ, PT ;  /* 0x000000ff0e00720c */ /* 0x000fe20003fc6270 */
[----:B------:R-:W-:Y:S01]  /*ff80*/  IMAD.MOV R13, RZ, RZ, -R13 ;  /* 0x000000ffff0d7224 */ /* 0x000fe200078e0a0d */
[----:B------:R-:W-:Y:S01]  /*ff90*/  LOP3.LUT R14, R3, 0xa6, RZ, 0xfc, !PT ;  /* 0x000000a6030e7812 */ /* 0x000fe200078efcff */
[C---:B------:R-:W-:Y:S01]  /*ffa0*/  IMAD R176, R0.reuse, R7, R15 ;  /* 0x0000000700b07224 */ /* 0x040fe200078e020f */
[----:B------:R-:W-:Y:S01]  /*ffb0*/  IABS R7, R4 ;  /* 0x0000000400077213 */ /* 0x000fe20000000000 */
[----:B------:R-:W-:Y:S01]  /*ffc0*/  @!P0 IMAD.IADD R173, R173, 0x1, -R0 ;  /* 0x00000001adad8824 */ /* 0x000fe200078e0a00 */
[C---:B------:R-:W-:Y:S01]  /*ffd0*/  ISETP.GT.U32.AND P0, PT, R0.reuse, R175, PT ;  /* 0x000000af0000720c */ /* 0x040fe20003f04070 */
[C---:B------:R-:W-:Y:S01]  /*ffe0*/  IMAD R177, R0.reuse, R13, R177 ;  /* 0x0000000d00b17224 */ /* 0x040fe200078e02b1 */
[----:B------:R-:W-:Y:S01]  /*fff0*/  LOP3.LUT R13, R3, 0xa8, RZ, 0xfc, !PT ;  /* 0x000000a8030d7812 */ /* 0x000fe200078efcff */
[----:B------:R-:W-:Y:S01]  /*10000*/  @!P5 IMAD.MOV R172, RZ, RZ, -R172 ;  /* 0x000000ffffacd224 */ /* 0x000fe200078e0aac */
[----:B------:R-:W-:Y:S01]  /*10010*/  ISETP.GT.U32.AND P5, PT, R0, R176, PT ;  /* 0x000000b00000720c */ /* 0x000fe20003fa4070 */
        /* <DEDUP_REMOVED lines=10> */
[----:B------:R-:W-:Y:S02]  /*100c0*/  LOP3.LUT R16, R3, 0xa4, RZ, 0xfc, !PT ;  /* 0x000000a403107812 */ /* 0x000fe400078efcff */
[----:B------:R-:W-:Y:S01]  /*100d0*/  IABS R15, R17 ;  /* 0x00000011000f7213 */ /* 0x000fe20000000000 */
[--C-:B------:R-:W-:Y:S01]  /*100e0*/  @!P5 IMAD.IADD R176, R176, 0x1, -R0.reuse ;  /* 0x00000001b0b0d824 */ /* 0x100fe200078e0a00 */
[C---:B------:R-:W-:Y:S01]  /*100f0*/  ISETP.GT.U32.AND P5, PT, R0.reuse, R175, PT ;  /* 0x000000af0000720c */ /* 0x040fe20003fa4070 */
[----:B------:R-:W-:Y:S01]  /*10100*/  @!P4 IMAD.IADD R177, R177, 0x1, -R0 ;  /* 0x00000001b1b1c824 */ /* 0x000fe200078e0a00 */
[----:B------:R-:W-:Y:S01]  /*10110*/  IABS R181, R16 ;  /* 0x0000001000b57213 */ /* 0x000fe20000000000 */
[----:B------:R-:W-:Y:S01]  /*10120*/  IMAD.MOV R178, RZ, RZ, -R4 ;  /* 0x000000ffffb27224 */ /* 0x000fe200078e0a04 */
[----:B------:R-:W-:Y:S01]  /*10130*/  ISETP.GT.U32.AND P4, PT, R0, R176, PT ;  /* 0x000000b00000720c */ /* 0x000fe20003f84070 */
[----:B------:R-:W-:Y:S01]  /*10140*/  IMAD.HI.U32 R4, R2, R179, RZ ;  /* 0x000000b302047227 */ /* 0x000fe200078e00ff */
[----:B------:R-:W-:-:S03]  /*10150*/  LOP3.LUT R18, R3, 0x82, RZ, 0xfc, !PT ;  /* 0x0000008203127812 */ /* 0x000fc600078efcff */
[C---:B------:R-:W-:Y:S01]  /*10160*/  IMAD R178, R0.reuse, R178, R7 ;  /* 0x000000b200b27224 */ /* 0x040fe200078e0207 */
[----:B------:R-:W-:Y:S01]  /*10170*/  IABS R7, R14 ;  /* 0x0000000e00077213 */ /* 0x000fe20000000000 */
[----:B------:R-:W-:Y:S02]  /*10180*/  IMAD.MOV R4, RZ, RZ, -R4 ;  /* 0x000000ffff047224 */ /* 0x000fe400078e0a04 */
[--C-:B------:R-:W-:Y:S01]  /*10190*/  @!P5 IMAD.IADD R175, R175, 0x1, -R0.reuse ;  /* 0x00000001afafd824 */ /* 0x100fe200078e0a00 */
[C---:B------:R-:W-:Y:S01]  /*101a0*/  ISETP.GT.U32.AND P5, PT, R0.reuse, R178, PT ;  /* 0x000000b20000720c */ /* 0x040fe20003fa4070 */
[----:B------:R-:W-:Y:S02]  /*101b0*/  IMAD R179, R0, R4, R179 ;  /* 0x0000000400b37224 */ /* 0x000fe400078e02b3 */
[----:B------:R-:W-:Y:S02]  /*101c0*/  @!P4 IMAD.IADD R176, R176, 0x1, -R0 ;  /* 0x00000001b0b0c824 */ /* 0x000fe400078e0a00 */
[----:B------:R-:W-:Y:S01]  /*101d0*/  IMAD.HI.U32 R4, R2, R7, RZ ;  /* 0x0000000702047227 */ /* 0x000fe200078e00ff */
[----:B------:R-:W-:-:S03]  /*101e0*/  ISETP.GT.U32.AND P4, PT, R0, R179, PT ;  /* 0x000000b30000720c */ /* 0x000fc60003f84070 */
[----:B------:R-:W-:Y:S02]  /*101f0*/  IMAD.MOV R4, RZ, RZ, -R4 ;  /* 0x000000ffff047224 */ /* 0x000fe400078e0a04 */
[----:B------:R-:W-:Y:S01]  /*10200*/  @!P2 IMAD.MOV R174, RZ, RZ, -R174 ;  /* 0x000000ffffaea224 */ /* 0x000fe200078e0aae */
[----:B------:R-:W-:Y:S01]  /*10210*/  ISETP.GT.U32.AND P2, PT, R0, R177, PT ;  /* 0x000000b10000720c */ /* 0x000fe20003f44070 */
[----:B------:R-:W-:Y:S01]  /*10220*/  @!P5 IMAD.IADD R178, R178, 0x1, -R0 ;  /* 0x00000001b2b2d824 */ /* 0x000fe200078e0a00 */
[----:B------:R-:W-:Y:S01]  /*10230*/  ISETP.GE.AND P5, PT, R14, RZ, PT ;  /* 0x000000ff0e00720c */ /* 0x000fe20003fa6270 */
[C---:B------:R-:W-:Y:S01]  /*10240*/  IMAD R180, R0.reuse, R4, R7 ;  /* 0x0000000400b47224 */ /* 0x040fe200078e0207 */
[----:B------:R-:W-:Y:S01]  /*10250*/  LOP3.LUT R14, R3, 0x9c, RZ, 0xfc, !PT ;  /* 0x0000009c030e7812 */ /* 0x000fe200078efcff */
[----:B------:R-:W-:Y:S02]  /*10260*/  @!P1 IMAD.MOV R176, RZ, RZ, -R176 ;  /* 0x000000ffffb09224 */ /* 0x000fe400078e0ab0 */
[----:B------:R-:W-:Y:S01]  /*10270*/  @!P4 IMAD.IADD R179, R179, 0x1, -R0 ;  /* 0x00000001b3b3c824 */ /* 0x000fe200078e0a00 */
[----:B------:R-:W-:Y:S01]  /*10280*/  ISETP.GT.U32.AND P4, PT, R0, R178, PT ;  /* 0x000000b20000720c */ /* 0x000fe20003f84070 */
[----:B------:R-:W-:Y:S01]  /*10290*/  IMAD.HI.U32 R7, R2, R15, RZ ;  /* 0x0000000f02077227 */ /* 0x000fe200078e00ff */
[----:B------:R-:W-:-:S02]  /*102a0*/  ISETP.GT.U32.AND P1, PT, R0, R180, PT ;  /* 0x000000b40000720c */ /* 0x000fc40003f24070 */
[----:B------:R-:W-:Y:S01]  /*102b0*/  IABS R185, R14 ;  /* 0x0000000e00b97213 */ /* 0x000fe20000000000 */
[----:B------:R-:W-:Y:S01]  /*102c0*/  @!P6 IMAD.MOV R175, RZ, RZ, -R175 ;  /* 0x000000ffffafe224 */ /* 0x000fe200078e0aaf */
[----:B------:R-:W-:Y:S01]  /*102d0*/  ISETP.GT.U32.AND P6, PT, R0, R179, PT ;  /* 0x000000b30000720c */ /* 0x000fe20003fc4070 */
[----:B------:R-:W-:-:S04]  /*102e0*/  IMAD.HI.U32 R4, R2, R181, RZ ;  /* 0x000000b502047227 */ /* 0x000fc800078e00ff */
[----:B------:R-:W-:Y:S02]  /*102f0*/  IMAD.MOV R7, RZ, RZ, -R7 ;  /* 0x000000ffff077224 */ /* 0x000fe400078e0a07 */
[----:B------:R-:W-:Y:S01]  /*10300*/  @!P2 IMAD.IADD R177, R177, 0x1, -R0 ;  /* 0x00000001b1b1a824 */ /* 0x000fe200078e0a00 */
[----:B------:R-:W-:Y:S01]  /*10310*/  ISETP.GE.AND P2, PT, R13, RZ, PT ;  /* 0x000000ff0d00720c */ /* 0x000fe20003f46270 */
[----:B------:R-:W-:Y:S02]  /*10320*/  IMAD.MOV R13, RZ, RZ, -R4 ;  /* 0x000000ffff0d7224 */ /* 0x000fe400078e0a04 */
[----:B------:R-:W-:Y:S01]  /*10330*/  IMAD R182, R0, R7, R15 ;  /* 0x0000000700b67224 */ /* 0x000fe200078e020f */
[----:B------:R-:W-:Y:S01]  /*10340*/  LOP3.LUT R7, R3, 0xa0, RZ, 0xfc, !PT ;  /* 0x000000a003077812 */ /* 0x000fe200078efcff */
[--C-:B------:R-:W-:Y:S02]  /*10350*/  @!P4 IMAD.IADD R178, R178, 0x1, -R0.reuse ;  /* 0x00000001b2b2c824 */ /* 0x100fe400078e0a00 */
[----:B------:R-:W-:Y:S01]  /*10360*/  IMAD R181, R0, R13, R181 ;  /* 0x0000000d00b57224 */ /* 0x000fe200078e02b5 */
[----:B------:R-:W-:Y:S01]  /*10370*/  IABS R183, R7 ;  /* 0x0000000700b77213 */ /* 0x000fe20000000000 */
[----:B------:R-:W-:-:S02]  /*10380*/  @!P1 IMAD.IADD R180, R180, 0x1, -R0 ;  /* 0x00000001b4b49824 */ /* 0x000fc400078e0a00 */
[----:B------:R-:W-:Y:S01]  /*10390*/  @!P0 IMAD.MOV R178, RZ, RZ, -R178 ;  /* 0x000000ffffb28224 */ /* 0x000fe200078e0ab2 */
[C---:B------:R-:W-:Y:S01]  /*103a0*/  ISETP.GT.U32.AND P0, PT, R0.reuse, R182, PT ;  /* 0x000000b60000720c */ /* 0x040fe20003f04070 */
[----:B------:R-:W-:Y:S01]  /*103b0*/  @!P6 IMAD.IADD R179, R179, 0x1, -R0 ;  /* 0x00000001b3b3e824 */ /* 0x000fe200078e0a00 */
[----:B------:R-:W-:Y:S01]  /*103c0*/  ISETP.GT.U32.AND P6, PT, R0, R181, PT ;  /* 0x000000b50000720c */ /* 0x000fe20003fc4070 */
[----:B------:R-:W-:Y:S01]  /*103d0*/  VIADD R4, R6, 0x9e ;  /* 0x0000009e06047836 */ /* 0x000fe20000000000 */
[----:B------:R-:W-:Y:S01]  /*103e0*/  ISETP.GT.U32.AND P1, PT, R0, R180, PT ;  /* 0x000000b40000720c */ /* 0x000fe20003f24070 */
[----:B------:R-:W-:Y:S02]  /*103f0*/  @!P2 IMAD.MOV R179, RZ, RZ, -R179 ;  /* 0x000000ffffb3a224 */ /* 0x000fe400078e0ab3 */
[----:B------:R-:W-:Y:S01]  /*10400*/  @!P3 IMAD.MOV R177, RZ, RZ, -R177 ;  /* 0x000000ffffb1b224 */ /* 0x000fe200078e0ab1 */
[----:B------:R-:W-:Y:S02]  /*10410*/  ISETP.GE.AND P4, PT, R4, RZ, PT ;  /* 0x000000ff0400720c */ /* 0x000fe40003f86270 */
[----:B------:R-:W-:Y:S01]  /*10420*/  IABS R15, R4 ;  /* 0x00000004000f7213 */ /* 0x000fe20000000000 */
[----:B------:R-:W-:Y:S01]  /*10430*/  IMAD.HI.U32 R4, R2, R183, RZ ;  /* 0x000000b702047227 */ /* 0x000fe200078e00ff */
[----:B------:R-:W-:-:S02]  /*10440*/  ISETP.GE.AND P3, PT, R16, RZ, PT ;  /* 0x000000ff1000720c */ /* 0x000fc40003f66270 */
[----:B------:R-:W-:Y:S01]  /*10450*/  LOP3.LUT R16, R3, 0x96, RZ, 0xfc, !PT ;  /* 0x0000009603107812 */ /* 0x000fe200078efcff */
[--C-:B------:R-:W-:Y:S02]  /*10460*/  @!P0 IMAD.IADD R182, R182, 0x1, -R0.reuse ;  /* 0x00000001b6b68824 */ /* 0x100fe400078e0a00 */
[--C-:B------:R-:W-:Y:S01]  /*10470*/  @!P6 IMAD.IADD R181, R181, 0x1, -R0.reuse ;  /* 0x00000001b5b5e824 */ /* 0x100fe200078e0a00 */
[----:B------:R-:W-:Y:S01]  /*10480*/  ISETP.GE.AND P6, PT, R17, RZ, PT ;  /* 0x000000ff1100720c */ /* 0x000fe20003fc6270 */
[----:B------:R-:W-:Y:S01]  /*10490*/  @!P1 IMAD.IADD R180, R180, 0x1, -R0 ;  /* 0x00000001b4b49824 */ /* 0x000fe200078e0a00 */
[----:B------:R-:W-:Y:S01]  /*104a0*/  ISETP.GE.AND P1, PT, R7, RZ, PT ;  /* 0x000000ff0700720c */ /* 0x000fe20003f26270 */
[----:B------:R-:W-:Y:S01]  /*104b0*/  IMAD.HI.U32 R7, R2, R185, RZ ;  /* 0x000000b902077227 */ /* 0x000fe200078e00ff */
[C---:B------:R-:W-:Y:S02]  /*104c0*/  ISETP.GT.U32.AND P0, PT, R0.reuse, R182, PT ;  /* 0x000000b60000720c */ /* 0x040fe40003f04070 */
[----:B------:R-:W-:Y:S01]  /*104d0*/  ISETP.GT.U32.AND P2, PT, R0, R181, PT ;  /* 0x000000b50000720c */ /* 0x000fe20003f44070 */
[----:B------:R-:W-:Y:S01]  /*104e0*/  IMAD.MOV R13, RZ, RZ, -R4 ;  /* 0x000000ffff0d7224 */ /* 0x000fe200078e0a04 */
[----:B------:R-:W-:Y:S01]  /*104f0*/  LOP3.LUT R17, R3, 0x94, RZ, 0xfc, !PT ;  /* 0x0000009403117812 */ /* 0x000fe200078efcff */
[----:B------:R-:W-:-:S02]  /*10500*/  IMAD.MOV R7, RZ, RZ, -R7 ;  /* 0x000000ffff077224 */ /* 0x000fc400078e0a07 */
[----:B------:R-:W-:Y:S01]  /*10510*/  IMAD R183, R0, R13, R183 ;  /* 0x0000000d00b77224 */ /* 0x000fe200078e02b7 */
[----:B------:R-:W-:Y:S01]  /*10520*/  IABS R189, R17 ;  /* 0x0000001100bd7213 */ /* 0x000fe20000000000 */
[----:B------:R-:W-:-:S04]  /*10530*/  IMAD.HI.U32 R4, R2, R15, RZ ;  /* 0x0000000f02047227 */ /* 0x000fc800078e00ff */
[C---:B------:R-:W-:Y:S02]  /*10540*/  IMAD R185, R0.reuse, R7, R185 ;  /* 0x0000000700b97224 */ /* 0x040fe400078e02b9 */
[----:B------:R-:W-:Y:S01]  /*10550*/  @!P5 IMAD.MOV R180, RZ, RZ, -R180 ;  /* 0x000000ffffb4d224 */ /* 0x000fe200078e0ab4 */
[----:B------:R-:W-:Y:S01]  /*10560*/  ISETP.GT.U32.AND P5, PT, R0, R183, PT ;  /* 0x000000b70000720c */ /* 0x000fe20003fa4070 */
[----:B------:R-:W-:Y:S02]  /*10570*/  IMAD.MOV R4, RZ, RZ, -R4 ;  /* 0x000000ffff047224 */ /* 0x000fe400078e0a04 */
[--C-:B------:R-:W-:Y:S01]  /*10580*/  @!P0 IMAD.IADD R182, R182, 0x1, -R0.reuse ;  /* 0x00000001b6b68824 */ /* 0x100fe200078e0a00 */
[----:B------:R-:W-:Y:S01]  /*10590*/  ISETP.GT.U32.AND P0, PT, R0, R185, PT ;  /* 0x000000b90000720c */ /* 0x000fe20003f04070 */
[----:B------:R-:W-:Y:S01]  /*105a0*/  @!P2 IMAD.IADD R181, R181, 0x1, -R0 ;  /* 0x00000001b5b5a824 */ /* 0x000fe200078e0a00 */
[----:B------:R-:W-:Y:S01]  /*105b0*/  ISETP.GE.AND P2, PT, R14, RZ, PT ;  /* 0x000000ff0e00720c */ /* 0x000fe20003f46270 */
[C---:B------:R-:W-:Y:S01]  /*105c0*/  IMAD R184, R0.reuse, R4, R15 ;  /* 0x0000000400b87224 */ /* 0x040fe200078e020f */
[C---:B------:R-:W-:Y:S01]  /*105d0*/  LOP3.LUT R4, R3.reuse, 0x9a, RZ, 0xfc, !PT ;  /* 0x0000009a03047812 */ /* 0x040fe200078efcff */
[----:B------:R-:W-:Y:S01]  /*105e0*/  @!P3 IMAD.MOV R181, RZ, RZ, -R181 ;  /* 0x000000ffffb5b224 */ /* 0x000fe200078e0ab5 */
[----:B------:R-:W-:Y:S01]  /*105f0*/  LOP3.LUT R14, R3, 0x98, RZ, 0xfc, !PT ;  /* 0x00000098030e7812 */ /* 0x000fe200078efcff */
[----:B------:R-:W-:Y:S01]  /*10600*/  @!P6 IMAD.MOV R182, RZ, RZ, -R182 ;  /* 0x000000ffffb6e224 */ /* 0x000fe200078e0ab6 */
[----:B------:R-:W-:Y:S01]  /*10610*/  ISETP.GT.U32.AND P3, PT, R0, R184, PT ;  /* 0x000000b80000720c */ /* 0x000fe20003f64070 */
[----:B------:R-:W-:Y:S01]  /*10620*/  @!P5 IMAD.IADD R183, R183, 0x1, -R0 ;  /* 0x00000001b7b7d824 */ /* 0x000fe200078e0a00 */
[----:B------:R-:W-:-:S02]  /*10630*/  IABS R7, R4 ;  /* 0x0000000400077213 */ /* 0x000fc40000000000 */
[----:B------:R-:W-:Y:S01]  /*10640*/  ISETP.GE.AND P5, PT, R4, RZ, PT ;  /* 0x000000ff0400720c */ /* 0x000fe20003fa6270 */
[----:B------:R-:W-:Y:S01]  /*10650*/  @!P0 IMAD.IADD R185, R185, 0x1, -R0 ;  /* 0x00000001b9b98824 */ /* 0x000fe200078e0a00 */
[----:B------:R-:W-:Y:S01]  /*10660*/  IABS R187, R14 ;  /* 0x0000000e00bb7213 */ /* 0x000fe20000000000 */
[----:B------:R-:W-:Y:S01]  /*10670*/  IMAD.HI.U32 R4, R2, R7, RZ ;  /* 0x0000000702047227 */ /* 0x000fe200078e00ff */
[----:B------:R-:W-:Y:S02]  /*10680*/  IABS R15, R16 ;  /* 0x00000010000f7213 */ /* 0x000fe40000000000 */
[----:B------:R-:W-:Y:S01]  /*10690*/  ISETP.GT.U32.AND P0, PT, R0, R185, PT ;  /* 0x000000b90000720c */ /* 0x000fe20003f04070 */
[----:B------:R-:W-:Y:S02]  /*106a0*/  IMAD.MOV R186, RZ, RZ, -R4 ;  /* 0x000000ffffba7224 */ /* 0x000fe400078e0a04 */
[----:B------:R-:W-:-:S04]  /*106b0*/  IMAD.HI.U32 R4, R2, R187, RZ ;  /* 0x000000bb02047227 */ /* 0x000fc800078e00ff */
[----:B------:R-:W-:Y:S01]  /*106c0*/  @!P3 IMAD.IADD R184, R184, 0x1, -R0 ;  /* 0x00000001b8b8b824 */ /* 0x000fe200078e0a00 */
[C---:B------:R-:W-:Y:S01]  /*106d0*/  ISETP.GT.U32.AND P3, PT, R0.reuse, R183, PT ;  /* 0x000000b70000720c */ /* 0x040fe20003f64070 */
[----:B------:R-:W-:Y:S02]  /*106e0*/  IMAD.MOV R13, RZ, RZ, -R4 ;  /* 0x000000ffff0d7224 */ /* 0x000fe400078e0a04 */
[C---:B------:R-:W-:Y:S01]  /*106f0*/  IMAD R186, R0.reuse, R186, R7 ;  /* 0x000000ba00ba7224 */ /* 0x040fe200078e0207 */
[C---:B------:R-:W-:Y:S01]  /*10700*/  ISETP.GT.U32.AND P6, PT, R0.reuse, R184, PT ;  /* 0x000000b80000720c */ /* 0x040fe20003fc4070 */
[----:B------:R-:W-:Y:S02]  /*10710*/  IMAD R187, R0, R13, R187 ;  /* 0x0000000d00bb7224 */ /* 0x000fe400078e02bb */
[----:B------:R-:W-:Y:S02]  /*10720*/  @!P0 IMAD.IADD R185, R185, 0x1, -R0 ;  /* 0x00000001b9b98824 */ /* 0x000fe400078e0a00 */
[----:B------:R-:W-:Y:S01]  /*10730*/  IMAD.HI.U32 R4, R2, R15, RZ ;  /* 0x0000000f02047227 */ /* 0x000fe200078e00ff */
[----:B------:R-:W-:-:S03]  /*10740*/  ISETP.GT.U32.AND P0, PT, R0, R187, PT ;  /* 0x000000bb0000720c */ /* 0x000fc60003f04070 */
        /* <DEDUP_REMOVED lines=8> */
[----:B------:R-:W-:Y:S01]  /*107d0*/  IMAD R188, R0, R4, R15 ;  /* 0x0000000400bc7224 */ /* 0x000fe200078e020f */
[----:B------:R-:W-:Y:S01]  /*107e0*/  LOP3.LUT R15, R3, 0x90, RZ, 0xfc, !PT ;  /* 0x00000090030f7812 */ /* 0x000fe200078efcff */
[----:B------:R-:W-:Y:S02]  /*107f0*/  VIADD R4, R6, 0x8e ;  /* 0x0000008e06047836 */ /* 0x000fe40000000000 */
[C---:B------:R-:W-:Y:S01]  /*10800*/  IMAD R189, R0.reuse, R7, R189 ;  /* 0x0000000700bd7224 */ /* 0x040fe200078e02bd */
[----:B------:R-:W-:Y:S01]  /*10810*/  IABS R7, R14 ;  /* 0x0000000e00077213 */ /* 0x000fe20000000000 */
[----:B------:R-:W-:Y:S01]  /*10820*/  @!P0 IMAD.IADD R187, R187, 0x1, -R0 ;  /* 0x00000001bbbb8824 */ /* 0x000fe200078e0a00 */
[----:B------:R-:W-:Y:S01]  /*10830*/  IABS R13, R4 ;  /* 0x00000004000d7213 */ /* 0x000fe20000000000 */
[----:B------:R-:W-:Y:S01]  /*10840*/  @!P4 IMAD.MOV R184, RZ, RZ, -R184 ;  /* 0x000000ffffb8c224 */ /* 0x000fe200078e0ab8 */
[----:B------:R-:W-:Y:S01]  /*10850*/  ISETP.GT.U32.AND P4, PT, R0, R188, PT ;  /* 0x000000bc0000720c */ /* 0x000fe20003f84070 */
[----:B------:R-:W-:Y:S01]  /*10860*/  @!P3 IMAD.IADD R186, R186, 0x1, -R0 ;  /* 0x00000001babab824 */ /* 0x000fe200078e0a00 */
[----:B------:R-:W-:Y:S01]  /*10870*/  ISETP.GE.AND P3, PT, R4, RZ, PT ;  /* 0x000000ff0400720c */ /* 0x000fe20003f66270 */
[----:B------:R-:W-:Y:S01]  /*10880*/  @!P1 IMAD.MOV R183, RZ, RZ, -R183 ;  /* 0x000000ffffb79224 */ /* 0x000fe200078e0ab7 */
[C---:B------:R-:W-:Y:S01]  /*10890*/  ISETP.GT.U32.AND P1, PT, R0.reuse, R187, PT ;  /* 0x000000bb0000720c */ /* 0x040fe20003f24070 */
[----:B------:R-:W-:Y:S01]  /*108a0*/  @!P2 IMAD.MOV R185, RZ, RZ, -R185 ;  /* 0x000000ffffb9a224 */ /* 0x000fe200078e0ab9 */
[----:B------:R-:W-:Y:S01]  /*108b0*/  ISETP.GT.U32.AND P2, PT, R0, R189, PT ;  /* 0x000000bd0000720c */ /* 0x000fe20003f44070 */
[----:B------:R-:W-:Y:S01]  /*108c0*/  IMAD.HI.U32 R4, R2, R7, RZ ;  /* 0x0000000702047227 */ /* 0x000fe200078e00ff */
[----:B------:R-:W-:-:S02]  /*108d0*/  IABS R191, R15 ;  /* 0x0000000f00bf7213 */ /* 0x000fc40000000000 */
[----:B------:R-:W-:Y:S01]  /*108e0*/  ISETP.GT.U32.AND P0, PT, R0, R186, PT ;  /* 0x000000ba0000720c */ /* 0x000fe20003f04070 */
[----:B------:R-:W-:Y:S02]  /*108f0*/  IMAD.MOV R4, RZ, RZ, -R4 ;  /* 0x000000ffff047224 */ /* 0x000fe400078e0a04 */
[--C-:B------:R-:W-:Y:S01]  /*10900*/  @!P4 IMAD.IADD R188, R188, 0x1, -R0.reuse ;  /* 0x00000001bcbcc824 */ /* 0x100fe200078e0a00 */
[----:B------:R-:W-:Y:S01]  /*10910*/  ISETP.GE.AND P4, PT, R17, RZ, PT ;  /* 0x000000ff1100720c */ /* 0x000fe20003f86270 */
[C---:B------:R-:W-:Y:S01]  /*10920*/  IMAD R190, R0.reuse, R4, R7 ;  /* 0x0000000400be7224 */ /* 0x040fe200078e0207 */
[----:B------:R-:W-:Y:S01]  /*10930*/  LOP3.LUT R17, R3, 0x8a, RZ, 0xfc, !PT ;  /* 0x0000008a03117812 */ /* 0x000fe200078efcff */
[--C-:B------:R-:W-:Y:S02]  /*10940*/  @!P1 IMAD.IADD R187, R187, 0x1, -R0.reuse ;  /* 0x00000001bbbb9824 */ /* 0x100fe400078e0a00 */
[----:B------:R-:W-:Y:S01]  /*10950*/  @!P2 IMAD.IADD R189, R189, 0x1, -R0 ;  /* 0x00000001bdbda824 */ /* 0x000fe200078e0a00 */
[----:B------:R-:W-:Y:S01]  /*10960*/  ISETP.GT.U32.AND P1, PT, R0, R190, PT ;  /* 0x000000be0000720c */ /* 0x000fe20003f24070 */
[----:B------:R-:W-:Y:S01]  /*10970*/  IMAD.HI.U32 R4, R2, R191, RZ ;  /* 0x000000bf02047227 */ /* 0x000fe200078e00ff */
[----:B------:R-:W-:-:S03]  /*10980*/  ISETP.GT.U32.AND P2, PT, R0, R188, PT ;  /* 0x000000bc0000720c */ /* 0x000fc60003f44070 */
[----:B------:R-:W-:Y:S02]  /*10990*/  IMAD.MOV R4, RZ, RZ, -R4 ;  /* 0x000000ffff047224 */ /* 0x000fe400078e0a04 */
[----:B------:R-:W-:-:S04]  /*109a0*/  IMAD.HI.U32 R7, R2, R13, RZ ;  /* 0x0000000d02077227 */ /* 0x000fc800078e00ff */
[----:B------:R-:W-:Y:S02]  /*109b0*/  IMAD R191, R0, R4, R191 ;  /* 0x0000000400bf7224 */ /* 0x000fe400078e02bf */
[----:B------:R-:W-:Y:S02]  /*109c0*/  IMAD.MOV R7, RZ, RZ, -R7 ;  /* 0x000000ffff077224 */ /* 0x000fe400078e0a07 */
[--C-:B------:R-:W-:Y:S01]  /*109d0*/  @!P1 IMAD.IADD R190, R190, 0x1, -R0.reuse ;  /* 0x00000001bebe9824 */ /* 0x100fe200078e0a00 */
[----:B------:R-:W-:Y:S01]  /*109e0*/  ISETP.GT.U32.AND P1, PT, R0, R189, PT ;  /* 0x000000bd0000720c */ /* 0x000fe20003f24070 */
[--C-:B------:R-:W-:Y:S01]  /*109f0*/  @!P2 IMAD.IADD R188, R188, 0x1, -R0.reuse ;  /* 0x00000001bcbca824 */ /* 0x100fe200078e0a00 */
[C---:B------:R-:W-:Y:S01]  /*10a00*/  ISETP.GT.U32.AND P2, PT, R0.reuse, R191, PT ;  /* 0x000000bf0000720c */ /* 0x040fe20003f44070 */
[----:B------:R-:W-:Y:S01]  /*10a10*/  IMAD R192, R0, R7, R13 ;  /* 0x0000000700c07224 */ /* 0x000fe200078e020d */
[----:B------:R-:W-:Y:S01]  /*10a20*/  IABS R13, R17 ;  /* 0x00000011000d7213 */ /* 0x000fe20000000000 */
[----:B------:R-:W-:Y:S01]  /*10a30*/  @!P0 IMAD.IADD R186, R186, 0x1, -R0 ;  /* 0x00000001baba8824 */ /* 0x000fe200078e0a00 */
[----:B------:R-:W-:Y:S01]  /*10a40*/  ISETP.GE.AND P0, PT, R16, RZ, PT ;  /* 0x000000ff1000720c */ /* 0x000fe20003f06270 */
[----:B------:R-:W-:Y:S01]  /*10a50*/  @!P6 IMAD.MOV R187, RZ, RZ, -R187 ;  /* 0x000000ffffbbe224 */ /* 0x000fe200078e0abb */
[----:B------:R-:W-:Y:S01]  /*10a60*/  LOP3.LUT R16, R3, 0x8c, RZ, 0xfc, !PT ;  /* 0x0000008c03107812 */ /* 0x000fe200078efcff */
[----:B------:R-:W-:Y:S01]  /*10a70*/  IMAD.HI.U32 R7, R2, R13, RZ ;  /* 0x0000000d02077227 */ /* 0x000fe200078e00ff */
[----:B------:R-:W-:-:S02]  /*10a80*/  ISETP.GE.AND P6, PT, R14, RZ, PT ;  /* 0x000000ff0e00720c */ /* 0x000fc40003fc6270 */
[----:B------:R-:W-:Y:S01]  /*10a90*/  IABS R193, R16 ;  /* 0x0000001000c17213 */ /* 0x000fe20000000000 */
[----:B------:R-:W-:Y:S01]  /*10aa0*/  @!P5 IMAD.MOV R186, RZ, RZ, -R186 ;  /* 0x000000ffffbad224 */ /* 0x000fe200078e0aba */
[C---:B------:R-:W-:Y:S01]  /*10ab0*/  ISETP.GT.U32.AND P5, PT, R0.reuse, R190, PT ;  /* 0x000000be0000720c */ /* 0x040fe20003fa4070 */
[--C-:B------:R-:W-:Y:S01]  /*10ac0*/  @!P1 IMAD.IADD R189, R189, 0x1, -R0.reuse ;  /* 0x00000001bdbd9824 */ /* 0x100fe200078e0a00 */
[----:B------:R-:W-:Y:S01]  /*10ad0*/  ISETP.GE.AND P1, PT, R15, RZ, PT ;  /* 0x000000ff0f00720c */ /* 0x000fe20003f26270 */
[----:B------:R-:W-:Y:S01]  /*10ae0*/  IMAD.MOV R7, RZ, RZ, -R7 ;  /* 0x000000ffff077224 */ /* 0x000fe200078e0a07 */
[----:B------:R-:W-:Y:S01]  /*10af0*/  LOP3.LUT R14, R3, 0x86, RZ, 0xfc, !PT ;  /* 0x00000086030e7812 */ /* 0x000fe200078efcff */
[----:B------:R-:W-:Y:S01]  /*10b00*/  @!P2 IMAD.IADD R191, R191, 0x1, -R0 ;  /* 0x00000001bfbfa824 */ /* 0x000fe200078e0a00 */
[----:B------:R-:W-:Y:S01]  /*10b10*/  ISETP.GE.AND P2, PT, R17, RZ, PT ;  /* 0x000000ff1100720c */ /* 0x000fe20003f46270 */
[C---:B------:R-:W-:Y:S01]  /*10b20*/  IMAD R194, R0.reuse, R7, R13 ;  /* 0x0000000700c27224 */ /* 0x040fe200078e020d */
[----:B------:R-:W-:Y:S01]  /*10b30*/  LOP3.LUT R7, R3, 0x88, RZ, 0xfc, !PT ;  /* 0x0000008803077812 */ /* 0x000fe200078efcff */
[----:B------:R-:W-:Y:S01]  /*10b40*/  @!P4 IMAD.MOV R189, RZ, RZ, -R189 ;  /* 0x000000ffffbdc224 */ /* 0x000fe200078e0abd */
[----:B------:R-:W-:Y:S01]  /*10b50*/  ISETP.GT.U32.AND P4, PT, R0, R191, PT ;  /* 0x000000bf0000720c */ /* 0x000fe20003f84070 */
[----:B------:R-:W-:Y:S01]  /*10b60*/  IMAD.HI.U32 R4, R2, R193, RZ ;  /* 0x000000c102047227 */ /* 0x000fe200078e00ff */
[----:B------:R-:W-:-:S02]  /*10b70*/  IABS R195, R7 ;  /* 0x0000000700c37213 */ /* 0x000fc40000000000 */
[----:B------:R-:W-:Y:S01]  /*10b80*/  IABS R15, R14 ;  /* 0x0000000e000f7213 */ /* 0x000fe20000000000 */
        /* <DEDUP_REMOVED lines=8> */
[----:B------:R-:W-:-:S03]  /*10c10*/  IMAD.HI.U32 R4, R2, R195, RZ ;  /* 0x000000c302047227 */ /* 0x000fc600078e00ff */
[----:B------:R-:W-:Y:S01]  /*10c20*/  IABS R197, R16 ;  /* 0x0000001000c57213 */ /* 0x000fe20000000000 */
[----:B------:R-:W-:Y:S01]  /*10c30*/  @!P6 IMAD.MOV R190, RZ, RZ, -R190 ;  /* 0x000000ffffbee224 */ /* 0x000fe200078e0abe */
[C---:B------:R-:W-:Y:S01]  /*10c40*/  ISETP.GT.U32.AND P6, PT, R0.reuse, R193, PT ;  /* 0x000000c10000720c */ /* 0x040fe20003fc4070 */
[----:B------:R-:W-:Y:S01]  /*10c50*/  @!P4 IMAD.IADD R191, R191, 0x1, -R0 ;  /* 0x00000001bfbfc824 */ /* 0x000fe200078e0a00 */
[----:B------:R-:W-:Y:S01]  /*10c60*/  ISETP.GT.U32.AND P4, PT, R0, R194, PT ;  /* 0x000000c20000720c */ /* 0x000fe20003f84070 */
[----:B------:R-:W-:Y:S02]  /*10c70*/  IMAD.MOV R4, RZ, RZ, -R4 ;  /* 0x000000ffff047224 */ /* 0x000fe400078e0a04 */
        /* <DEDUP_REMOVED lines=8> */
[----:B------:R-:W-:Y:S01]  /*10d00*/  IMAD.MOV R4, RZ, RZ, -R4 ;  /* 0x000000ffff047224 */ /* 0x000fe200078e0a04 */
[----:B------:R-:W-:Y:S01]  /*10d10*/  ISETP.GT.U32.AND P6, PT, R0, R193, PT ;  /* 0x000000c10000720c */ /* 0x000fe20003fc4070 */
[----:B------:R-:W-:Y:S01]  /*10d20*/  IMAD.HI.U32 R13, R2, R17, RZ ;  /* 0x00000011020d7227 */ /* 0x000fe200078e00ff */
[----:B------:R-:W-:-:S03]  /*10d30*/  ISETP.GT.U32.AND P4, PT, R0, R194, PT ;  /* 0x000000c20000720c */ /* 0x000fc60003f84070 */
[--C-:B------:R-:W-:Y:S01]  /*10d40*/  @!P0 IMAD.IADD R192, R192, 0x1, -R0.reuse ;  /* 0x00000001c0c08824 */ /* 0x100fe200078e0a00 */
[----:B------:R-:W-:Y:S01]  /*10d50*/  ISETP.GE.AND P0, PT, R7, RZ, PT ;  /* 0x000000ff0700720c */ /* 0x000fe20003f06270 */
[----:B------:R-:W-:Y:S02]  /*10d60*/  @!P1 IMAD.IADD R195, R195, 0x1, -R0 ;  /* 0x00000001c3c39824 */ /* 0x000fe400078e0a00 */
[----:B------:R-:W-:-:S03]  /*10d70*/  IMAD.HI.U32 R7, R2, R197, RZ ;  /* 0x000000c502077227 */ /* 0x000fc600078e00ff */
[C---:B------:R-:W-:Y:S01]  /*10d80*/  ISETP.GT.U32.AND P1, PT, R0.reuse, R195, PT ;  /* 0x000000c30000720c */ /* 0x040fe20003f24070 */
[----:B------:R-:W-:Y:S02]  /*10d90*/  IMAD.MOV R7, RZ, RZ, -R7 ;  /* 0x000000ffff077224 */ /* 0x000fe400078e0a07 */
[----:B------:R-:W-:Y:S02]  /*10da0*/  IMAD R196, R0, R4, R15 ;  /* 0x0000000400c47224 */ /* 0x000fe400078e020f */
[--C-:B------:R-:W-:Y:S01]  /*10db0*/  @!P6 IMAD.IADD R193, R193, 0x1, -R0.reuse ;  /* 0x00000001c1c1e824 */ /* 0x100fe200078e0a00 */
[----:B------:R-:W-:Y:S01]  /*10dc0*/  ISETP.GE.AND P6, PT, R16, RZ, PT ;  /* 0x000000ff1000720c */ /* 0x000fe20003fc6270 */
[----:B------:R-:W-:Y:S01]  /*10dd0*/  IMAD R197, R0, R7, R197 ;  /* 0x0000000700c57224 */ /* 0x000fe200078e02c5 */
[----:B------:R-:W-:Y:S01]  /*10de0*/  LOP3.LUT R16, R3, 0x7c, RZ, 0xfc, !PT ;  /* 0x0000007c03107812 */ /* 0x000fe200078efcff */
[----:B------:R-:W-:Y:S02]  /*10df0*/  IMAD.MOV R13, RZ, RZ, -R13 ;  /* 0x000000ffff0d7224 */ /* 0x000fe400078e0a0d */
[--C-:B------:R-:W-:Y:S01]  /*10e00*/  @!P4 IMAD.IADD R194, R194, 0x1, -R0.reuse ;  /* 0x00000001c2c2c824 */ /* 0x100fe200078e0a00 */
[C---:B------:R-:W-:Y:S01]  /*10e10*/  ISETP.GT.U32.AND P4, PT, R0.reuse, R196, PT ;  /* 0x000000c40000720c */ /* 0x040fe20003f84070 */
[----:B------:R-:W-:Y:S01]  /*10e20*/  @!P5 IMAD.MOV R193, RZ, RZ, -R193 ;  /* 0x000000ffffc1d224 */ /* 0x000fe200078e0ac1 */
[C---:B------:R-:W-:Y:S01]  /*10e30*/  ISETP.GT.U32.AND P5, PT, R0.reuse, R197, PT ;  /* 0x000000c50000720c */ /* 0x040fe20003fa4070 */
[C---:B------:R-:W-:Y:S01]  /*10e40*/  IMAD R198, R0.reuse, R13, R17 ;  /* 0x0000000d00c67224 */ /* 0x040fe200078e0211 */
[----:B------:R-:W-:Y:S01]  /*10e50*/  IABS R201, R16 ;  /* 0x0000001000c97213 */ /* 0x000fe20000000000 */
[----:B------:R-:W-:Y:S01]  /*10e60*/  @!P1 IMAD.IADD R195, R195, 0x1, -R0 ;  /* 0x00000001c3c39824 */ /* 0x000fe200078e0a00 */
[C---:B------:R-:W-:Y:S01]  /*10e70*/  LOP3.LUT R17, R3.reuse, 0x72, RZ, 0xfc, !PT ;  /* 0x0000007203117812 */ /* 0x040fe200078efcff */
        /* <DEDUP_REMOVED lines=54> */
[----:B------:R-:W-:Y:S01]  /*111e0*/  IMAD.MOV R4, RZ, RZ, -R4 ;  /* 0x000000ffff047224 */ /* 0x000fe200078e0a04 */
[----:B------:R-:W-:Y:S01]  /*111f0*/  IABS R221, R18 ;  /* 0x0000001200dd7213 */ /* 0x000fe20000000000 */
[C---:B------:R-:W-:Y:S01]  /*11200*/  IMAD R202, R0.reuse, R202, R7 ;  /* 0x000000ca00ca7224 */ /* 0x040fe200078e0207 */
[----:B------:R-:W-:Y:S01]  /*11210*/  IABS R7, R14 ;  /* 0x0000000e00077213 */ /* 0x000fe20000000000 */
[C---:B------:R-:W-:Y:S02]  /*11220*/  IMAD R203, R0.reuse, R4, R203 ;  /* 0x0000000400cb7224 */ /* 0x040fe400078e02cb */
[--C-:B------:R-:W-:Y:S01]  /*11230*/  @!P3 IMAD.IADD R199, R199, 0x1, -R0.reuse ;  /* 0x00000001c7c7b824 */ /* 0x100fe200078e0a00 */
[----:B------:R-:W-:Y:S01]  /*11240*/  ISETP.GT.U32.AND P3, PT, R0, R202, PT ;  /* 0x000000ca0000720c */ /* 0x000fe20003f64070 */
[----:B------:R-:W-:Y:S01]  /*11250*/  @!P1 IMAD.IADD R200, R200, 0x1, -R0 ;  /* 0x00000001c8c89824 */ /* 0x000fe200078e0a00 */
[C---:B------:R-:W-:Y:S01]  /*11260*/  ISETP.GT.U32.AND P1, PT, R0.reuse, R203, PT ;  /* 0x000000cb0000720c */ /* 0x040fe20003f24070 */
[----:B------:R-:W-:Y:S01]  /*11270*/  @!P0 IMAD.MOV R198, RZ, RZ, -R198 ;  /* 0x000000ffffc68224 */ /* 0x000fe200078e0ac6 */
[----:B------:R-:W-:Y:S01]  /*11280*/  ISETP.GT.U32.AND P0, PT, R0, R201, PT ;  /* 0x000000c90000720c */ /* 0x000fe20003f04070 */
[----:B------:R-:W-:-:S04]  /*11290*/  IMAD.HI.U32 R4, R2, R7, RZ ;  /* 0x0000000702047227 */ /* 0x000fc800078e00ff */
[----:B------:R-:W-:Y:S02]  /*112a0*/  IMAD.MOV R4, RZ, RZ, -R4 ;  /* 0x000000ffff047224 */ /* 0x000fe400078e0a04 */
[----:B------:R-:W-:Y:S02]  /*112b0*/  @!P4 IMAD.MOV R199, RZ, RZ, -R199 ;  /* 0x000000ffffc7c224 */ /* 0x000fe400078e0ac7 */
[--C-:B------:R-:W-:Y:S01]  /*112c0*/  @!P3 IMAD.IADD R202, R202, 0x1, -R0.reuse ;  /* 0x00000001cacab824 */ /* 0x100fe200078e0a00 */
[----:B------:R-:W-:Y:S01]  /*112d0*/  ISETP.GE.AND P3, PT, R14, RZ, PT ;  /* 0x000000ff0e00720c */ /* 0x000fe20003f66270 */
[----:B------:R-:W-:Y:S01]  /*112e0*/  @!P1 IMAD.IADD R203, R203, 0x1, -R0 ;  /* 0x00000001cbcb9824 */ /* 0x000fe200078e0a00 */
[----:B------:R-:W-:Y:S01]  /*112f0*/  LOP3.LUT R14, R3, 0x6c, RZ, 0xfc, !PT ;  /* 0x0000006c030e7812 */ /* 0x000fe200078efcff */
[C---:B------:R-:W-:Y:S01]  /*11300*/  IMAD R204, R0.reuse, R4, R7 ;  /* 0x0000000400cc7224 */ /* 0x040fe200078e0207 */
[----:B------:R-:W-:Y:S01]  /*11310*/  ISETP.GT.U32.AND P1, PT, R0, R202, PT ;  /* 0x000000ca0000720c */ /* 0x000fe20003f24070 */
[----:B------:R-:W-:Y:S01]  /*11320*/  IMAD.HI.U32 R4, R2, R205, RZ ;  /* 0x000000cd02047227 */ /* 0x000fe200078e00ff */
[----:B------:R-:W-:-:S02]  /*11330*/  ISETP.GT.U32.AND P4, PT, R0, R203, PT ;  /* 0x000000cb0000720c */ /* 0x000fc40003f84070 */
[----:B------:R-:W-:Y:S01]  /*11340*/  IABS R209, R14 ;  /* 0x0000000e00d17213 */ /* 0x000fe20000000000 */
[----:B------:R-:W-:Y:S01]  /*11350*/  @!P0 IMAD.IADD R201, R201, 0x1, -R0 ;  /* 0x00000001c9c98824 */ /* 0x000fe200078e0a00 */
[----:B------:R-:W-:Y:S01]  /*11360*/  ISETP.GE.AND P0, PT, R13, RZ, PT ;  /* 0x000000ff0d00720c */ /* 0x000fe20003f06270 */
[----:B------:R-:W-:Y:S01]  /*11370*/  @!P2 IMAD.MOV R200, RZ, RZ, -R200 ;  /* 0x000000ffffc8a224 */ /* 0x000fe200078e0ac8 */
[----:B------:R-:W-:Y:S01]  /*11380*/  ISETP.GT.U32.AND P2, PT, R0, R204, PT ;  /* 0x000000cc0000720c */ /* 0x000fe20003f44070 */
[----:B------:R-:W-:-:S04]  /*11390*/  IMAD.HI.U32 R7, R2, R15, RZ ;  /* 0x0000000f02077227 */ /* 0x000fc800078e00ff */
[----:B------:R-:W-:Y:S02]  /*113a0*/  IMAD.MOV R13, RZ, RZ, -R4 ;  /* 0x000000ffff0d7224 */ /* 0x000fe400078e0a04 */
[----:B------:R-:W-:Y:S02]  /*113b0*/  IMAD.MOV R7, RZ, RZ, -R7 ;  /* 0x000000ffff077224 */ /* 0x000fe400078e0a07 */
[C---:B------:R-:W-:Y:S02]  /*113c0*/  IMAD R205, R0.reuse, R13, R205 ;  /* 0x0000000d00cd7224 */ /* 0x040fe400078e02cd */
[----:B------:R-:W-:Y:S01]  /*113d0*/  IMAD R206, R0, R7, R15 ;  /* 0x0000000700ce7224 */ /* 0x000fe200078e020f */
[----:B------:R-:W-:Y:S01]  /*113e0*/  LOP3.LUT R7, R3, 0x70, RZ, 0xfc, !PT ;  /* 0x0000007003077812 */ /* 0x000fe200078efcff */
[--C-:B------:R-:W-:Y:S02]  /*113f0*/  @!P1 IMAD.IADD R202, R202, 0x1, -R0.reuse ;  /* 0x00000001caca9824 */ /* 0x100fe400078e0a00 */
        /* <DEDUP_REMOVED lines=8> */
[----:B------:R-:W-:-:S02]  /*11480*/  @!P0 IMAD.MOV R203, RZ, RZ, -R203 ;  /* 0x000000ffffcb8224 */ /* 0x000fc400078e0acb */
[----:B------:R-:W-:Y:S01]  /*11490*/  @!P6 IMAD.MOV R201, RZ, RZ, -R201 ;  /* 0x000000ffffc9e224 */ /* 0x000fe200078e0ac9 */
[----:B------:R-:W-:Y:S02]  /*114a0*/  ISETP.GE.AND P1, PT, R4, RZ, PT ;  /* 0x000000ff0400720c */ /* 0x000fe40003f26270 */
[----:B------:R-:W-:Y:S01]  /*114b0*/  IABS R15, R4 ;  /* 0x00000004000f7213 */ /* 0x000fe20000000000 */
[--C-:B------:R-:W-:Y:S01]  /*114c0*/  @!P4 IMAD.IADD R205, R205, 0x1, -R0.reuse ;  /* 0x00000001cdcdc824 */ /* 0x100fe200078e0a00 */
[----:B------:R-:W-:Y:S01]  /*114d0*/  ISETP.GE.AND P6, PT, R16, RZ, PT ;  /* 0x000000ff1000720c */ /* 0x000fe20003fc6270 */
[----:B------:R-:W-:Y:S01]  /*114e0*/  IMAD.HI.U32 R4, R2, R207, RZ ;  /* 0x000000cf02047227 */ /* 0x000fe200078e00ff */
[----:B------:R-:W-:Y:S02]  /*114f0*/  ISETP.GE.AND P4, PT, R17, RZ, PT ;  /* 0x000000ff1100720c */ /* 0x000fe40003f86270 */
[----:B------:R-:W-:Y:S01]  /*11500*/  ISETP.GT.U32.AND P0, PT, R0, R205, PT ;  /* 0x000000cd0000720c */ /* 0x000fe20003f04070 */
[--C-:B------:R-:W-:Y:S01]  /*11510*/  @!P5 IMAD.IADD R206, R206, 0x1, -R0.reuse ;  /* 0x00000001ceced824 */ /* 0x100fe200078e0a00 */
[----:B------:R-:W-:Y:S01]  /*11520*/  LOP3.LUT R17, R3, 0x68, RZ, 0xfc, !PT ;  /* 0x0000006803117812 */ /* 0x000fe200078efcff */
[----:B------:R-:W-:Y:S01]  /*11530*/  @!P2 IMAD.IADD R204, R204, 0x1, -R0 ;  /* 0x00000001cccca824 */ /* 0x000fe200078e0a00 */
[----:B------:R-:W-:Y:S01]  /*11540*/  ISETP.GE.AND P2, PT, R7, RZ, PT ;  /* 0x000000ff0700720c */ /* 0x000fe20003f46270 */
[----:B------:R-:W-:Y:S01]  /*11550*/  IMAD.MOV R13, RZ, RZ, -R4 ;  /* 0x000000ffff0d7224 */ /* 0x000fe200078e0a04 */
[----:B------:R-:W-:Y:S01]  /*11560*/  ISETP.GT.U32.AND P5, PT, R0, R206, PT ;  /* 0x000000ce0000720c */ /* 0x000fe20003fa4070 */
[----:B------:R-:W-:Y:S01]  /*11570*/  IMAD.HI.U32 R4, R2, R15, RZ ;  /* 0x0000000f02047227 */ /* 0x000fe200078e00ff */
[----:B------:R-:W-:-:S02]  /*11580*/  IABS R211, R17 ;  /* 0x0000001100d37213 */ /* 0x000fc40000000000 */
[----:B------:R-:W-:Y:S01]  /*11590*/  LOP3.LUT R16, R3, 0x66, RZ, 0xfc, !PT ;  /* 0x0000006603107812 */ /* 0x000fe200078efcff */
[----:B------:R-:W-:-:S04]  /*115a0*/  IMAD.HI.U32 R7, R2, R209, RZ ;  /* 0x000000d102077227 */ /* 0x000fc800078e00ff */
[C---:B------:R-:W-:Y:S02]  /*115b0*/  IMAD R207, R0.reuse, R13, R207 ;  /* 0x0000000d00cf7224 */ /* 0x040fe400078e02cf */
[----:B------:R-:W-:Y:S02]  /*115c0*/  IMAD.MOV R4, RZ, RZ, -R4 ;  /* 0x000000ffff047224 */ /* 0x000fe400078e0a04 */
[----:B------:R-:W-:Y:S02]  /*115d0*/  IMAD.MOV R7, RZ, RZ, -R7 ;  /* 0x000000ffff077224 */ /* 0x000fe400078e0a07 */
[--C-:B------:R-:W-:Y:S01]  /*115e0*/  @!P0 IMAD.IADD R205, R205, 0x1, -R0.reuse ;  /* 0x00000001cdcd8824 */ /* 0x100fe200078e0a00 */
[C---:B------:R-:W-:Y:S01]  /*115f0*/  ISETP.GT.U32.AND P0, PT, R0.reuse, R207, PT ;  /* 0x000000cf0000720c */ /* 0x040fe20003f04070 */
[C---:B------:R-:W-:Y:S01]  /*11600*/  IMAD R208, R0.reuse, R4, R15 ;  /* 0x0000000400d07224 */ /* 0x040fe200078e020f */
[----:B------:R-:W-:Y:S01]  /*11610*/  LOP3.LUT R4, R3, 0x6a, RZ, 0xfc, !PT ;  /* 0x0000006a03047812 */ /* 0x000fe200078efcff */
[C---:B------:R-:W-:Y:S01]  /*11620*/  IMAD R209, R0.reuse, R7, R209 ;  /* 0x0000000700d17224 */ /* 0x040fe200078e02d1 */
[----:B------:R-:W-:Y:S01]  /*11630*/  IABS R15, R16 ;  /* 0x00000010000f7213 */ /* 0x000fe20000000000 */
[----:B------:R-:W-:Y:S01]  /*11640*/  @!P6 IMAD.MOV R205, RZ, RZ, -R205 ;  /* 0x000000ffffcde224 */ /* 0x000fe200078e0acd */
[----:B------:R-:W-:Y:S01]  /*11650*/  ISETP.GT.U32.AND P6, PT, R0, R208, PT ;  /* 0x000000d00000720c */ /* 0x000fe20003fc4070 */
[----:B------:R-:W-:Y:S01]  /*11660*/  @!P5 IMAD.IADD R206, R206, 0x1, -R0 ;  /* 0x00000001ceced824 */ /* 0x000fe200078e0a00 */
[----:B------:R-:W-:Y:S01]  /*11670*/  ISETP.GT.U32.AND P5, PT, R0, R209, PT ;  /* 0x000000d10000720c */ /* 0x000fe20003fa4070 */
[----:B------:R-:W-:Y:S01]  /*11680*/  @!P3 IMAD.MOV R204, RZ, RZ, -R204 ;  /* 0x000000ffffccb224 */ /* 0x000fe200078e0acc */
[----:B------:R-:W-:Y:S01]  /*11690*/  IABS R7, R4 ;  /* 0x0000000400077213 */ /* 0x000fe20000000000 */
[----:B------:R-:W-:Y:S01]  /*116a0*/  @!P4 IMAD.MOV R206, RZ, RZ, -R206 ;  /* 0x000000ffffcec224 */ /* 0x000fe200078e0ace */
[----:B------:R-:W-:Y:S01]  /*116b0*/  ISETP.GE.AND P3, PT, R14, RZ, PT ;  /* 0x000000ff0e00720c */ /* 0x000fe20003f66270 */
[----:B------:R-:W-:Y:S01]  /*116c0*/  @!P0 IMAD.IADD R207, R207, 0x1, -R0 ;  /* 0x00000001cfcf8824 */ /* 0x000fe200078e0a00 */
[----:B------:R-:W-:Y:S01]  /*116d0*/  ISETP.GE.AND P0, PT, R4, RZ, PT ;  /* 0x000000ff0400720c */ /* 0x000fe20003f06270 */
[----:B------:R-:W-:Y:S01]  /*116e0*/  IMAD.HI.U32 R4, R2, R7, RZ ;  /* 0x0000000702047227 */ /* 0x000fe200078e00ff */
[----:B------:R-:W-:-:S03]  /*116f0*/  LOP3.LUT R14, R3, 0x64, RZ, 0xfc, !PT ;  /* 0x00000064030e7812 */ /* 0x000fc600078efcff */
[--C-:B------:R-:W-:Y:S01]  /*11700*/  @!P6 IMAD.IADD R208, R208, 0x1, -R0.reuse ;  /* 0x00000001d0d0e824 */ /* 0x100fe200078e0a00 */
[C---:B------:R-:W-:Y:S01]  /*11710*/  ISETP.GT.U32.AND P6, PT, R0.reuse, R207, PT ;  /* 0x000000cf0000720c */ /* 0x040fe20003fc4070 */
[----:B------:R-:W-:Y:S01]  /*11720*/  @!P5 IMAD.IADD R209, R209, 0x1, -R0 ;  /* 0x00000001d1d1d824 */ /* 0x000fe200078e0a00 */
[----:B------:R-:W-:Y:S01]  /*11730*/  IABS R213, R14 ;  /* 0x0000000e00d57213 */ /* 0x000fe20000000000 */
[----:B------:R-:W-:Y:S01]  /*11740*/  IMAD.MOV R210, RZ, RZ, -R4 ;  /* 0x000000ffffd27224 */ /* 0x000fe200078e0a04 */
[----:B------:R-:W-:Y:S01]  /*11750*/  ISETP.GT.U32.AND P5, PT, R0, R208, PT ;  /* 0x000000d00000720c */ /* 0x000fe20003fa4070 */
[----:B------:R-:W-:Y:S01]  /*11760*/  IMAD.HI.U32 R4, R2, R211, RZ ;  /* 0x000000d302047227 */ /* 0x000fe200078e00ff */
[----:B------:R-:W-:-:S03]  /*11770*/  ISETP.GT.U32.AND P4, PT, R0, R209, PT ;  /* 0x000000d10000720c */ /* 0x000fc60003f84070 */
        /* <DEDUP_REMOVED lines=41> */
[----:B------:R-:W-:Y:S01]  /*11a10*/  ISETP.GE.AND P2, PT, R16, RZ, PT ;  /* 0x000000ff1000720c */ /* 0x000fe20003f46270 */
[----:B------:R-:W-:Y:S01]  /*11a20*/  IMAD.MOV R4, RZ, RZ, -R4 ;  /* 0x000000ffff047224 */ /* 0x000fe200078e0a04 */
[----:B------:R-:W-:Y:S01]  /*11a30*/  LOP3.LUT R16, R3, 0x5c, RZ, 0xfc, !PT ;  /* 0x0000005c03107812 */ /* 0x000fe200078efcff */
[--C-:B------:R-:W-:Y:S01]  /*11a40*/  @!P4 IMAD.IADD R211, R211, 0x1, -R0.reuse ;  /* 0x00000001d3d3c824 */ /* 0x100fe200078e0a00 */
[C---:B------:R-:W-:Y:S01]  /*11a50*/  ISETP.GT.U32.AND P4, PT, R0.reuse, R214, PT ;  /* 0x000000d60000720c */ /* 0x040fe20003f84070 */
[----:B------:R-:W-:Y:S01]  /*11a60*/  IMAD R215, R0, R4, R215 ;  /* 0x0000000400d77224 */ /* 0x000fe200078e02d7 */
[----:B------:R-:W-:Y:S01]  /*11a70*/  IABS R217, R16 ;  /* 0x0000001000d97213 */ /* 0x000fe20000000000 */
[----:B------:R-:W-:Y:S02]  /*11a80*/  @!P3 IMAD.IADD R212, R212, 0x1, -R0 ;  /* 0x00000001d4d4b824 */ /* 0x000fe400078e0a00 */
[----:B------:R-:W-:Y:S01]  /*11a90*/  IMAD.HI.U32 R7, R2, R13, RZ ;  /* 0x0000000d02077227 */ /* 0x000fe200078e00ff */
[----:B------:R-:W-:-:S03]  /*11aa0*/  ISETP.GT.U32.AND P3, PT, R0, R215, PT ;  /* 0x000000d70000720c */ /* 0x000fc60003f64070 */
[----:B------:R-:W-:-:S04]  /*11ab0*/  IMAD.HI.U32 R4, R2, R217, RZ ;  /* 0x000000d902047227 */ /* 0x000fc800078e00ff */
[----:B------:R-:W-:Y:S02]  /*11ac0*/  IMAD.MOV R7, RZ, RZ, -R7 ;  /* 0x000000ffff077224 */ /* 0x000fe400078e0a07 */
[----:B------:R-:W-:Y:S02]  /*11ad0*/  IMAD.MOV R4, RZ, RZ, -R4 ;  /* 0x000000ffff047224 */ /* 0x000fe400078e0a04 */
[----:B------:R-:W-:Y:S01]  /*11ae0*/  @!P0 IMAD.MOV R210, RZ, RZ, -R210 ;  /* 0x000000ffffd28224 */ /* 0x000fe200078e0ad2 */
[----:B------:R-:W-:Y:S01]  /*11af0*/  ISETP.GT.U32.AND P0, PT, R0, R213, PT ;  /* 0x000000d50000720c */ /* 0x000fe20003f04070 */
[----:B------:R-:W-:Y:S02]  /*11b00*/  @!P4 IMAD.IADD R214, R214, 0x1, -R0 ;  /* 0x00000001d6d6c824 */ /* 0x000fe400078e0a00 */
[C---:B------:R-:W-:Y:S01]  /*11b10*/  IMAD R216, R0.reuse, R7, R13 ;  /* 0x0000000700d87224 */ /* 0x040fe200078e020d */
[----:B------:R-:W-:Y:S01]  /*11b20*/  IABS R7, R14 ;  /* 0x0000000e00077213 */ /* 0x000fe20000000000 */
[C---:B------:R-:W-:Y:S01]  /*11b30*/  IMAD R217, R0.reuse, R4, R217 ;  /* 0x0000000400d97224 */ /* 0x040fe200078e02d9 */
[C---:B------:R-:W-:Y:S01]  /*11b40*/  ISETP.GT.U32.AND P4, PT, R0.reuse, R214, PT ;  /* 0x000000d60000720c */ /* 0x040fe20003f84070 */
[----:B------:R-:W-:Y:S01]  /*11b50*/  @!P2 IMAD.MOV R212, RZ, RZ, -R212 ;  /* 0x000000ffffd4a224 */ /* 0x000fe200078e0ad4 */
[C---:B------:R-:W-:Y:S01]  /*11b60*/  ISETP.GT.U32.AND P2, PT, R0.reuse, R216, PT ;  /* 0x000000d80000720c */ /* 0x040fe20003f44070 */
[----:B------:R-:W-:Y:S01]  /*11b70*/  @!P3 IMAD.IADD R215, R215, 0x1, -R0 ;  /* 0x00000001d7d7b824 */ /* 0x000fe200078e0a00 */
[----:B------:R-:W-:Y:S01]  /*11b80*/  ISETP.GT.U32.AND P3, PT, R0, R217, PT ;  /* 0x000000d90000720c */ /* 0x000fe20003f64070 */
[----:B------:R-:W-:-:S04]  /*11b90*/  IMAD.HI.U32 R4, R2, R7, RZ ;  /* 0x0000000702047227 */ /* 0x000fc800078e00ff */
[----:B------:R-:W-:Y:S01]  /*11ba0*/  @!P0 IMAD.IADD R213, R213, 0x1, -R0 ;  /* 0x00000001d5d58824 */ /* 0x000fe200078e0a00 */
[----:B------:R-:W-:Y:S01]  /*11bb0*/  ISETP.GE.AND P0, PT, R15, RZ, PT ;  /* 0x000000ff0f00720c */ /* 0x000fe20003f06270 */
[----:B------:R-:W-:Y:S01]  /*11bc0*/  IMAD.MOV R4, RZ, RZ, -R4 ;  /* 0x000000ffff047224 */ /* 0x000fe200078e0a04 */
[----:B------:R-:W-:Y:S01]  /*11bd0*/  LOP3.LUT R15, R3, 0x58, RZ, 0xfc, !PT ;  /* 0x00000058030f7812 */ /* 0x000fe200078efcff */
[--C-:B------:R-:W-:Y:S01]  /*11be0*/  @!P4 IMAD.IADD R214, R214, 0x1, -R0.reuse ;  /* 0x00000001d6d6c824 */ /* 0x100fe200078e0a00 */
[----:B------:R-:W-:Y:S01]  /*11bf0*/  ISETP.GE.AND P4, PT, R16, RZ, PT ;  /* 0x000000ff1000720c */ /* 0x000fe20003f86270 */
[--C-:B------:R-:W-:Y:S01]  /*11c00*/  @!P2 IMAD.IADD R216, R216, 0x1, -R0.reuse ;  /* 0x00000001d8d8a824 */ /* 0x100fe200078e0a00 */
[----:B------:R-:W-:Y:S01]  /*11c10*/  IABS R219, R15 ;  /* 0x0000000f00db7213 */ /* 0x000fe20000000000 */
[----:B------:R-:W-:Y:S01]  /*11c20*/  @!P3 IMAD.IADD R217, R217, 0x1, -R0 ;  /* 0x00000001d9d9b824 */ /* 0x000fe200078e0a00 */
[----:B------:R-:W-:Y:S01]  /*11c30*/  LOP3.LUT R16, R3, 0x56, RZ, 0xfc, !PT ;  /* 0x0000005603107812 */ /* 0x000fe200078efcff */
[----:B------:R-:W-:Y:S01]  /*11c40*/  @!P1 IMAD.MOV R213, RZ, RZ, -R213 ;  /* 0x000000ffffd59224 */ /* 0x000fe200078e0ad5 */
[C---:B------:R-:W-:Y:S01]  /*11c50*/  ISETP.GT.U32.AND P2, PT, R0.reuse, R215, PT ;  /* 0x000000d70000720c */ /* 0x040fe20003f44070 */
[C---:B------:R-:W-:Y:S01]  /*11c60*/  IMAD R218, R0.reuse, R4, R7 ;  /* 0x0000000400da7224 */ /* 0x040fe200078e0207 */
[----:B------:R-:W-:Y:S01]  /*11c70*/  ISETP.GT.U32.AND P1, PT, R0, R216, PT ;  /* 0x000000d80000720c */ /* 0x000fe20003f24070 */
[----:B------:R-:W-:Y:S01]  /*11c80*/  IMAD.HI.U32 R4, R2, R219, RZ ;  /* 0x000000db02047227 */ /* 0x000fe200078e00ff */
[----:B------:R-:W-:-:S02]  /*11c90*/  IABS R13, R16 ;  /* 0x00000010000d7213 */ /* 0x000fc40000000000 */
[----:B------:R-:W-:Y:S01]  /*11ca0*/  ISETP.GT.U32.AND P3, PT, R0, R217, PT ;  /* 0x000000d90000720c */ /* 0x000fe20003f64070 */
[----:B------:R-:W-:Y:S02]  /*11cb0*/  IMAD.MOV R7, RZ, RZ, -R4 ;  /* 0x000000ffff077224 */ /* 0x000fe400078e0a04 */
[----:B------:R-:W-:-:S04]  /*11cc0*/  IMAD.HI.U32 R4, R2, R13, RZ ;  /* 0x0000000d02047227 */ /* 0x000fc800078e00ff */
[----:B------:R-:W-:Y:S01]  /*11cd0*/  @!P5 IMAD.MOV R211, RZ, RZ, -R211 ;  /* 0x000000ffffd3d224 */ /* 0x000fe200078e0ad3 */
[----:B------:R-:W-:Y:S01]  /*11ce0*/  ISETP.GE.AND P5, PT, R17, RZ, PT ;  /* 0x000000ff1100720c */ /* 0x000fe20003fa6270 */
[----:B------:R-:W-:Y:S01]  /*11cf0*/  @!P2 IMAD.IADD R215, R215, 0x1, -R0 ;  /* 0x00000001d7d7a824 */ /* 0x000fe200078e0a00 */
[C---:B------:R-:W-:Y:S01]  /*11d00*/  ISETP.GT.U32.AND P2, PT, R0.reuse, R218, PT ;  /* 0x000000da0000720c */ /* 0x040fe20003f44070 */
[----:B------:R-:W-:Y:S02]  /*11d10*/  IMAD R219, R0, R7, R219 ;  /* 0x0000000700db7224 */ /* 0x000fe400078e02db */
[----:B------:R-:W-:Y:S02]  /*11d20*/  IMAD.MOV R4, RZ, RZ, -R4 ;  /* 0x000000ffff047224 */ /* 0x000fe400078e0a04 */
[--C-:B------:R-:W-:Y:S01]  /*11d30*/  @!P1 IMAD.IADD R216, R216, 0x1, -R0.reuse ;  /* 0x00000001d8d89824 */ /* 0x100fe200078e0a00 */
[----:B------:R-:W-:Y:S01]  /*11d40*/  ISETP.GE.AND P1, PT, R15, RZ, PT ;  /* 0x000000ff0f00720c */ /* 0x000fe20003f26270 */
[----:B------:R-:W-:Y:S01]  /*11d50*/  @!P3 IMAD.IADD R217, R217, 0x1, -R0 ;  /* 0x00000001d9d9b824 */ /* 0x000fe200078e0a00 */
[C---:B------:R-:W-:Y:S01]  /*11d60*/  ISETP.GT.U32.AND P3, PT, R0.reuse, R219, PT ;  /* 0x000000db0000720c */ /* 0x040fe20003f64070 */
[----:B------:R-:W-:Y:S01]  /*11d70*/  IMAD R220, R0, R4, R13 ;  /* 0x0000000400dc7224 */ /* 0x000fe200078e020d */
[----:B------:R-:W-:Y:S01]  /*11d80*/  LOP3.LUT R15, R3, 0x50, RZ, 0xfc, !PT ;  /* 0x00000050030f7812 */ /* 0x000fe200078efcff */
[----:B------:R-:W-:-:S02]  /*11d90*/  @!P6 IMAD.MOV R216, RZ, RZ, -R216 ;  /* 0x000000ffffd8e224 */ /* 0x000fc400078e0ad8 */
[----:B------:R-:W-:Y:S01]  /*11da0*/  @!P5 IMAD.MOV R214, RZ, RZ, -R214 ;  /* 0x000000ffffd6d224 */ /* 0x000fe200078e0ad6 */
[----:B------:R-:W-:Y:S01]  /*11db0*/  ISETP.GT.U32.AND P6, PT, R0, R220, PT ;  /* 0x000000dc0000720c */ /* 0x000fe20003fc4070 */
[--C-:B------:R-:W-:Y:S01]  /*11dc0*/  @!P2 IMAD.IADD R218, R218, 0x1, -R0.reuse ;  /* 0x00000001dadaa824 */ /* 0x100fe200078e0a00 */
[----:B------:R-:W-:Y:S01]  /*11dd0*/  ISETP.GE.AND P5, PT, R14, RZ, PT ;  /* 0x000000ff0e00720c */ /* 0x000fe20003fa6270 */
[----:B------:R-:W-:Y:S01]  /*11de0*/  IMAD.HI.U32 R4, R2, R221, RZ ;  /* 0x000000dd02047227 */ /* 0x000fe200078e00ff */
[----:B------:R-:W-:Y:S02]  /*11df0*/  LOP3.LUT R14, R3, 0x52, RZ, 0xfc, !PT ;  /* 0x00000052030e7812 */ /* 0x000fe400078efcff */
[----:B------:R-:W-:Y:S01]  /*11e00*/  IABS R223, R15 ;  /* 0x0000000f00df7213 */ /* 0x000fe20000000000 */
[----:B------:R-:W-:Y:S01]  /*11e10*/  @!P3 IMAD.IADD R219, R219, 0x1, -R0 ;  /* 0x00000001dbdbb824 */ /* 0x000fe200078e0a00 */
[----:B------:R-:W-:Y:S01]  /*11e20*/  IABS R13, R14 ;  /* 0x0000000e000d7213 */ /* 0x000fe20000000000 */
[----:B------:R-:W-:Y:S01]  /*11e30*/  IMAD.MOV R4, RZ, RZ, -R4 ;  /* 0x000000ffff047224 */ /* 0x000fe200078e0a04 */
[----:B------:R-:W-:Y:S01]  /*11e40*/  ISETP.GT.U32.AND P3, PT, R0, R218, PT ;  /* 0x000000da0000720c */ /* 0x000fe20003f64070 */
[----:B------:R-:W-:-:S02]  /*11e50*/  VIADD R7, R6, 0x4e ;  /* 0x0000004e06077836 */ /* 0x000fc40000000000 */
[----:B------:R-:W-:Y:S02]  /*11e60*/  @!P6 IMAD.IADD R220, R220, 0x1, -R0 ;  /* 0x00000001dcdce824 */ /* 0x000fe400078e0a00 */
[----:B------:R-:W-:Y:S01]  /*11e70*/  IMAD R221, R0, R4, R221 ;  /* 0x0000000400dd7224 */ /* 0x000fe200078e02dd */
[----:B------:R-:W-:Y:S01]  /*11e80*/  ISETP.GE.AND P2, PT, R7, RZ, PT ;  /* 0x000000ff0700720c */ /* 0x000fe20003f46270 */
[----:B------:R-:W-:Y:S01]  /*11e90*/  IMAD.HI.U32 R4, R2, R13, RZ ;  /* 0x0000000d02047227 */ /* 0x000fe200078e00ff */
[----:B------:R-:W-:Y:S02]  /*11ea0*/  IABS R17, R7 ;  /* 0x0000000700117213 */ /* 0x000fe40000000000 */
[----:B------:R-:W-:Y:S01]  /*11eb0*/  ISETP.GT.U32.AND P6, PT, R0, R220, PT ;  /* 0x000000dc0000720c */ /* 0x000fe20003fc4070 */
[----:B------:R-:W-:-:S04]  /*11ec0*/  IMAD.HI.U32 R7, R2, R223, RZ ;  /* 0x000000df02077227 */ /* 0x000fc800078e00ff */
[----:B------:R-:W-:Y:S02]  /*11ed0*/  IMAD.MOV R222, RZ, RZ, -R4 ;  /* 0x000000ffffde7224 */ /* 0x000fe400078e0a04 */
[----:B------:R-:W-:Y:S01]  /*11ee0*/  @!P4 IMAD.MOV R217, RZ, RZ, -R217 ;  /* 0x000000ffffd9c224 */ /* 0x000fe200078e0ad9 */
[----:B------:R-:W-:Y:S01]  /*11ef0*/  ISETP.GE.AND P4, PT, R16, RZ, PT ;  /* 0x000000ff1000720c */ /* 0x000fe20003f86270 */
[----:B------:R-:W-:Y:S01]  /*11f00*/  @!P3 IMAD.IADD R218, R218, 0x1, -R0 ;  /* 0x00000001dadab824 */ /* 0x000fe200078e0a00 */
[----:B------:R-:W-:Y:S01]  /*11f10*/  ISETP.GT.U32.AND P3, PT, R0, R221, PT ;  /* 0x000000dd0000720c */ /* 0x000fe20003f64070 */
[----:B------:R-:W-:Y:S01]  /*11f20*/  IMAD.HI.U32 R4, R2, R17, RZ ;  /* 0x0000001102047227 */ /* 0x000fe200078e00ff */
[----:B------:R-:W-:-:S03]  /*11f30*/  LOP3.LUT R16, R3, 0x4c, RZ, 0xfc, !PT ;  /* 0x0000004c03107812 */ /* 0x000fc600078efcff */
[----:B------:R-:W-:Y:S01]  /*11f40*/  IMAD.MOV R7, RZ, RZ, -R7 ;  /* 0x000000ffff077224 */ /* 0x000fe200078e0a07 */
[----:B------:R-:W-:Y:S01]  /*11f50*/  IABS R225, R16 ;  /* 0x0000001000e17213 */ /* 0x000fe20000000000 */
[C---:B------:R-:W-:Y:S01]  /*11f60*/  IMAD R222, R0.reuse, R222, R13 ;  /* 0x000000de00de7224 */ /* 0x040fe200078e020d */
[----:B------:R-:W-:Y:S01]  /*11f70*/  LOP3.LUT R13, R3, 0x4a, RZ, 0xfc, !PT ;  /* 0x0000004a030d7812 */ /* 0x000fe200078efcff */
[----:B------:R-:W-:Y:S02]  /*11f80*/  IMAD.MOV R4, RZ, RZ, -R4 ;  /* 0x000000ffff047224 */ /* 0x000fe400078e0a04 */
[C---:B------:R-:W-:Y:S01]  /*11f90*/  IMAD R223, R0.reuse, R7, R223 ;  /* 0x0000000700df7224 */ /* 0x040fe200078e02df */
[----:B------:R-:W-:Y:S01]  /*11fa0*/  IABS R7, R13 ;  /* 0x0000000d00077213 */ /* 0x000fe20000000000 */
[----:B------:R-:W-:Y:S01]  /*11fb0*/  @!P5 IMAD.MOV R218, RZ, RZ, -R218 ;  /* 0x000000ffffdad224 */ /* 0x000fe200078e0ada */
[C---:B------:R-:W-:Y:S01]  /*11fc0*/  ISETP.GT.U32.AND P5, PT, R0.reuse, R222, PT ;  /* 0x000000de0000720c */ /* 0x040fe20003fa4070 */
[----:B------:R-:W-:-:S02]  /*11fd0*/  IMAD R224, R0, R4, R17 ;  /* 0x0000000400e07224 */ /* 0x000fc400078e0211 */
[----:B------:R-:W-:Y:S01]  /*11fe0*/  @!P6 IMAD.IADD R220, R220, 0x1, -R0 ;  /* 0x00000001dcdce824 */ /* 0x000fe200078e0a00 */
[C---:B------:R-:W-:Y:S01]  /*11ff0*/  ISETP.GT.U32.AND P6, PT, R0.reuse, R223, PT ;  /* 0x000000df0000720c */ /* 0x040fe20003fc4070 */
[----:B------:R-:W-:Y:S01]  /*12000*/  @!P0 IMAD.MOV R215, RZ, RZ, -R215 ;  /* 0x000000ffffd78224 */ /* 0x000fe200078e0ad7 */
[C---:B------:R-:W-:Y:S01]  /*12010*/  ISETP.GT.U32.AND P0, PT, R0.reuse, R219, PT ;  /* 0x000000db0000720c */ /* 0x040fe20003f04070 */
[----:B------:R-:W-:Y:S01]  /*12020*/  @!P4 IMAD.MOV R220, RZ, RZ, -R220 ;  /* 0x000000ffffdcc224 */ /* 0x000fe200078e0adc */
[----:B------:R-:W-:Y:S01]  /*12030*/  ISETP.GT.U32.AND P4, PT, R0, R224, PT ;  /* 0x000000e00000720c */ /* 0x000fe20003f84070 */
[----:B------:R-:W-:Y:S02]  /*12040*/  @!P3 IMAD.IADD R221, R221, 0x1, -R0 ;  /* 0x00000001ddddb824 */ /* 0x000fe400078e0a00 */
[----:B------:R-:W-:-:S03]  /*12050*/  IMAD.HI.U32 R4, R2, R225, RZ ;  /* 0x000000e102047227 */ /* 0x000fc600078e00ff */
[----:B------:R-:W-:Y:S01]  /*12060*/  ISETP.GT.U32.AND P3, PT, R0, R221, PT ;  /* 0x000000dd0000720c */ /* 0x000fe20003f64070 */
[--C-:B------:R-:W-:Y:S01]  /*12070*/  @!P5 IMAD.IADD R222, R222, 0x1, -R0.reuse ;  /* 0x00000001deded824 */ /* 0x100fe200078e0a00 */
[----:B------:R-:W-:Y:S01]  /*12080*/  ISETP.GE.AND P5, PT, R16, RZ, PT ;  /* 0x000000ff1000720c */ /* 0x000fe20003fa6270 */
[----:B------:R-:W-:Y:S01]  /*12090*/  @!P6 IMAD.IADD R223, R223, 0x1, -R0 ;  /* 0x00000001dfdfe824 */ /* 0x000fe200078e0a00 */
[----:B------:R-:W-:Y:S01]  /*120a0*/  LOP3.LUT R16, R3, 0x48, RZ, 0xfc, !PT ;  /* 0x0000004803107812 */ /* 0x000fe200078efcff */
[----:B------:R-:W-:Y:S01]  /*120b0*/  IMAD.MOV R4, RZ, RZ, -R4 ;  /* 0x000000ffff047224 */ /* 0x000fe200078e0a04 */
[----:B------:R-:W-:Y:S01]  /*120c0*/  ISETP.GT.U32.AND P6, PT, R0, R222, PT ;  /* 0x000000de0000720c */ /* 0x000fe20003fc4070 */
[--C-:B------:R-:W-:Y:S01]  /*120d0*/  @!P0 IMAD.IADD R219, R219, 0x1, -R0.reuse ;  /* 0x00000001dbdb8824 */ /* 0x100fe200078e0a00 */
[----:B------:R-:W-:Y:S01]  /*120e0*/  ISETP.GE.AND P0, PT, R18, RZ, PT ;  /* 0x000000ff1200720c */ /* 0x000fe20003f06270 */
[----:B------:R-:W-:Y:S01]  /*120f0*/  @!P4 IMAD.IADD R224, R224, 0x1, -R0 ;  /* 0x00000001e0e0c824 */ /* 0x000fe200078e0a00 */
[C---:B------:R-:W-:Y:S01]  /*12100*/  ISETP.GT.U32.AND P4, PT, R0.reuse, R223, PT ;  /* 0x000000df0000720c */ /* 0x040fe20003f84070 */
[----:B------:R-:W-:Y:S01]  /*12110*/  IMAD R225, R0, R4, R225 ;  /* 0x0000000400e17224 */ /* 0x000fe200078e02e1 */
[----:B------:R-:W-:Y:S01]  /*12120*/  IABS R227, R16 ;  /* 0x0000001000e37213 */ /* 0x000fe20000000000 */
[----:B------:R-:W-:Y:S01]  /*12130*/  IMAD.HI.U32 R4, R2, R7, RZ ;  /* 0x0000000702047227 */ /* 0x000fe200078e00ff */
[----:B------:R-:W-:-:S03]  /*12140*/  IABS R18, R22 ;  /* 0x0000001600127213 */ /* 0x000fc60000000000 */
[----:B------:R-:W-:Y:S02]  /*12150*/  IMAD.MOV R4, RZ, RZ, -R4 ;  /* 0x000000ffff047224 */ /* 0x000fe400078e0a04 */
[--C-:B------:R-:W-:Y:S01]  /*12160*/  @!P3 IMAD.IADD R221, R221, 0x1, -R0.reuse ;  /* 0x00000001ddddb824 */ /* 0x100fe200078e0a00 */
[----:B------:R-:W-:Y:S01]  /*12170*/  ISETP.GE.AND P3, PT, R15, RZ, PT ;  /* 0x000000ff0f00720c */ /* 0x000fe20003f66270 */
        /* <DEDUP_REMOVED lines=9> */
[----:B------:R-:W-:Y:S01]  /*12210*/  ISETP.GE.AND P1, PT, R14, RZ, PT ;  /* 0x000000ff0e00720c */ /* 0x000fe20003f26270 */
[----:B------:R-:W-:Y:S01]  /*12220*/  IMAD.HI.U32 R4, R2, R227, RZ ;  /* 0x000000e302047227 */ /* 0x000fe200078e00ff */
[----:B------:R-:W-:-:S02]  /*12230*/  LOP3.LUT R14, R3, 0x44, RZ, 0xfc, !PT ;  /* 0x00000044030e7812 */ /* 0x000fc400078efcff */
[----:B------:R-:W-:Y:S01]  /*12240*/  IABS R7, R15 ;  /* 0x0000000f00077213 */ /* 0x000fe20000000000 */
[--C-:B------:R-:W-:Y:S01]  /*12250*/  @!P6 IMAD.IADD R225, R225, 0x1, -R0.reuse ;  /* 0x00000001e1e1e824 */ /* 0x100fe200078e0a00 */
[----:B------:R-:W-:Y:S01]  /*12260*/  IABS R229, R14 ;  /* 0x0000000e00e57213 */ /* 0x000fe20000000000 */
[----:B------:R-:W-:Y:S01]  /*12270*/  @!P3 IMAD.MOV R223, RZ, RZ, -R223 ;  /* 0x000000ffffdfb224 */ /* 0x000fe200078e0adf */
[----:B------:R-:W-:Y:S01]  /*12280*/  ISETP.GE.AND P6, PT, R16, RZ, PT ;  /* 0x000000ff1000720c */ /* 0x000fe20003fc6270 */
[--C-:B------:R-:W-:Y:S01]  /*12290*/  @!P0 IMAD.IADD R224, R224, 0x1, -R0.reuse ;  /* 0x00000001e0e08824 */ /* 0x100fe200078e0a00 */
[----:B------:R-:W-:Y:S01]  /*122a0*/  ISETP.GE.AND P0, PT, R13, RZ, PT ;  /* 0x000000ff0d00720c */ /* 0x000fe20003f06270 */
[----:B------:R-:W-:Y:S01]  /*122b0*/  @!P4 IMAD.IADD R226, R226, 0x1, -R0 ;  /* 0x00000001e2e2c824 */ /* 0x000fe200078e0a00 */
[----:B------:R-:W-:Y:S01]  /*122c0*/  ISETP.GT.U32.AND P4, PT, R0, R225, PT ;  /* 0x000000e10000720c */ /* 0x000fe20003f84070 */
[----:B------:R-:W-:Y:S01]  /*122d0*/  IMAD.MOV R13, RZ, RZ, -R4 ;  /* 0x000000ffff0d7224 */ /* 0x000fe200078e0a04 */
[----:B------:R-:W-:Y:S01]  /*122e0*/  LOP3.LUT R16, R3, 0x40, RZ, 0xfc, !PT ;  /* 0x0000004003107812 */ /* 0x000fe200078efcff */
[----:B------:R-:W-:-:S03]  /*122f0*/  IMAD.HI.U32 R4, R2, R7, RZ ;  /* 0x0000000702047227 */ /* 0x000fc600078e00ff */
[----:B------:R-:W-:Y:S01]  /*12300*/  IABS R231, R16 ;  /* 0x0000001000e77213 */ /* 0x000fe20000000000 */
[----:B------:R-:W-:Y:S02]  /*12310*/  IMAD R227, R0, R13, R227 ;  /* 0x0000000d00e37224 */ /* 0x000fe400078e02e3 */
[----:B------:R-:W-:-:S03]  /*12320*/  IMAD.HI.U32 R13, R2, R229, RZ ;  /* 0x000000e5020d7227 */ /* 0x000fc600078e00ff */
[C---:B------:R-:W-:Y:S01]  /*12330*/  ISETP.GT.U32.AND P3, PT, R0.reuse, R227, PT ;  /* 0x000000e30000720c */ /* 0x040fe20003f64070 */
[----:B------:R-:W-:Y:S02]  /*12340*/  IMAD.MOV R13, RZ, RZ, -R13 ;  /* 0x000000ffff0d7224 */ /* 0x000fe400078e0a0d */
[----:B------:R-:W-:Y:S02]  /*12350*/  @!P4 IMAD.IADD R225, R225, 0x1, -R0 ;  /* 0x00000001e1e1c824 */ /* 0x000fe400078e0a00 */
[C---:B------:R-:W-:Y:S01]  /*12360*/  IMAD R229, R0.reuse, R13, R229 ;  /* 0x0000000d00e57224 */ /* 0x040fe200078e02e5 */
[----:B------:R-:W-:Y:S01]  /*12370*/  LOP3.LUT R13, R3, 0x42, RZ, 0xfc, !PT ;  /* 0x00000042030d7812 */ /* 0x000fe200078efcff */
[----:B------:R-:W-:Y:S02]  /*12380*/  @!P5 IMAD.MOV R225, RZ, RZ, -R225 ;  /* 0x000000ffffe1d224 */ /* 0x000fe400078e0ae1 */
[----:B------:R-:W-:Y:S01]  /*12390*/  IMAD.MOV R4, RZ, RZ, -R4 ;  /* 0x000000ffff047224 */ /* 0x000fe200078e0a04 */
[C---:B------:R-:W-:Y:S01]  /*123a0*/  ISETP.GT.U32.AND P5, PT, R0.reuse, R229, PT ;  /* 0x000000e50000720c */ /* 0x040fe20003fa4070 */
[----:B------:R-:W-:Y:S01]  /*123b0*/  @!P1 IMAD.MOV R222, RZ, RZ, -R222 ;  /* 0x000000ffffde9224 */ /* 0x000fe200078e0ade */
[----:B------:R-:W-:Y:S01]  /*123c0*/  ISETP.GT.U32.AND P1, PT, R0, R226, PT ;  /* 0x000000e20000720c */ /* 0x000fe20003f24070 */
[----:B------:R-:W-:-:S02]  /*123d0*/  @!P3 IMAD.IADD R227, R227, 0x1, -R0 ;  /* 0x00000001e3e3b824 */ /* 0x000fc400078e0a00 */
[----:B------:R-:W-:Y:S01]  /*123e0*/  @!P2 IMAD.MOV R224, RZ, RZ, -R224 ;  /* 0x000000ffffe0a224 */ /* 0x000fe200078e0ae0 */
[----:B------:R-:W-:Y:S01]  /*123f0*/  ISETP.GE.AND P2, PT, R15, RZ, PT ;  /* 0x000000ff0f00720c */ /* 0x000fe20003f46270 */
[----:B------:R-:W-:Y:S01]  /*12400*/  IMAD R228, R0, R4, R7 ;  /* 0x0000000400e47224 */ /* 0x000fe200078e0207 */
[----:B------:R-:W-:Y:S01]  /*12410*/  IABS R15, R13 ;  /* 0x0000000d000f7213 */ /* 0x000fe20000000000 */
[----:B------:R-:W-:Y:S01]  /*12420*/  VIADD R4, R6, 0x3e ;  /* 0x0000003e06047836 */ /* 0x000fe20000000000 */
[----:B------:R-:W-:-:S03]  /*12430*/  ISETP.GT.U32.AND P3, PT, R0, R227, PT ;  /* 0x000000e30000720c */ /* 0x000fc60003f64070 */
[--C-:B------:R-:W-:Y:S01]  /*12440*/  @!P5 IMAD.IADD R229, R229, 0x1, -R0.reuse ;  /* 0x00000001e5e5d824 */ /* 0x100fe200078e0a00 */
[----:B------:R-:W-:Y:S01]  /*12450*/  ISETP.GE.AND P4, PT, R4, RZ, PT ;  /* 0x000000ff0400720c */ /* 0x000fe20003f86270 */
[----:B------:R-:W-:Y:S01]  /*12460*/  @!P1 IMAD.IADD R226, R226, 0x1, -R0 ;  /* 0x00000001e2e29824 */ /* 0x000fe200078e0a00 */
[----:B------:R-:W-:Y:S01]  /*12470*/  IABS R7, R4 ;  /* 0x0000000400077213 */ /* 0x000fe20000000000 */
[----:B------:R-:W-:Y:S01]  /*12480*/  IMAD.HI.U32 R4, R2, R15, RZ ;  /* 0x0000000f02047227 */ /* 0x000fe200078e00ff */
[C---:B------:R-:W-:Y:S02]  /*12490*/  ISETP.GT.U32.AND P5, PT, R0.reuse, R229, PT ;  /* 0x000000e50000720c */ /* 0x040fe40003fa4070 */
[----:B------:R-:W-:Y:S01]  /*124a0*/  ISETP.GT.U32.AND P1, PT, R0, R228, PT ;  /* 0x000000e40000720c */ /* 0x000fe20003f24070 */
[----:B------:R-:W-:Y:S02]  /*124b0*/  IMAD.MOV R230, RZ, RZ, -R4 ;  /* 0x000000ffffe67224 */ /* 0x000fe400078e0a04 */
[----:B------:R-:W-:Y:S01]  /*124c0*/  @!P0 IMAD.MOV R226, RZ, RZ, -R226 ;  /* 0x000000ffffe28224 */ /* 0x000fe200078e0ae2 */
[----:B------:R-:W-:Y:S01]  /*124d0*/  ISETP.GE.AND P0, PT, R14, RZ, PT ;  /* 0x000000ff0e00720c */ /* 0x000fe20003f06270 */
[----:B------:R-:W-:Y:S01]  /*124e0*/  @!P3 IMAD.IADD R227, R227, 0x1, -R0 ;  /* 0x00000001e3e3b824 */ /* 0x000fe200078e0a00 */
[----:B------:R-:W-:Y:S01]  /*124f0*/  ISETP.GE.AND P3, PT, R13, RZ, PT ;  /* 0x000000ff0d00720c */ /* 0x000fe20003f66270 */
[----:B------:R-:W-:Y:S01]  /*12500*/  IMAD R230, R0, R230, R15 ;  /* 0x000000e600e67224 */ /* 0x000fe200078e020f */
[C---:B------:R-:W-:Y:S01]  /*12510*/  LOP3.LUT R14, R3.reuse, 0x36, RZ, 0xfc, !PT ;  /* 0x00000036030e7812 */ /* 0x040fe200078efcff */
[----:B------:R-:W-:Y:S01]  /*12520*/  IMAD.HI.U32 R4, R2, R231, RZ ;  /* 0x000000e702047227 */ /* 0x000fe200078e00ff */
[----:B------:R-:W-:-:S02]  /*12530*/  LOP3.LUT R15, R3, 0x34, RZ, 0xfc, !PT ;  /* 0x00000034030f7812 */ /* 0x000fc400078efcff */
[----:B------:R-:W-:Y:S01]  /*12540*/  IABS R236, R14 ;  /* 0x0000000e00ec7213 */ /* 0x000fe20000000000 */
[----:B------:R-:W-:Y:S01]  /*12550*/  @!P6 IMAD.MOV R227, RZ, RZ, -R227 ;  /* 0x000000ffffe3e224 */ /* 0x000fe200078e0ae3 */
[C---:B------:R-:W-:Y:S01]  /*12560*/  ISETP.GT.U32.AND P6, PT, R0.reuse, R230, PT ;  /* 0x000000e60000720c */ /* 0x040fe20003fc4070 */
[----:B------:R-:W-:Y:S01]  /*12570*/  IMAD.MOV R4, RZ, RZ, -R4 ;  /* 0x000000ffff047224 */ /* 0x000fe200078e0a04 */
[----:B------:R-:W-:Y:S01]  /*12580*/  IABS R237, R15 ;  /* 0x0000000f00ed7213 */ /* 0x000fe20000000000 */
[--C-:B------:R-:W-:Y:S02]  /*12590*/  @!P5 IMAD.IADD R229, R229, 0x1, -R0.reuse ;  /* 0x00000001e5e5d824 */ /* 0x100fe400078e0a00 */
[----:B------:R-:W-:Y:S01]  /*125a0*/  IMAD R231, R0, R4, R231 ;  /* 0x0000000400e77224 */ /* 0x000fe200078e02e7 */
[----:B------:R-:W-:Y:S01]  /*125b0*/  LOP3.LUT R4, R3, 0x3c, RZ, 0xfc, !PT ;  /* 0x0000003c03047812 */ /* 0x000fe200078efcff */
[----:B------:R-:W-:Y:S02]  /*125c0*/  @!P0 IMAD.MOV R229, RZ, RZ, -R229 ;  /* 0x000000ffffe58224 */ /* 0x000fe400078e0ae5 */
[----:B------:R-:W-:Y:S01]  /*125d0*/  @!P1 IMAD.IADD R228, R228, 0x1, -R0 ;  /* 0x00000001e4e49824 */ /* 0x000fe200078e0a00 */
[----:B------:R-:W-:Y:S01]  /*125e0*/  ISETP.GT.U32.AND P0, PT, R0, R231, PT ;  /* 0x000000e70000720c */ /* 0x000fe20003f04070 */
[----:B------:R-:W-:Y:S01]  /*125f0*/  IMAD.HI.U32 R13, R2, R7, RZ ;  /* 0x00000007020d7227 */ /* 0x000fe200078e00ff */
[----:B------:R-:W-:-:S02]  /*12600*/  IABS R233, R4 ;  /* 0x0000000400e97213 */ /* 0x000fc40000000000 */
[----:B------:R-:W-:Y:S01]  /*12610*/  ISETP.GT.U32.AND P1, PT, R0, R228, PT ;  /* 0x000000e40000720c */ /* 0x000fe20003f24070 */
[----:B------:R-:W-:Y:S01]  /*12620*/  @!P6 IMAD.IADD R230, R230, 0x1, -R0 ;  /* 0x00000001e6e6e824 */ /* 0x000fe200078e0a00 */
[----:B------:R-:W-:Y:S01]  /*12630*/  ISETP.GE.AND P5, PT, R4, RZ, PT ;  /* 0x000000ff0400720c */ /* 0x000fe20003fa6270 */
[----:B------:R-:W-:Y:S02]  /*12640*/  IMAD.MOV R13, RZ, RZ, -R13 ;  /* 0x000000ffff0d7224 */ /* 0x000fe400078e0a0d */
[----:B------:R-:W-:Y:S01]  /*12650*/  IMAD.HI.U32 R17, R2, R233, RZ ;  /* 0x000000e902117227 */ /* 0x000fe200078e00ff */
[----:B------:R-:W-:-:S03]  /*12660*/  ISETP.GT.U32.AND P6, PT, R0, R230, PT ;  /* 0x000000e60000720c */ /* 0x000fc60003fc4070 */
[----:B------:R-:W-:Y:S01]  /*12670*/  IMAD R232, R0, R13, R7 ;  /* 0x0000000d00e87224 */ /* 0x000fe200078e0207 */
[----:B------:R-:W-:Y:S01]  /*12680*/  LOP3.LUT R7, R3, 0x3a, RZ, 0xfc, !PT ;  /* 0x0000003a03077812 */ /* 0x000fe200078efcff */
[--C-:B------:R-:W-:Y:S01]  /*12690*/  @!P0 IMAD.IADD R231, R231, 0x1, -R0.reuse ;  /* 0x00000001e7e78824 */ /* 0x100fe200078e0a00 */
[----:B------:R-:W-:Y:S01]  /*126a0*/  LOP3.LUT R13, R3, 0x38, RZ, 0xfc, !PT ;  /* 0x00000038030d7812 */ /* 0x000fe200078efcff */
[--C-:B------:R-:W-:Y:S01]  /*126b0*/  @!P1 IMAD.IADD R228, R228, 0x1, -R0.reuse ;  /* 0x00000001e4e49824 */ /* 0x100fe200078e0a00 */
[----:B------:R-:W-:Y:S01]  /*126c0*/  IABS R234, R7 ;  /* 0x0000000700ea7213 */ /* 0x000fe20000000000 */
[----:B------:R-:W-:Y:S01]  /*126d0*/  IMAD.MOV R17, RZ, RZ, -R17 ;  /* 0x000000ffff117224 */ /* 0x000fe200078e0a11 */
[----:B------:R-:W-:Y:S01]  /*126e0*/  ISETP.GT.U32.AND P0, PT, R0, R231, PT ;  /* 0x000000e70000720c */ /* 0x000fe20003f04070 */
[----:B------:R-:W-:Y:S01]  /*126f0*/  IMAD.HI.U32 R4, R2, R236, RZ ;  /* 0x000000ec02047227 */ /* 0x000fe200078e00ff */
[----:B------:R-:W-:Y:S02]  /*12700*/  ISETP.GE.AND P1, PT, R16, RZ, PT ;  /* 0x000000ff1000720c */ /* 0x000fe40003f26270 */
[----:B------:R-:W-:Y:S01]  /*12710*/  IABS R235, R13 ;  /* 0x0000000d00eb7213 */ /* 0x000fe20000000000 */
[----:B------:R-:W-:Y:S01]  /*12720*/  @!P6 IMAD.IADD R230, R230, 0x1, -R0 ;  /* 0x00000001e6e6e824 */ /* 0x000fe200078e0a00 */
[----:B------:R-:W-:Y:S01]  /*12730*/  ISETP.GT.U32.AND P6, PT, R0, R232, PT ;  /* 0x000000e80000720c */ /* 0x000fe20003fc4070 */
[----:B------:R-:W-:-:S04]  /*12740*/  IMAD.HI.U32 R16, R2, R234, RZ ;  /* 0x000000ea02107227 */ /* 0x000fc800078e00ff */
[----:B------:R-:W-:Y:S02]  /*12750*/  IMAD.MOV R16, RZ, RZ, -R16 ;  /* 0x000000ffff107224 */ /* 0x000fe400078e0a10 */
[C---:B------:R-:W-:Y:S02]  /*12760*/  IMAD R233, R0.reuse, R17, R233 ;  /* 0x0000001100e97224 */ /* 0x040fe400078e02e9 */
[C---:B------:R-:W-:Y:S02]  /*12770*/  IMAD R234, R0.reuse, R16, R234 ;  /* 0x0000001000ea7224 */ /* 0x040fe400078e02ea */
[----:B------:R-:W-:Y:S01]  /*12780*/  @!P0 IMAD.IADD R231, R231, 0x1, -R0 ;  /* 0x00000001e7e78824 */ /* 0x000fe200078e0a00 */
[C---:B------:R-:W-:Y:S01]  /*12790*/  ISETP.GT.U32.AND P0, PT, R0.reuse, R233, PT ;  /* 0x000000e90000720c */ /* 0x040fe20003f04070 */
[----:B------:R-:W-:Y:S01]  /*127a0*/  @!P3 IMAD.MOV R230, RZ, RZ, -R230 ;  /* 0x000000ffffe6b224 */ /* 0x000fe200078e0ae6 */
[----:B------:R-:W-:Y:S01]  /*127b0*/  ISETP.GT.U32.AND P3, PT, R0, R234, PT ;  /* 0x000000ea0000720c */ /* 0x000fe20003f64070 */
[----:B------:R-:W-:-:S02]  /*127c0*/  @!P6 IMAD.IADD R232, R232, 0x1, -R0 ;  /* 0x00000001e8e8e824 */ /* 0x000fc400078e0a00 */
[----:B------:R-:W-:Y:S01]  /*127d0*/  @!P2 IMAD.MOV R228, RZ, RZ, -R228 ;  /* 0x000000ffffe4a224 */ /* 0x000fe200078e0ae4 */
[----:B------:R-:W-:Y:S01]  /*127e0*/  ISETP.GE.AND P2, PT, R7, RZ, PT ;  /* 0x000000ff0700720c */ /* 0x000fe20003f46270 */
[----:B------:R-:W-:Y:S01]  /*127f0*/  IMAD.MOV R4, RZ, RZ, -R4 ;  /* 0x000000ffff047224 */ /* 0x000fe200078e0a04 */
[----:B------:R-:W-:Y:S01]  /*12800*/  ISETP.GT.U32.AND P6, PT, R0, R232, PT ;  /* 0x000000e80000720c */ /* 0x000fe20003fc4070 */
[----:B------:R-:W-:-:S04]  /*12810*/  IMAD.HI.U32 R7, R2, R235, RZ ;  /* 0x000000eb02077227 */ /* 0x000fc800078e00ff */
[----:B------:R-:W-:Y:S01]  /*12820*/  IMAD R236, R0, R4, R236 ;  /* 0x0000000400ec7224 */ /* 0x000fe200078e02ec */
[----:B------:R-:W-:Y:S01]  /*12830*/  LOP3.LUT R4, R3, 0x32, RZ, 0xfc, !PT ;  /* 0x0000003203047812 */ /* 0x000fe200078efcff */
[--C-:B------:R-:W-:Y:S02]  /*12840*/  @!P0 IMAD.IADD R233, R233, 0x1, -R0.reuse ;  /* 0x00000001e9e98824 */ /* 0x100fe400078e0a00 */
[----:B------:R-:W-:Y:S01]  /*12850*/  IMAD.MOV R7, RZ, RZ, -R7 ;  /* 0x000000ffff077224 */ /* 0x000fe200078e0a07 */
[----:B------:R-:W-:Y:S01]  /*12860*/  IABS R238, R4 ;  /* 0x0000000400ee7213 */ /* 0x000fe20000000000 */
[----:B------:R-:W-:Y:S01]  /*12870*/  @!P3 IMAD.IADD R234, R234, 0x1, -R0 ;  /* 0x00000001eaeab824 */ /* 0x000fe200078e0a00 */
[C---:B------:R-:W-:Y:S01]  /*12880*/  ISETP.GT.U32.AND P0, PT, R0.reuse, R233, PT ;  /* 0x000000e90000720c */ /* 0x040fe20003f04070 */
[----:B------:R-:W-:Y:S02]  /*12890*/  IMAD R235, R0, R7, R235 ;  /* 0x0000000700eb7224 */ /* 0x000fe400078e02eb */
[----:B------:R-:W-:Y:S01]  /*128a0*/  IMAD.HI.U32 R7, R2, R237, RZ ;  /* 0x000000ed02077227 */ /* 0x000fe200078e00ff */
[----:B------:R-:W-:-:S03]  /*128b0*/  ISETP.GT.U32.AND P3, PT, R0, R234, PT ;  /* 0x000000ea0000720c */ /* 0x000fc60003f64070 */
[----:B------:R-:W-:Y:S01]  /*128c0*/  @!P6 IMAD.IADD R232, R232, 0x1, -R0 ;  /* 0x00000001e8e8e824 */ /* 0x000fe200078e0a00 */
[----:B------:R-:W-:Y:S01]  /*128d0*/  ISETP.GT.U32.AND P6, PT, R0, R235, PT ;  /* 0x000000eb0000720c */ /* 0x000fe20003fc4070 */
[----:B------:R-:W-:Y:S02]  /*128e0*/  IMAD.MOV R7, RZ, RZ, -R7 ;  /* 0x000000ffff077224 */ /* 0x000fe400078e0a07 */
[----:B------:R-:W-:-:S04]  /*128f0*/  IMAD.HI.U32 R16, R2, R238, RZ ;  /* 0x000000ee02107227 */ /* 0x000fc800078e00ff */
[----:B------:R-:W-:Y:S01]  /*12900*/  @!P4 IMAD.MOV R232, RZ, RZ, -R232 ;  /* 0x000000ffffe8c224 */ /* 0x000fe200078e0ae8 */
[C---:B------:R-:W-:Y:S01]  /*12910*/  ISETP.GT.U32.AND P4, PT, R0.reuse, R236, PT ;  /* 0x000000ec0000720c */ /* 0x040fe20003f84070 */
[C---:B------:R-:W-:Y:S01]  /*12920*/  IMAD R237, R0.reuse, R7, R237 ;  /* 0x0000000700ed7224 */ /* 0x040fe200078e02ed */
[----:B------:R-:W-:Y:S01]  /*12930*/  LOP3.LUT R7, R3, 0x30, RZ, 0xfc, !PT ;  /* 0x0000003003077812 */ /* 0x000fe200078efcff */
[----:B------:R-:W-:Y:S02]  /*12940*/  IMAD.MOV R16, RZ, RZ, -R16 ;  /* 0x000000ffff107224 */ /* 0x000fe400078e0a10 */
[----:B------:R-:W-:Y:S01]  /*12950*/  @!P0 IMAD.IADD R233, R233, 0x1, -R0 ;  /* 0x00000001e9e98824 */ /* 0x000fe200078e0a00 */
[C---:B------:R-:W-:Y:S01]  /*12960*/  ISETP.GT.U32.AND P0, PT, R0.reuse, R237, PT ;  /* 0x000000ed0000720c */ /* 0x040fe20003f04070 */
[----:B------:R-:W-:Y:S01]  /*12970*/  IMAD R238, R0, R16, R238 ;  /* 0x0000001000ee7224 */ /* 0x000fe200078e02ee */
[----:B------:R-:W-:Y:S01]  /*12980*/  IABS R239, R7 ;  /* 0x0000000700ef7213 */ /* 0x000fe20000000000 */
[----:B------:R-:W-:-:S02]  /*12990*/  @!P3 IMAD.IADD R234, R234, 0x1, -R0 ;  /* 0x00000001eaeab824 */ /* 0x000fc400078e0a00 */
[--C-:B------:R-:W-:Y:S01]  /*129a0*/  @!P6 IMAD.IADD R235, R235, 0x1, -R0.reuse ;  /* 0x00000001ebebe824 */ /* 0x100fe200078e0a00 */
[----:B------:R-:W-:Y:S01]  /*129b0*/  ISETP.GT.U32.AND P3, PT, R0, R238, PT ;  /* 0x000000ee0000720c */ /* 0x000fe20003f64070 */
[--C-:B------:R-:W-:Y:S02]  /*129c0*/  @!P4 IMAD.IADD R236, R236, 0x1, -R0.reuse ;  /* 0x00000001ececc824 */ /* 0x100fe400078e0a00 */
[----:B------:R-:W-:Y:S01]  /*129d0*/  IMAD.HI.U32 R16, R2, R239, RZ ;  /* 0x000000ef02107227 */ /* 0x000fe200078e00ff */
[C---:B------:R-:W-:Y:S02]  /*129e0*/  ISETP.GT.U32.AND P6, PT, R0.reuse, R235, PT ;  /* 0x000000eb0000720c */ /* 0x040fe40003fc4070 */
[----:B------:R-:W-:Y:S01]  /*129f0*/  ISETP.GT.U32.AND P4, PT, R0, R236, PT ;  /* 0x000000ec0000720c */ /* 0x000fe20003f84070 */
[----:B------:R-:W-:Y:S01]  /*12a00*/  @!P0 IMAD.IADD R237, R237, 0x1, -R0 ;  /* 0x00000001eded8824 */ /* 0x000fe200078e0a00 */
[----:B------:R-:W-:Y:S01]  /*12a10*/  ISETP.GE.AND P0, PT, R15, RZ, PT ;  /* 0x000000ff0f00720c */ /* 0x000fe20003f06270 */
[----:B------:R-:W-:Y:S01]  /*12a20*/  @!P5 IMAD.MOV R233, RZ, RZ, -R233 ;  /* 0x000000ffffe9d224 */ /* 0x000fe200078e0ae9 */
[----:B------:R-:W-:Y:S01]  /*12a30*/  ISETP.GE.AND P5, PT, R13, RZ, PT ;  /* 0x000000ff0d00720c */ /* 0x000fe20003fa6270 */
[----:B------:R-:W-:Y:S01]  /*12a40*/  IMAD.MOV R16, RZ, RZ, -R16 ;  /* 0x000000ffff107224 */ /* 0x000fe200078e0a10 */
[----:B------:R-:W-:Y:S01]  /*12a50*/  LOP3.LUT R13, R3, 0x2a, RZ, 0xfc, !PT ;  /* 0x0000002a030d7812 */ /* 0x000fe200078efcff */
[--C-:B------:R-:W-:Y:S01]  /*12a60*/  @!P3 IMAD.IADD R238, R238, 0x1, -R0.reuse ;  /* 0x00000001eeeeb824 */ /* 0x100fe200078e0a00 */
[----:B------:R-:W-:Y:S01]  /*12a70*/  ISETP.GT.U32.AND P3, PT, R0, R237, PT ;  /* 0x000000ed0000720c */ /* 0x000fe20003f64070 */
[----:B------:R-:W-:Y:S01]  /*12a80*/  @!P1 IMAD.MOV R231, RZ, RZ, -R231 ;  /* 0x000000ffffe79224 */ /* 0x000fe200078e0ae7 */
[----:B------:R-:W-:Y:S01]  /*12a90*/  ISETP.GE.AND P1, PT, R240, RZ, PT ;  /* 0x000000fff000720c */ /* 0x000fe20003f26270 */
[--C-:B------:R-:W-:Y:S01]  /*12aa0*/  @!P6 IMAD.IADD R235, R235, 0x1, -R0.reuse ;  /* 0x00000001ebebe824 */ /* 0x100fe200078e0a00 */
[----:B------:R-:W-:Y:S01]  /*12ab0*/  IABS R240, R240 ;  /* 0x000000f000f07213 */ /* 0x000fe20000000000 */
[----:B------:R-:W-:Y:S01]  /*12ac0*/  IMAD R239, R0, R16, R239 ;  /* 0x0000001000ef7224 */ /* 0x000fe200078e02ef */
[----:B------:R-:W-:Y:S01]  /*12ad0*/  ISETP.GE.AND P6, PT, R14, RZ, PT ;  /* 0x000000ff0e00720c */ /* 0x000fe20003fc6270 */
[----:B------:R-:W-:Y:S01]  /*12ae0*/  @!P4 IMAD.IADD R236, R236, 0x1, -R0 ;  /* 0x00000001ececc824 */ /* 0x000fe200078e0a00 */
[----:B------:R-:W-:Y:S01]  /*12af0*/  LOP3.LUT R14, R3, 0x2c, RZ, 0xfc, !PT ;  /* 0x0000002c030e7812 */ /* 0x000fe200078efcff */
[----:B------:R-:W-:Y:S01]  /*12b00*/  @!P2 IMAD.MOV R234, RZ, RZ, -R234 ;  /* 0x000000ffffeaa224 */ /* 0x000fe200078e0aea */
[----:B------:R-:W-:Y:S01]  /*12b10*/  ISETP.GT.U32.AND P4, PT, R0, R239, PT ;  /* 0x000000ef0000720c */ /* 0x000fe20003f84070 */
[----:B------:R-:W-:Y:S01]  /*12b20*/  IMAD.HI.U32 R17, R2, R240, RZ ;  /* 0x000000f002117227 */ /* 0x000fe200078e00ff */
[----:B------:R-:W-:-:S02]  /*12b30*/  ISETP.GT.U32.AND P2, PT, R0, R238, PT ;  /* 0x000000ee0000720c */ /* 0x000fc40003f44070 */
[----:B------:R-:W-:Y:S01]  /*12b40*/  IABS R15, R14 ;  /* 0x0000000e000f7213 */ /* 0x000fe20000000000 */
[----:B------:R-:W-:Y:S01]  /*12b50*/  @!P5 IMAD.MOV R235, RZ, RZ, -R235 ;  /* 0x000000ffffebd224 */ /* 0x000fe200078e0aeb */
[----:B------:R-:W-:Y:S01]  /*12b60*/  ISETP.GE.AND P5, PT, R4, RZ, PT ;  /* 0x000000ff0400720c */ /* 0x000fe20003fa6270 */
[----:B------:R-:W-:Y:S01]  /*12b70*/  @!P3 IMAD.IADD R237, R237, 0x1, -R0 ;  /* 0x00000001ededb824 */ /* 0x000fe200078e0a00 */
[----:B------:R-:W-:Y:S01]  /*12b80*/  ISETP.GE.AND P3, PT, R7, RZ, PT ;  /* 0x000000ff0700720c */ /* 0x000fe20003f66270 */
[----:B------:R-:W-:Y:S01]  /*12b90*/  IMAD.MOV R17, RZ, RZ, -R17 ;  /* 0x000000ffff117224 */ /* 0x000fe200078e0a11 */
[----:B------:R-:W-:Y:S01]  /*12ba0*/  IABS R242, R13 ;  /* 0x0000000d00f27213 */ /* 0x000fe20000000000 */
        /* <DEDUP_REMOVED lines=8> */
[----:B------:R-:W-:Y:S01]  /*12c30*/  ISETP.GE.AND P4, PT, R13, RZ, PT ;  /* 0x000000ff0d00720c */ /* 0x000fe20003f86270 */
[----:B------:R-:W-:Y:S01]  /*12c40*/  @!P2 IMAD.IADD R238, R238, 0x1, -R0 ;  /* 0x00000001eeeea824 */ /* 0x000fe200078e0a00 */
[----:B------:R-:W-:Y:S01]  /*12c50*/  IABS R13, R3 ;  /* 0x00000003000d7213 */ /* 0x000fe20000000000 */
[----:B------:R-:W-:Y:S01]  /*12c60*/  IMAD R241, R0, R7, R15 ;  /* 0x0000000700f17224 */ /* 0x000fe200078e020f */
[C---:B------:R-:W-:Y:S01]  /*12c70*/  LOP3.LUT R7, R3.reuse, 0x28, RZ, 0xfc, !PT ;  /* 0x0000002803077812 */ /* 0x040fe200078efcff */
[----:B------:R-:W-:Y:S01]  /*12c80*/  @!P5 IMAD.MOV R238, RZ, RZ, -R238 ;  /* 0x000000ffffeed224 */ /* 0x000fe200078e0aee */
[----:B------:R-:W-:Y:S01]  /*12c90*/  LOP3.LUT R15, R3, 0x24, RZ, 0xfc, !PT ;  /* 0x00000024030f7812 */ /* 0x000fe200078efcff */
[----:B------:R-:W-:Y:S01]  /*12ca0*/  IMAD.HI.U32 R243, R2, R13, RZ ;  /* 0x0000000d02f37227 */ /* 0x000fe200078e00ff */
[----:B------:R-:W-:-:S02]  /*12cb0*/  ISETP.GT.U32.AND P5, PT, R0, R241, PT ;  /* 0x000000f10000720c */ /* 0x000fc40003fa4070 */
[----:B------:R-:W-:Y:S01]  /*12cc0*/  IABS R246, R15 ;  /* 0x0000000f00f67213 */ /* 0x000fe20000000000 */
[----:B------:R-:W-:Y:S01]  /*12cd0*/  IMAD.MOV R243, RZ, RZ, -R243 ;  /* 0x000000fffff37224 */ /* 0x000fe200078e0af3 */
[----:B------:R-:W-:Y:S01]  /*12ce0*/  ISETP.GE.AND P2, PT, R14, RZ, PT ;  /* 0x000000ff0e00720c */ /* 0x000fe20003f46270 */
[----:B------:R-:W-:Y:S01]  /*12cf0*/  @!P6 IMAD.IADD R240, R240, 0x1, -R0 ;  /* 0x00000001f0f0e824 */ /* 0x000fe200078e0a00 */
[C---:B------:R-:W-:Y:S01]  /*12d00*/  ISETP.GT.U32.AND P6, PT, R0.reuse, R239, PT ;  /* 0x000000ef0000720c */ /* 0x040fe20003fc4070 */
[C---:B------:R-:W-:Y:S02]  /*12d10*/  IMAD R243, R0.reuse, R243, R13 ;  /* 0x000000f300f37224 */ /* 0x040fe400078e020d */
[----:B------:R-:W-:Y:S01]  /*12d20*/  @!P0 IMAD.MOV R237, RZ, RZ, -R237 ;  /* 0x000000ffffed8224 */ /* 0x000fe200078e0aed */
[----:B------:R-:W-:Y:S01]  /*12d30*/  ISETP.GT.U32.AND P0, PT, R0, R240, PT ;  /* 0x000000f00000720c */ /* 0x000fe20003f04070 */
[----:B------:R-:W-:-:S04]  /*12d40*/  IMAD.HI.U32 R4, R2, R242, RZ ;  /* 0x000000f202047227 */ /* 0x000fc800078e00ff */
[----:B------:R-:W-:Y:S01]  /*12d50*/  @!P5 IMAD.IADD R241, R241, 0x1, -R0 ;  /* 0x00000001f1f1d824 */ /* 0x000fe200078e0a00 */
[C---:B------:R-:W-:Y:S01]  /*12d60*/  ISETP.GT.U32.AND P5, PT, R0.reuse, R243, PT ;  /* 0x000000f30000720c */ /* 0x040fe20003fa4070 */
[----:B------:R-:W-:Y:S02]  /*12d70*/  IMAD.MOV R4, RZ, RZ, -R4 ;  /* 0x000000ffff047224 */ /* 0x000fe400078e0a04 */
[----:B------:R-:W-:Y:S01]  /*12d80*/  @!P6 IMAD.IADD R239, R239, 0x1, -R0 ;  /* 0x00000001efefe824 */ /* 0x000fe200078e0a00 */
[----:B------:R-:W-:Y:S01]  /*12d90*/  ISETP.GE.AND P6, PT, R7, RZ, PT ;  /* 0x000000ff0700720c */ /* 0x000fe20003fc6270 */
[----:B------:R-:W-:Y:S01]  /*12da0*/  IMAD R242, R0, R4, R242 ;  /* 0x0000000400f27224 */ /* 0x000fe200078e02f2 */
[----:B------:R-:W-:Y:S01]  /*12db0*/  LOP3.LUT R4, R3, 0x26, RZ, 0xfc, !PT ;  /* 0x0000002603047812 */ /* 0x000fe200078efcff */
[----:B------:R-:W-:Y:S01]  /*12dc0*/  @!P0 IMAD.IADD R240, R240, 0x1, -R0 ;  /* 0x00000001f0f08824 */ /* 0x000fe200078e0a00 */
[----:B------:R-:W-:Y:S01]  /*12dd0*/  IABS R7, R7 ;  /* 0x0000000700077213 */ /* 0x000fe20000000000 */
[----:B------:R-:W-:Y:S01]  /*12de0*/  @!P3 IMAD.MOV R239, RZ, RZ, -R239 ;  /* 0x000000ffffefb224 */ /* 0x000fe200078e0aef */
[----:B------:R-:W-:Y:S01]  /*12df0*/  IABS R245, R4 ;  /* 0x0000000400f57213 */ /* 0x000fe20000000000 */
[----:B------:R-:W-:Y:S01]  /*12e00*/  @!P1 IMAD.MOV R240, RZ, RZ, -R240 ;  /* 0x000000fffff09224 */ /* 0x000fe200078e0af0 */
[C---:B------:R-:W-:Y:S01]  /*12e10*/  ISETP.GT.U32.AND P3, PT, R0.reuse, R241, PT ;  /* 0x000000f10000720c */ /* 0x040fe20003f64070 */
[----:B------:R-:W-:Y:S01]  /*12e20*/  @!P5 IMAD.IADD R243, R243, 0x1, -R0 ;  /* 0x00000001f3f3d824 */ /* 0x000fe200078e0a00 */
[----:B------:R-:W-:Y:S01]  /*12e30*/  ISETP.GT.U32.AND P0, PT, R0, R242, PT ;  /* 0x000000f20000720c */ /* 0x000fe20003f04070 */
[----:B------:R-:W-:Y:S01]  /*12e40*/  IMAD.HI.U32 R244, R2, R7, RZ ;  /* 0x0000000702f47227 */ /* 0x000fe200078e00ff */
[----:B------:R-:W-:-:S02]  /*12e50*/  ISETP.GE.AND P5, PT, R4, RZ, PT ;  /* 0x000000ff0400720c */ /* 0x000fc40003fa6270 */
[----:B------:R-:W-:Y:S01]  /*12e60*/  ISETP.GT.U32.AND P1, PT, R0, R243, PT ;  /* 0x000000f30000720c */ /* 0x000fe20003f24070 */
[----:B------:R-:W-:-:S04]  /*12e70*/  IMAD.HI.U32 R13, R2, R245, RZ ;  /* 0x000000f5020d7227 */ /* 0x000fc800078e00ff */
[----:B------:R-:W-:Y:S02]  /*12e80*/  IMAD.MOV R244, RZ, RZ, -R244 ;  /* 0x000000fffff47224 */ /* 0x000fe400078e0af4 */
[----:B------:R-:W-:Y:S02]  /*12e90*/  IMAD.MOV R13, RZ, RZ, -R13 ;  /* 0x000000ffff0d7224 */ /* 0x000fe400078e0a0d */
[C---:B------:R-:W-:Y:S02]  /*12ea0*/  IMAD R244, R0.reuse, R244, R7 ;  /* 0x000000f400f47224 */ /* 0x040fe400078e0207 */
[C---:B------:R-:W-:Y:S01]  /*12eb0*/  IMAD R245, R0.reuse, R13, R245 ;  /* 0x0000000d00f57224 */ /* 0x040fe200078e02f5 */
[----:B------:R-:W-:Y:S01]  /*12ec0*/  LOP3.LUT R13, R3, 0x22, RZ, 0xfc, !PT ;  /* 0x00000022030d7812 */ /* 0x000fe200078efcff */
[--C-:B------:R-:W-:Y:S01]  /*12ed0*/  @!P3 IMAD.IADD R241, R241, 0x1, -R0.reuse ;  /* 0x00000001f1f1b824 */ /* 0x100fe200078e0a00 */
[C---:B------:R-:W-:Y:S01]  /*12ee0*/  ISETP.GT.U32.AND P3, PT, R0.reuse, R244, PT ;  /* 0x000000f40000720c */ /* 0x040fe20003f64070 */
[--C-:B------:R-:W-:Y:S01]  /*12ef0*/  @!P1 IMAD.IADD R243, R243, 0x1, -R0.reuse ;  /* 0x00000001f3f39824 */ /* 0x100fe200078e0a00 */
[----:B------:R-:W-:Y:S01]  /*12f00*/  ISETP.GT.U32.AND P1, PT, R0, R245, PT ;  /* 0x000000f50000720c */ /* 0x000fe20003f24070 */
[----:B------:R-:W-:Y:S01]  /*12f10*/  @!P0 IMAD.IADD R242, R242, 0x1, -R0 ;  /* 0x00000001f2f28824 */ /* 0x000fe200078e0a00 */
[----:B------:R-:W-:Y:S01]  /*12f20*/  IABS R247, R13 ;  /* 0x0000000d00f77213 */ /* 0x000fe20000000000 */
[----:B------:R-:W-:-:S03]  /*12f30*/  IMAD.HI.U32 R14, R2, R246, RZ ;  /* 0x000000f6020e7227 */ /* 0x000fc600078e00ff */
[----:B------:R-:W-:Y:S01]  /*12f40*/  ISETP.GT.U32.AND P0, PT, R0, R242, PT ;  /* 0x000000f20000720c */ /* 0x000fe20003f04070 */
[----:B------:R-:W-:Y:S02]  /*12f50*/  IMAD.MOV R14, RZ, RZ, -R14 ;  /* 0x000000ffff0e7224 */ /* 0x000fe400078e0a0e */
[----:B------:R-:W-:-:S04]  /*12f60*/  IMAD.HI.U32 R7, R2, R247, RZ ;  /* 0x000000f702077227 */ /* 0x000fc800078e00ff */
[--C-:B------:R-:W-:Y:S01]  /*12f70*/  @!P3 IMAD.IADD R244, R244, 0x1, -R0.reuse ;  /* 0x00000001f4f4b824 */ /* 0x100fe200078e0a00 */
[----:B------:R-:W-:Y:S01]  /*12f80*/  ISETP.GE.AND P3, PT, R3, RZ, PT ;  /* 0x000000ff0300720c */ /* 0x000fe20003f66270 */
[----:B------:R-:W-:Y:S02]  /*12f90*/  @!P1 IMAD.IADD R245, R245, 0x1, -R0 ;  /* 0x00000001f5f59824 */ /* 0x000fe400078e0a00 */
[C---:B------:R-:W-:Y:S01]  /*12fa0*/  IMAD R246, R0.reuse, R14, R246 ;  /* 0x0000000e00f67224 */ /* 0x040fe200078e02f6 */
[----:B------:R-:W-:Y:S01]  /*12fb0*/  ISETP.GT.U32.AND P1, PT, R0, R244, PT ;  /* 0x000000f40000720c */ /* 0x000fe20003f24070 */
[----:B------:R-:W-:Y:S02]  /*12fc0*/  @!P0 IMAD.IADD R242, R242, 0x1, -R0 ;  /* 0x00000001f2f28824 */ /* 0x000fe400078e0a00 */
[----:B------:R-:W-:Y:S02]  /*12fd0*/  IMAD.MOV R7, RZ, RZ, -R7 ;  /* 0x000000ffff077224 */ /* 0x000fe400078e0a07 */
[----:B------:R-:W-:Y:S01]  /*12fe0*/  @!P4 IMAD.MOV R242, RZ, RZ, -R242 ;  /* 0x000000fffff2c224 */ /* 0x000fe200078e0af2 */
[C---:B------:R-:W-:Y:S01]  /*12ff0*/  ISETP.GT.U32.AND P4, PT, R0.reuse, R246, PT ;  /* 0x000000f60000720c */ /* 0x040fe20003f84070 */
[----:B------:R-:W-:-:S02]  /*13000*/  IMAD R247, R0, R7, R247 ;  /* 0x0000000700f77224 */ /* 0x000fc400078e02f7 */
[----:B------:R-:W-:Y:S02]  /*13010*/  VIADD R4, R6, 0x1e ;  /* 0x0000001e06047836 */ /* 0x000fe40000000000 */
[----:B------:R-:W-:-:S03]  /*13020*/  IMAD.HI.U32 R14, R2, R250, RZ ;  /* 0x000000fa020e7227 */ /* 0x000fc600078e00ff */
[----:B------:R-:W-:Y:S01]  /*13030*/  IABS R249, R4 ;  /* 0x0000000400f97213 */ /* 0x000fe20000000000 */
[--C-:B------:R-:W-:Y:S01]  /*13040*/  @!P1 IMAD.IADD R244, R244, 0x1, -R0.reuse ;  /* 0x00000001f4f49824 */ /* 0x100fe200078e0a00 */
[----:B------:R-:W-:Y:S01]  /*13050*/  ISETP.GT.U32.AND P1, PT, R0, R247, PT ;  /* 0x000000f70000720c */ /* 0x000fe20003f24070 */
[----:B------:R-:W-:Y:S01]  /*13060*/  @!P2 IMAD.MOV R241, RZ, RZ, -R241 ;  /* 0x000000fffff1a224 */ /* 0x000fe200078e0af1 */
[----:B------:R-:W-:Y:S01]  /*13070*/  ISETP.GE.AND P0, PT, R4, RZ, PT ;  /* 0x000000ff0400720c */ /* 0x000fe20003f06270 */
[----:B------:R-:W-:Y:S01]  /*13080*/  @!P4 IMAD.IADD R246, R246, 0x1, -R0 ;  /* 0x00000001f6f6c824 */ /* 0x000fe200078e0a00 */
[----:B------:R-:W-:Y:S01]  /*13090*/  ISETP.GT.U32.AND P2, PT, R0, R245, PT ;  /* 0x000000f50000720c */ /* 0x000fe20003f44070 */
[----:B------:R-:W-:-:S04]  /*130a0*/  IMAD.HI.U32 R4, R2, R248, RZ ;  /* 0x000000f802047227 */ /* 0x000fc800078e00ff */
[----:B------:R-:W-:-:S04]  /*130b0*/  IMAD.HI.U32 R17, R2, R249, RZ ;  /* 0x000000f902117227 */ /* 0x000fc800078e00ff */
[----:B------:R-:W-:Y:S01]  /*130c0*/  @!P1 IMAD.IADD R247, R247, 0x1, -R0 ;  /* 0x00000001f7f79824 */ /* 0x000fe200078e0a00 */
[C---:B------:R-:W-:Y:S01]  /*130d0*/  ISETP.GT.U32.AND P1, PT, R0.reuse, R246, PT ;  /* 0x000000f60000720c */ /* 0x040fe20003f24070 */
[----:B------:R-:W-:Y:S02]  /*130e0*/  IMAD.MOV R4, RZ, RZ, -R4 ;  /* 0x000000ffff047224 */ /* 0x000fe400078e0a04 */
[----:B------:R-:W-:Y:S01]  /*130f0*/  IMAD.MOV R7, RZ, RZ, -R17 ;  /* 0x000000ffff077224 */ /* 0x000fe200078e0a11 */
[----:B------:R-:W-:Y:S01]  /*13100*/  IABS R17, R21 ;  /* 0x0000001500117213 */ /* 0x000fe20000000000 */
[C---:B------:R-:W-:Y:S02]  /*13110*/  IMAD R248, R0.reuse, R4, R248 ;  /* 0x0000000400f87224 */ /* 0x040fe400078e02f8 */
[C---:B------:R-:W-:Y:S02]  /*13120*/  IMAD R249, R0.reuse, R7, R249 ;  /* 0x0000000700f97224 */ /* 0x040fe400078e02f9 */
[----:B------:R-:W-:Y:S01]  /*13130*/  IMAD.MOV R4, RZ, RZ, -R14 ;  /* 0x000000ffff047224 */ /* 0x000fe200078e0a0e */
[C---:B------:R-:W-:Y:S01]  /*13140*/  ISETP.GT.U32.AND P4, PT, R0.reuse, R248, PT ;  /* 0x000000f80000720c */ /* 0x040fe20003f84070 */
[----:B------:R-:W-:Y:S01]  /*13150*/  @!P6 IMAD.MOV R244, RZ, RZ, -R244 ;  /* 0x000000fffff4e224 */ /* 0x000fe200078e0af4 */
[----:B------:R-:W-:Y:S01]  /*13160*/  ISETP.GT.U32.AND P6, PT, R0, R247, PT ;  /* 0x000000f70000720c */ /* 0x000fe20003fc4070 */
[----:B------:R-:W-:Y:S01]  /*13170*/  @!P1 IMAD.IADD R246, R246, 0x1, -R0 ;  /* 0x00000001f6f69824 */ /* 0x000fe200078e0a00 */
[C---:B------:R-:W-:Y:S01]  /*13180*/  ISETP.GT.U32.AND P1, PT, R0.reuse, R249, PT ;  /* 0x000000f90000720c */ /* 0x040fe20003f24070 */
[----:B------:R-:W-:-:S02]  /*13190*/  IMAD R250, R0, R4, R250 ;  /* 0x0000000400fa7224 */ /* 0x000fc400078e02fa */
[----:B------:R-:W-:-:S04]  /*131a0*/  IMAD.HI.U32 R4, R2, R251, RZ ;  /* 0x000000fb02047227 */ /* 0x000fc800078e00ff */
[----:B------:R-:W-:Y:S02]  /*131b0*/  IMAD.MOV R4, RZ, RZ, -R4 ;  /* 0x000000ffff047224 */ /* 0x000fe400078e0a04 */
[--C-:B------:R-:W-:Y:S02]  /*131c0*/  @!P4 IMAD.IADD R248, R248, 0x1, -R0.reuse ;  /* 0x00000001f8f8c824 */ /* 0x100fe400078e0a00 */
[C---:B------:R-:W-:Y:S02]  /*131d0*/  IMAD R251, R0.reuse, R4, R251 ;  /* 0x0000000400fb7224 */ /* 0x040fe400078e02fb */
[--C-:B------:R-:W-:Y:S01]  /*131e0*/  @!P1 IMAD.IADD R249, R249, 0x1, -R0.reuse ;  /* 0x00000001f9f99824 */ /* 0x100fe200078e0a00 */
[C---:B------:R-:W-:Y:S01]  /*131f0*/  ISETP.GT.U32.AND P4, PT, R0.reuse, R248, PT ;  /* 0x000000f80000720c */ /* 0x040fe20003f84070 */
[--C-:B------:R-:W-:Y:S01]  /*13200*/  @!P2 IMAD.IADD R245, R245, 0x1, -R0.reuse ;  /* 0x00000001f5f5a824 */ /* 0x100fe200078e0a00 */
[----:B------:R-:W-:Y:S01]  /*13210*/  ISETP.GT.U32.AND P1, PT, R0, R251, PT ;  /* 0x000000fb0000720c */ /* 0x000fe20003f24070 */
[----:B------:R-:W-:Y:S01]  /*13220*/  @!P6 IMAD.IADD R247, R247, 0x1, -R0 ;  /* 0x00000001f7f7e824 */ /* 0x000fe200078e0a00 */
[----:B------:R-:W-:Y:S01]  /*13230*/  ISETP.GE.AND P2, PT, R13, RZ, PT ;  /* 0x000000ff0d00720c */ /* 0x000fe20003f46270 */
[----:B------:R-:W-:Y:S01]  /*13240*/  IMAD.HI.U32 R7, R2, R252, RZ ;  /* 0x000000fc02077227 */ /* 0x000fe200078e00ff */
[----:B------:R-:W-:-:S03]  /*13250*/  ISETP.GT.U32.AND P6, PT, R0, R250, PT ;  /* 0x000000fa0000720c */ /* 0x000fc60003fc4070 */
[----:B------:R-:W-:-:S04]  /*13260*/  IMAD.HI.U32 R13, R2, R18, RZ ;  /* 0x00000012020d7227 */ /* 0x000fc800078e00ff */
[----:B------:R-:W-:Y:S02]  /*13270*/  IMAD.MOV R4, RZ, RZ, -R7 ;  /* 0x000000ffff047224 */ /* 0x000fe400078e0a07 */
[--C-:B------:R-:W-:Y:S01]  /*13280*/  @!P1 IMAD.IADD R251, R251, 0x1, -R0.reuse ;  /* 0x00000001fbfb9824 */ /* 0x100fe200078e0a00 */
[----:B------:R-:W-:Y:S01]  /*13290*/  ISETP.GT.U32.AND P1, PT, R0, R249, PT ;  /* 0x000000f90000720c */ /* 0x000fe20003f24070 */
[----:B------:R-:W-:Y:S02]  /*132a0*/  IMAD.MOV R7, RZ, RZ, -R13 ;  /* 0x000000ffff077224 */ /* 0x000fe400078e0a0d */
[----:B------:R-:W-:Y:S01]  /*132b0*/  @!P4 IMAD.IADD R248, R248, 0x1, -R0 ;  /* 0x00000001f8f8c824 */ /* 0x000fe200078e0a00 */
[----:B------:R-:W-:Y:S01]  /*132c0*/  ISETP.GE.AND P4, PT, R16, RZ, PT ;  /* 0x000000ff1000720c */ /* 0x000fe20003f86270 */
[C---:B------:R-:W-:Y:S01]  /*132d0*/  IMAD R252, R0.reuse, R4, R252 ;  /* 0x0000000400fc7224 */ /* 0x040fe200078e02fc */
[----:B------:R-:W-:Y:S01]  /*132e0*/  IABS R16, R19 ;  /* 0x0000001300107213 */ /* 0x000fe20000000000 */
[----:B------:R-:W-:-:S02]  /*132f0*/  IMAD R18, R0, R7, R18 ;  /* 0x0000000700127224 */ /* 0x000fc400078e0212 */
[----:B------:R-:W-:Y:S01]  /*13300*/  @!P6 IMAD.IADD R250, R250, 0x1, -R0 ;  /* 0x00000001fafae824 */ /* 0x000fe200078e0a00 */
[----:B------:R-:W-:Y:S01]  /*13310*/  ISETP.GT.U32.AND P6, PT, R0, R252, PT ;  /* 0x000000fc0000720c */ /* 0x000fe20003fc4070 */
[----:B------:R-:W-:-:S04]  /*13320*/  IMAD.HI.U32 R4, R2, R16, RZ ;  /* 0x0000001002047227 */ /* 0x000fc800078e00ff */
[----:B------:R-:W-:Y:S01]  /*13330*/  @!P1 IMAD.IADD R249, R249, 0x1, -R0 ;  /* 0x00000001f9f99824 */ /* 0x000fe200078e0a00 */
[----:B------:R-:W-:Y:S01]  /*13340*/  ISETP.GT.U32.AND P1, PT, R0, R18, PT ;  /* 0x000000120000720c */ /* 0x000fe20003f24070 */
[----:B------:R-:W-:Y:S02]  /*13350*/  IMAD.MOV R4, RZ, RZ, -R4 ;  /* 0x000000ffff047224 */ /* 0x000fe400078e0a04 */
[----:B------:R-:W-:Y:S01]  /*13360*/  @!P3 IMAD.MOV R243, RZ, RZ, -R243 ;  /* 0x000000fffff3b224 */ /* 0x000fe200078e0af3 */
[----:B------:R-:W-:Y:S01]  /*13370*/  ISETP.GE.AND P3, PT, R15, RZ, PT ;  /* 0x000000ff0f00720c */ /* 0x000fe20003f66270 */
[----:B------:R-:W-:Y:S01]  /*13380*/  IMAD.HI.U32 R14, R2, R17, RZ ;  /* 0x00000011020e7227 */ /* 0x000fe200078e00ff */
[----:B------:R-:W-:-:S03]  /*13390*/  IABS R15, R152 ;  /* 0x00000098000f7213 */ /* 0x000fc60000000000 */
[----:B------:R-:W-:Y:S02]  /*133a0*/  VIADD R6, R6, 0xe ;  /* 0x0000000e06067836 */ /* 0x000fe40000000000 */
[----:B------:R-:W-:Y:S02]  /*133b0*/  IMAD R16, R0, R4, R16 ;  /* 0x0000000400107224 */ /* 0x000fe400078e0210 */
[----:B------:R-:W-:Y:S01]  /*133c0*/  IMAD.MOV R13, RZ, RZ, -R14 ;  /* 0x000000ffff0d7224 */ /* 0x000fe200078e0a0e */
[----:B------:R-:W-:Y:S01]  /*133d0*/  IABS R14, R6 ;  /* 0x00000006000e7213 */ /* 0x000fe20000000000 */
[--C-:B------:R-:W-:Y:S01]  /*133e0*/  @!P6 IMAD.IADD R252, R252, 0x1, -R0.reuse ;  /* 0x00000001fcfce824 */ /* 0x100fe200078e0a00 */
[----:B------:R-:W-:Y:S01]  /*133f0*/  ISETP.GE.AND P6, PT, R6, RZ, PT ;  /* 0x000000ff0600720c */ /* 0x000fe20003fc6270 */
[----:B------:R-:W-:Y:S01]  /*13400*/  @!P1 IMAD.IADD R18, R18, 0x1, -R0 ;  /* 0x0000000112129824 */ /* 0x000fe200078e0a00 */
[----:B------:R-:W-:Y:S01]  /*13410*/  ISETP.GT.U32.AND P1, PT, R0, R16, PT ;  /* 0x000000100000720c */ /* 0x000fe20003f24070 */
[----:B------:R-:W-:-:S04]  /*13420*/  IMAD.HI.U32 R6, R2, R15, RZ ;  /* 0x0000000f02067227 */ /* 0x000fc800078e00ff */
[----:B------:R-:W-:Y:S02]  /*13430*/  IMAD.MOV R4, RZ, RZ, -R6 ;  /* 0x000000ffff047224 */ /* 0x000fe400078e0a06 */
[----:B------:R-:W-:Y:S01]  /*13440*/  @!P3 IMAD.MOV R246, RZ, RZ, -R246 ;  /* 0x000000fffff6b224 */ /* 0x000fe200078e0af6 */
[C---:B------:R-:W-:Y:S01]  /*13450*/  ISETP.GT.U32.AND P3, PT, R0.reuse, R250, PT ;  /* 0x000000fa0000720c */ /* 0x040fe20003f64070 */
[----:B------:R-:W-:Y:S02]  /*13460*/  IMAD R15, R0, R4, R15 ;  /* 0x00000004000f7224 */ /* 0x000fe400078e020f */
[----:B------:R-:W-:-:S04]  /*13470*/  IMAD.HI.U32 R7, R2, R14, RZ ;  /* 0x0000000e02077227 */ /* 0x000fc800078e00ff */
[--C-:B------:R-:W-:Y:S01]  /*13480*/  @!P1 IMAD.IADD R16, R16, 0x1, -R0.reuse ;  /* 0x0000000110109824 */ /* 0x100fe200078e0a00 */
[C---:B------:R-:W-:Y:S01]  /*13490*/  ISETP.GT.U32.AND P1, PT, R0.reuse, R15, PT ;  /* 0x0000000f0000720c */ /* 0x040fe20003f24070 */
[C---:B------:R-:W-:Y:S01]  /*134a0*/  IMAD R17, R0.reuse, R13, R17 ;  /* 0x0000000d00117224 */ /* 0x040fe200078e0211 */
[----:B------:R-:W-:Y:S01]  /*134b0*/  IABS R13, R12 ;  /* 0x0000000c000d7213 */ /* 0x000fe20000000000 */
[----:B------:R-:W-:Y:S01]  /*134c0*/  @!P2 IMAD.MOV R247, RZ, RZ, -R247 ;  /* 0x000000fffff7a224 */ /* 0x000fe200078e0af7 */
[C---:B------:R-:W-:Y:S01]  /*134d0*/  ISETP.GT.U32.AND P2, PT, R0.reuse, R252, PT ;  /* 0x000000fc0000720c */ /* 0x040fe20003f44070 */
[----:B------:R-:W-:Y:S01]  /*134e0*/  IMAD.MOV R6, RZ, RZ, -R7 ;  /* 0x000000ffff067224 */ /* 0x000fe200078e0a07 */
[----:B------:R-:W-:Y:S01]  /*134f0*/  IABS R7, R11 ;  /* 0x0000000b00077213 */ /* 0x000fe20000000000 */
[----:B------:R-:W-:Y:S01]  /*13500*/  @!P5 IMAD.MOV R245, RZ, RZ, -R245 ;  /* 0x000000fffff5d224 */ /* 0x000fe200078e0af5 */
[----:B------:R-:W-:Y:S01]  /*13510*/  ISETP.GT.U32.AND P5, PT, R0, R251, PT ;  /* 0x000000fb0000720c */ /* 0x000fe20003fa4070 */
[----:B------:R-:W-:Y:S01]  /*13520*/  @!P3 IMAD.IADD R250, R250, 0x1, -R0 ;  /* 0x00000001fafab824 */ /* 0x000fe200078e0a00 */
[C---:B------:R-:W-:Y:S01]  /*13530*/  ISETP.GT.U32.AND P3, PT, R0.reuse, R17, PT ;  /* 0x000000110000720c */ /* 0x040fe20003f64070 */
[----:B------:R-:W-:-:S02]  /*13540*/  IMAD R14, R0, R6, R14 ;  /* 0x00000006000e7224 */ /* 0x000fc400078e020e */
[----:B------:R-:W-:Y:S02]  /*13550*/  @!P1 IMAD.IADD R15, R15, 0x1, -R0 ;  /* 0x000000010f0f9824 */ /* 0x000fe400078e0a00 */
[----:B------:R-:W-:Y:S01]  /*13560*/  IMAD.HI.U32 R4, R2, R13, RZ ;  /* 0x0000000d02047227 */ /* 0x000fe200078e00ff */
[----:B------:R-:W-:-:S03]  /*13570*/  ISETP.GT.U32.AND P1, PT, R0, R14, PT ;  /* 0x0000000e0000720c */ /* 0x000fc60003f24070 */
[--C-:B------:R-:W-:Y:S01]  /*13580*/  @!P2 IMAD.IADD R252, R252, 0x1, -R0.reuse ;  /* 0x00000001fcfca824 */ /* 0x100fe200078e0a00 */
[----:B------:R-:W-:Y:S01]  /*13590*/  ISETP.GE.AND P2, PT, R8, RZ, PT ;  /* 0x000000ff0800720c */ /* 0x000fe20003f46270 */
[--C-:B------:R-:W-:Y:S01]  /*135a0*/  @!P5 IMAD.IADD R251, R251, 0x1, -R0.reuse ;  /* 0x00000001fbfbd824 */ /* 0x100fe200078e0a00 */
[----:B------:R-:W-:Y:S01]  /*135b0*/  LOP3.LUT R8, R3, 0x6, RZ, 0xfc, !PT ;  /* 0x0000000603087812 */ /* 0x000fe200078efcff */
[----:B------:R-:W-:Y:S01]  /*135c0*/  @!P3 IMAD.IADD R17, R17, 0x1, -R0 ;  /* 0x000000011111b824 */ /* 0x000fe200078e0a00 */
[----:B------:R-:W-:Y:S01]  /*135d0*/  ISETP.GE.AND P5, PT, R9, RZ, PT ;  /* 0x000000ff0900720c */ /* 0x000fe20003fa6270 */
[----:B------:R-:W-:Y:S01]  /*135e0*/  IMAD.MOV R20, RZ, RZ, -R4 ;  /* 0x000000ffff147224 */ /* 0x000fe200078e0a04 */
[----:B------:R-:W-:Y:S02]  /*135f0*/  ISETP.GE.AND P3, PT, R5, RZ, PT ;  /* 0x000000ff0500720c */ /* 0x000fe40003f66270 */
[----:B------:R-:W-:Y:S01]  /*13600*/  LOP3.LUT R9, R3, 0x8, RZ, 0xfc, !PT ;  /* 0x0000000803097812 */ /* 0x000fe200078efcff */
[----:B------:R-:W-:Y:S01]  /*13610*/  @!P1 IMAD.IADD R14, R14, 0x1, -R0 ;  /* 0x000000010e0e9824 */ /* 0x000fe200078e0a00 */
[----:B------:R-:W-:Y:S01]  /*13620*/  IABS R5, R8 ;  /* 0x0000000800057213 */ /* 0x000fe20000000000 */
[----:B------:R-:W-:Y:S01]  /*13630*/  @!P0 IMAD.MOV R249, RZ, RZ, -R249 ;  /* 0x000000fffff98224 */ /* 0x000fe200078e0af9 */
[----:B------:R-:W-:Y:S01]  /*13640*/  IABS R6, R9 ;  /* 0x0000000900067213 */ /* 0x000fe20000000000 */
[C---:B------:R-:W-:Y:S01]  /*13650*/  IMAD R13, R0.reuse, R20, R13 ;  /* 0x00000014000d7224 */ /* 0x040fe200078e020d */
[----:B------:R-:W-:Y:S01]  /*13660*/  ISETP.GT.U32.AND P1, PT, R0, R18, PT ;  /* 0x000000120000720c */ /* 0x000fe20003f24070 */
[----:B------:R-:W-:-:S02]  /*13670*/  IMAD.MOV.U32 R4, RZ, RZ, R5 ;  /* 0x000000ffff047224 */ /* 0x000fc400078e0005 */
[----:B------:R-:W-:Y:S01]  /*13680*/  IMAD.HI.U32 R5, R2, R7, RZ ;  /* 0x0000000702057227 */ /* 0x000fe200078e00ff */
[----:B------:R-:W-:-:S03]  /*13690*/  ISETP.GT.U32.AND P0, PT, R0, R17, PT ;  /* 0x000000110000720c */ /* 0x000fc60003f04070 */
[----:B------:R-:W-:-:S04]  /*136a0*/  IMAD.HI.U32 R24, R2, R6, RZ ;  /* 0x0000000602187227 */ /* 0x000fc800078e00ff */
[----:B------:R-:W-:Y:S01]  /*136b0*/  IMAD.MOV R20, RZ, RZ, -R5 ;  /* 0x000000ffff147224 */ /* 0x000fe200078e0a05 */
[----:B------:R-:W-:Y:S01]  /*136c0*/  LOP3.LUT R5, R3, 0x2, RZ, 0xfc, !PT ;  /* 0x0000000203057812 */ /* 0x000fe200078efcff */
[----:B------:R-:W-:-:S04]  /*136d0*/  IMAD.HI.U32 R23, R2, R4, RZ ;  /* 0x0000000402177227 */ /* 0x000fc800078e00ff */
[----:B------:R-:W-:Y:S02]  /*136e0*/  IMAD.MOV.U32 R3, RZ, RZ, R25 ;  /* 0x000000ffff037224 */ /* 0x000fe400078e0019 */
[----:B------:R-:W-:Y:S02]  /*136f0*/  IMAD.MOV R25, RZ, RZ, -R24 ;  /* 0x000000ffff197224 */ /* 0x000fe400078e0a18 */
[C---:B------:R-:W-:Y:S01]  /*13700*/  IMAD R7, R0.reuse, R20, R7 ;  /* 0x0000001400077224 */ /* 0x040fe200078e0207 */
[----:B------:R-:W-:Y:S01]  /*13710*/  IABS R20, R5 ;  /* 0x0000000500147213 */ /* 0x000fe20000000000 */
[----:B------:R-:W-:Y:S01]  /*13720*/  @!P2 IMAD.MOV R251, RZ, RZ, -R251 ;  /* 0x000000fffffba224 */ /* 0x000fe200078e0afb */
[C---:B------:R-:W-:Y:S01]  /*13730*/  ISETP.GT.U32.AND P2, PT, R0.reuse, R15, PT ;  /* 0x0000000f0000720c */ /* 0x040fe20003f44070 */
[----:B------:R-:W-:Y:S02]  /*13740*/  IMAD.MOV R24, RZ, RZ, -R23 ;  /* 0x000000ffff187224 */ /* 0x000fe400078e0a17 */
[----:B------:R-:W-:Y:S01]  /*13750*/  @!P4 IMAD.MOV R248, RZ, RZ, -R248 ;  /* 0x000000fffff8c224 */ /* 0x000fe200078e0af8 */
[----:B------:R-:W-:Y:S01]  /*13760*/  ISETP.GT.U32.AND P4, PT, R0, R16, PT ;  /* 0x000000100000720c */ /* 0x000fe20003f84070 */
[----:B------:R-:W-:-:S04]  /*13770*/  IMAD.HI.U32 R23, R2, R3, RZ ;  /* 0x0000000302177227 */ /* 0x000fc800078e00ff */
[C---:B------:R-:W-:Y:S02]  /*13780*/  IMAD R6, R0.reuse, R25, R6 ;  /* 0x0000001900067224 */ /* 0x040fe400078e0206 */
[----:B------:R-:W-:Y:S01]  /*13790*/  @!P3 IMAD.MOV R252, RZ, RZ, -R252 ;  /* 0x000000fffffcb224 */ /* 0x000fe200078e0afc */
[----:B------:R-:W-:Y:S01]  /*137a0*/  ISETP.GT.U32.AND P3, PT, R0, R13, PT ;  /* 0x0000000d0000720c */ /* 0x000fe20003f64070 */
[----:B------:R-:W-:Y:S01]  /*137b0*/  @!P1 IMAD.IADD R18, R18, 0x1, -R0 ;  /* 0x0000000112129824 */ /* 0x000fe200078e0a00 */
[C---:B------:R-:W-:Y:S01]  /*137c0*/  ISETP.GT.U32.AND P1, PT, R0.reuse, R7, PT ;  /* 0x000000070000720c */ /* 0x040fe20003f24070 */
[----:B------:R-:W-:Y:S01]  /*137d0*/  @!P5 IMAD.MOV R250, RZ, RZ, -R250 ;  /* 0x000000fffffad224 */ /* 0x000fe200078e0afa */
[C---:B------:R-:W-:Y:S01]  /*137e0*/  ISETP.GT.U32.AND P5, PT, R0.reuse, R14, PT ;  /* 0x0000000e0000720c */ /* 0x040fe20003fa4070 */
[----:B------:R-:W-:Y:S01]  /*137f0*/  IMAD.MOV R23, RZ, RZ, -R23 ;  /* 0x000000ffff177224 */ /* 0x000fe200078e0a17 */
[----:B------:R-:W2:Y:S01]  /*13800*/  LDL.LU R25, [R1+0x523c] ;  /* 0x00523c0001197983 */ /* 0x000ea20000300800 */
[----:B------:R-:W-:Y:S01]  /*13810*/  @!P0 IMAD.IADD R17, R17, 0x1, -R0 ;  /* 0x0000000111118824 */ /* 0x000fe200078e0a00 */
[C---:B------:R-:W-:Y:S01]  /*13820*/  ISETP.GT.U32.AND P0, PT, R0.reuse, R6, PT ;  /* 0x000000060000720c */ /* 0x040fe20003f04070 */
[----:B------:R-:W-:-:S02]  /*13830*/  IMAD R3, R0, R23, R3 ;  /* 0x0000001700037224 */ /* 0x000fc400078e0203 */
[C---:B------:R-:W-:Y:S02]  /*13840*/  IMAD R4, R0.reuse, R24, R4 ;  /* 0x0000001800047224 */ /* 0x040fe400078e0204 */
[--C-:B------:R-:W-:Y:S01]  /*13850*/  @!P2 IMAD.IADD R15, R15, 0x1, -R0.reuse ;  /* 0x000000010f0fa824 */ /* 0x100fe200078e0a00 */
[----:B------:R-:W-:Y:S01]  /*13860*/  ISETP.GT.U32.AND P2, PT, R0, R3, PT ;  /* 0x000000030000720c */ /* 0x000fe20003f44070 */
[--C-:B------:R-:W-:Y:S01]  /*13870*/  @!P4 IMAD.IADD R16, R16, 0x1, -R0.reuse ;  /* 0x000000011010c824 */ /* 0x100fe200078e0a00 */
[----:B------:R-:W-:Y:S01]  /*13880*/  ISETP.GT.U32.AND P4, PT, R0, R4, PT ;  /* 0x000000040000720c */ /* 0x000fe20003f84070 */
[--C-:B------:R-:W-:Y:S01]  /*13890*/  @!P3 IMAD.IADD R13, R13, 0x1, -R0.reuse ;  /* 0x000000010d0db824 */ /* 0x100fe200078e0a00 */
[----:B------:R-:W-:Y:S01]  /*138a0*/  ISETP.GE.AND P3, PT, R21, RZ, PT ;  /* 0x000000ff1500720c */ /* 0x000fe20003f66270 */
[--C-:B------:R-:W-:Y:S01]  /*138b0*/  @!P1 IMAD.IADD R7, R7, 0x1, -R0.reuse ;  /* 0x0000000107079824 */ /* 0x100fe200078e0a00 */
[----:B------:R-:W-:Y:S01]  /*138c0*/  ISETP.GE.AND P1, PT, R19, RZ, PT ;  /* 0x000000ff1300720c */ /* 0x000fe20003f26270 */
[--C-:B------:R-:W-:Y:S01]  /*138d0*/  @!P5 IMAD.IADD R14, R14, 0x1, -R0.reuse ;  /* 0x000000010e0ed824 */ /* 0x100fe200078e0a00 */
[----:B------:R-:W-:Y:S01]  /*138e0*/  ISETP.GE.AND P5, PT, R22, RZ, PT ;  /* 0x000000ff1600720c */ /* 0x000fe20003fa6270 */
[--C-:B------:R-:W-:Y:S01]  /*138f0*/  @!P0 IMAD.IADD R6, R6, 0x1, -R0.reuse ;  /* 0x0000000106068824 */ /* 0x100fe200078e0a00 */
[----:B------:R-:W-:Y:S01]  /*13900*/  ISETP.GE.AND P0, PT, R152, RZ, PT ;  /* 0x000000ff9800720c */ /* 0x000fe20003f06270 */
[----:B------:R-:W-:Y:S01]  /*13910*/  IMAD.HI.U32 R2, R2, R20, RZ ;  /* 0x0000001402027227 */ /* 0x000fe200078e00ff */
[----:B------:R-:W3:Y:S03]  /*13920*/  LDL.LU R24, [R1+0x5238] ;  /* 0x0052380001187983 */ /* 0x000ee60000300800 */
[--C-:B------:R-:W-:Y:S01]  /*13930*/  @!P2 IMAD.IADD R3, R3, 0x1, -R0.reuse ;  /* 0x000000010303a824 */ /* 0x100fe200078e0a00 */
[----:B------:R-:W-:Y:S01]  /*13940*/  ISETP.GT.U32.AND P2, PT, R0, R13, PT ;  /* 0x0000000d0000720c */ /* 0x000fe20003f44070 */
[----:B------:R-:W-:Y:S01]  /*13950*/  @!P4 IMAD.IADD R4, R4, 0x1, -R0 ;  /* 0x000000010404c824 */ /* 0x000fe200078e0a00 */
[----:B------:R-:W4:Y:S01]  /*13960*/  LDL.LU R23, [R1+0x5234] ;  /* 0x0052340001177983 */ /* 0x000f220000300800 */
[----:B------:R-:W-:Y:S01]  /*13970*/  @!P3 IMAD.MOV R17, RZ, RZ, -R17 ;  /* 0x000000ffff11b224 */ /* 0x000fe200078e0a11 */
[C---:B------:R-:W-:Y:S01]  /*13980*/  ISETP.GT.U32.AND P3, PT, R0.reuse, R7, PT ;  /* 0x000000070000720c */ /* 0x040fe20003f64070 */
[----:B------:R-:W-:Y:S01]  /*13990*/  @!P1 IMAD.MOV R16, RZ, RZ, -R16 ;  /* 0x000000ffff109224 */ /* 0x000fe200078e0a10 */
[C---:B------:R-:W-:Y:S01]  /*139a0*/  ISETP.GT.U32.AND P1, PT, R0.reuse, R6, PT ;  /* 0x000000060000720c */ /* 0x040fe20003f24070 */
[----:B------:R-:W-:Y:S01]  /*139b0*/  @!P5 IMAD.MOV R18, RZ, RZ, -R18 ;  /* 0x000000ffff12d224 */ /* 0x000fe200078e0a12 */
[C---:B------:R-:W-:Y:S01]  /*139c0*/  ISETP.GT.U32.AND P5, PT, R0.reuse, R4, PT ;  /* 0x000000040000720c */ /* 0x040fe20003fa4070 */
[----:B------:R-:W-:Y:S01]  /*139d0*/  @!P0 IMAD.MOV R15, RZ, RZ, -R15 ;  /* 0x000000ffff0f8224 */ /* 0x000fe200078e0a0f */
[----:B------:R-:W-:Y:S01]  /*139e0*/  ISETP.GT.U32.AND P0, PT, R0, R3, PT ;  /* 0x000000030000720c */ /* 0x000fe20003f04070 */
[----:B------:R-:W-:Y:S01]  /*139f0*/  IMAD.MOV R2, RZ, RZ, -R2 ;  /* 0x000000ffff027224 */ /* 0x000fe200078e0a02 */
[----:B------:R-:W2:Y:S01]  /*13a00*/  LDL.LU R22, [R1+0x5230] ;  /* 0x0052300001167983 */ /* 0x000ea20000300800 */
[----:B------:R-:W-:-:S02]  /*13a10*/  @!P2 IMAD.IADD R13, R13, 0x1, -R0 ;  /* 0x000000010d0da824 */ /* 0x000fc400078e0a00 */
[----:B------:R-:W-:Y:S01]  /*13a20*/  IMAD R2, R0, R2, R20 ;  /* 0x0000000200027224 */ /* 0x000fe200078e0214 */
[----:B------:R-:W3:Y:S01]  /*13a30*/  LDL.LU R21, [R1+0x522c] ;  /* 0x00522c0001157983 */ /* 0x000ee20000300800 */
[----:B------:R-:W-:Y:S01]  /*13a40*/  @!P6 IMAD.MOV R14, RZ, RZ, -R14 ;  /* 0x000000ffff0ee224 */ /* 0x000fe200078e0a0e */
[----:B------:R-:W-:Y:S02]  /*13a50*/  ISETP.GE.AND P2, PT, R11, RZ, PT ;  /* 0x000000ff0b00720c */ /* 0x000fe40003f46270 */
[----:B------:R-:W4:Y:S01]  /*13a60*/  LDL.LU R20, [R1+0x5228] ;  /* 0x0052280001147983 */ /* 0x000f220000300800 */
[----:B------:R-:W-:Y:S01]  /*13a70*/  ISETP.GE.AND P6, PT, R12, RZ, PT ;  /* 0x000000ff0c00720c */ /* 0x000fe20003fc6270 */
[--C-:B------:R-:W-:Y:S02]  /*13a80*/  @!P3 IMAD.IADD R7, R7, 0x1, -R0.reuse ;  /* 0x000000010707b824 */ /* 0x100fe400078e0a00 */
[----:B------:R-:W2:Y:S01]  /*13a90*/  LDL.LU R19, [R1+0x5224] ;  /* 0x0052240001137983 */ /* 0x000ea20000300800 */
[----:B------:R-:W-:Y:S01]  /*13aa0*/  ISETP.GE.AND P3, PT, R9, RZ, PT ;  /* 0x000000ff0900720c */ /* 0x000fe20003f66270 */
[--C-:B------:R-:W-:Y:S01]  /*13ab0*/  @!P1 IMAD.IADD R6, R6, 0x1, -R0.reuse ;  /* 0x0000000106069824 */ /* 0x100fe200078e0a00 */
[----:B------:R-:W-:Y:S01]  /*13ac0*/  ISETP.GE.AND P1, PT, R8, RZ, PT ;  /* 0x000000ff0800720c */ /* 0x000fe20003f26270 */
[----:B------:R-:W3:Y:S01]  /*13ad0*/  LDL.LU R11, [R1+0x2c] ;  /* 0x00002c00010b7983 */ /* 0x000ee20000300800 */
[----:B------:R-:W-:Y:S01]  /*13ae0*/  @!P5 IMAD.IADD R4, R4, 0x1, -R0 ;  /* 0x000000010404d824 */ /* 0x000fe200078e0a00 */
[----:B------:R-:W-:-:S02]  /*13af0*/  ISETP.GT.U32.AND P4, PT, R0, R2, PT ;  /* 0x000000020000720c */ /* 0x000fc40003f84070 */
[----:B------:R-:W4:Y:S01]  /*13b00*/  LDL.LU R12, [R1+0x28] ;  /* 0x00002800010c7983 */ /* 0x000f220000300800 */
[----:B------:R-:W-:Y:S01]  /*13b10*/  ISETP.GE.AND P5, PT, R10, RZ, PT ;  /* 0x000000ff0a00720c */ /* 0x000fe20003fa6270 */
[----:B------:R-:W-:Y:S02]  /*13b20*/  @!P0 IMAD.IADD R3, R3, 0x1, -R0 ;  /* 0x0000000103038824 */ /* 0x000fe400078e0a00 */
[----:B------:R-:W2:Y:S01]  /*13b30*/  LDL.LU R9, [R1+0x24] ;  /* 0x0000240001097983 */ /* 0x000ea20000300800 */
[----:B------:R-:W-:-:S03]  /*13b40*/  ISETP.GE.AND P0, PT, R5, RZ, PT ;  /* 0x000000ff0500720c */ /* 0x000fc60003f06270 */
[----:B------:R-:W2:Y:S03]  /*13b50*/  LDL.LU R8, [R1+0x20] ;  /* 0x0000200001087983 */ /* 0x000ea60000300800 */
[----:B------:R-:W-:Y:S01]  /*13b60*/  @!P4 IMAD.IADD R2, R2, 0x1, -R0 ;  /* 0x000000010202c824 */ /* 0x000fe200078e0a00 */
[----:B------:R-:W2:Y:S04]  /*13b70*/  LDL.LU R152, [R1+0x1c] ;  /* 0x00001c0001987983 */ /* 0x000ea80000300800 */
[----:B------:R-:W2:Y:S01]  /*13b80*/  LDL.LU R10, [R1+0x5220] ;  /* 0x00522000010a7983 */ /* 0x000ea20000300800 */
[----:B------:R-:W-:-:S03]  /*13b90*/  ISETP.GT.U32.AND P4, PT, R0, R2, PT ;  /* 0x000000020000720c */ /* 0x000fc60003f84070 */
[----:B------:R-:W3:Y:S10]  /*13ba0*/  LDL.LU R5, [R1+0x521c] ;  /* 0x00521c0001057983 */ /* 0x000ef40000300800 */
[----:B------:R-:W-:-:S02]  /*13bb0*/  @!P4 IMAD.IADD R2, R2, 0x1, -R0 ;  /* 0x000000010202c824 */ /* 0x000fc400078e0a00 */
[----:B------:R-:W0:Y:S01]  /*13bc0*/  S2R R0, SR_TID.X ;  /* 0x0000000000007919 */ /* 0x000e220000002100 */
[----:B------:R-:W-:Y:S01]  /*13bd0*/  @!P6 IMAD.MOV R13, RZ, RZ, -R13 ;  /* 0x000000ffff0de224 */ /* 0x000fe200078e0a0d */
[----:B0-----:R-:W-:-:S05]  /*13be0*/  LOP3.LUT R0, R0, 0x3f, RZ, 0xc0, !PT ;  /* 0x0000003f00007812 */ /* 0x001fca00078ec0ff */
[----:B------:R-:W-:-:S05]  /*13bf0*/  IMAD R0, R0, UR5, RZ ;  /* 0x0000000500007c24 */ /* 0x000fca000f8e02ff */
[----:B------:R0:W-:Y:S02]  /*13c00*/  STL [R1+0xf4], R0 ;  /* 0x0000f40001007387 */ /* 0x0001e40000100800 */
[----:B0-----:R-:W-:Y:S02]  /*13c10*/  IADD3 R0, P6, R0, UR6, RZ ;  /* 0x0000000600007c10 */ /* 0x001fe4000ffde0ff */
[----:B---3--:R-:W-:Y:S01]  /*13c20*/  ISETP.NE.AND P4, PT, R5, RZ, PT ;  /* 0x000000ff0500720c */ /* 0x008fe20003f85270 */
[----:B------:R-:W-:Y:S01]  /*13c30*/  @!P0 IMAD.MOV R2, RZ, RZ, -R2 ;  /* 0x000000ffff028224 */ /* 0x000fe200078e0a02 */
[----:B------:R-:W-:Y:S01]  /*13c40*/  LOP3.LUT R5, RZ, R5, RZ, 0x33, !PT ;  /* 0x00000005ff057212 */ /* 0x000fe200078e33ff */
[----:B------:R0:W-:Y:S01]  /*13c50*/  STL [R1+0x51f4], R0 ;  /* 0x0051f40001007387 */ /* 0x0001e20000100800 */
[----:B------:R-:W-:Y:S02]  /*13c60*/  ULDC UR6, c[0x0][0x240] ;  /* 0x0000900000067ab9 */ /* 0x000fe40000000800 */
[----:B------:R-:W-:-:S02]  /*13c70*/  SEL R11, R5, R11, !P4 ;  /* 0x0000000b050b7207 */ /* 0x000fc40006000000 */
[C---:B----4-:R-:W-:Y:S02]  /*13c80*/  SEL R12, R5.reuse, R12, !P4 ;  /* 0x0000000c050c7207 */ /* 0x050fe40006000000 */
[C---:B--2---:R-:W-:Y:S01]  /*13c90*/  SEL R9, R5.reuse, R9, !P4 ;  /* 0x0000000905097207 */ /* 0x044fe20006000000 */
[----:B0-----:R-:W2:Y:S01]  /*13ca0*/  LDL.LU R0, [R1+0x18] ;  /* 0x0000180001007983 */ /* 0x001ea20000300800 */
[----:B------:R-:W-:-:S03]  /*13cb0*/  SEL R8, R5, R8, !P4 ;  /* 0x0000000805087207 */ /* 0x000fc60006000000 */
[----:B------:R0:W-:Y:S01]  /*13cc0*/  STL [R1+0xf0], R11 ;  /* 0x0000f00b01007387 */ /* 0x0001e20000100800 */
[----:B------:R-:W-:-:S03]  /*13cd0*/  SEL R152, R5, R152, !P4 ;  /* 0x0000009805987207 */ /* 0x000fc60006000000 */
[----:B0-----:R-:W3:Y:S04]  /*13ce0*/  LDL.LU R11, [R1+0x5218] ;  /* 0x00521800010b7983 */ /* 0x001ee80000300800 */
[----:B------:R0:W-:Y:S04]  /*13cf0*/  STL [R1+0xec], R12 ;  /* 0x0000ec0c01007387 */ /* 0x0001e80000100800 */
[----:B0-----:R-:W4:Y:S04]  /*13d00*/  LDL.LU R12, [R1+0x5214] ;  /* 0x00521400010c7983 */ /* 0x001f280000300800 */
[----:B------:R0:W-:Y:S04]  /*13d10*/  STL [R1+0xe8], R9 ;  /* 0x0000e80901007387 */ /* 0x0001e80000100800 */
[----:B0-----:R-:W3:Y:S04]  /*13d20*/  LDL.LU R9, [R1+0x5210] ;  /* 0x0052100001097983 */ /* 0x001ee80000300800 */
[----:B------:R0:W-:Y:S04]  /*13d30*/  STL [R1+0xe4], R8 ;  /* 0x0000e40801007387 */ /* 0x0001e80000100800 */
[----:B0-----:R-:W4:Y:S04]  /*13d40*/  LDL.LU R8, [R1+0x520c] ;  /* 0x00520c0001087983 */ /* 0x001f280000300800 */
[----:B------:R0:W-:Y:S04]  /*13d50*/  STL [R1+0xe0], R152 ;  /* 0x0000e09801007387 */ /* 0x0001e80000100800 */
[----:B0-----:R-:W3:Y:S01]  /*13d60*/  LDL.LU R152, [R1+0x5208] ;  /* 0x0052080001987983 */ /* 0x001ee20000300800 */
[----:B--2---:R-:W-:-:S05]  /*13d70*/  SEL R0, R5, R0, !P4 ;  /* 0x0000000005007207 */ /* 0x004fca0006000000 */
[----:B------:R3:W-:Y:S02]  /*13d80*/  STL [R1+0xdc], R0 ;  /* 0x0000dc0001007387 */ /* 0x0007e40000100800 */
[C---:B---3--:R-:W-:Y:S02]  /*13d90*/  SEL R0, R5.reuse, R152, !P4 ;  /* 0x0000009805007207 */ /* 0x048fe40006000000 */
[C---:B----4-:R-:W-:Y:S02]  /*13da0*/  SEL R152, R5.reuse, R8, !P4 ;  /* 0x0000000805987207 */ /* 0x050fe40006000000 */
[C---:B------:R-:W-:Y:S01]  /*13db0*/  SEL R8, R5.reuse, R9, !P4 ;  /* 0x0000000905087207 */ /* 0x040fe20006000000 */
[----:B------:R0:W-:Y:S01]  /*13dc0*/  STL [R1+0xd8], R0 ;  /* 0x0000d80001007387 */ /* 0x0001e20000100800 */
[----:B------:R-:W-:-:S03]  /*13dd0*/  SEL R9, R5, R11, !P4 ;  /* 0x0000000b05097207 */ /* 0x000fc60006000000 */
[----:B------:R-:W-:Y:S01]  /*13de0*/  STL [R1+0xd4], R152 ;  /* 0x0000d49801007387 */ /* 0x000fe20000100800 */
[----:B0-----:R-:W-:-:S03]  /*13df0*/  SEL R0, R5, R12, !P4 ;  /* 0x0000000c05007207 */ /* 0x001fc60006000000 */
[----:B------:R0:W-:Y:S04]  /*13e00*/  STL [R1+0xd0], R8 ;  /* 0x0000d00801007387 */ /* 0x0001e80000100800 */
[----:B------:R1:W-:Y:S01]  /*13e10*/  STL [R1+0xcc], R0 ;  /* 0x0000cc0001007387 */ /* 0x0003e20000100800 */
[----:B0-----:R-:W-:-:S03]  /*13e20*/  SEL R8, R5, R10, !P4 ;  /* 0x0000000a05087207 */ /* 0x001fc60006000000 */
[----:B------:R0:W-:Y:S01]  /*13e30*/  STL [R1+0xc8], R9 ;  /* 0x0000c80901007387 */ /* 0x0001e20000100800 */
[----:B-1----:R-:W-:-:S03]  /*13e40*/  SEL R0, R5, R19, !P4 ;  /* 0x0000001305007207 */ /* 0x002fc60006000000 */
[----:B------:R1:W-:Y:S04]  /*13e50*/  STL [R1+0xc4], R8 ;  /* 0x0000c40801007387 */ /* 0x0003e80000100800 */
[----:B------:R2:W-:Y:S01]  /*13e60*/  STL [R1+0xc0], R0 ;  /* 0x0000c00001007387 */ /* 0x0005e20000100800 */
[C---:B0-----:R-:W-:Y:S02]  /*13e70*/  SEL R9, R5.reuse, R20, !P4 ;  /* 0x0000001405097207 */ /* 0x041fe40006000000 */
[----:B-1----:R-:W-:-:S03]  /*13e80*/  SEL R8, R5, R21, !P4 ;  /* 0x0000001505087207 */ /* 0x002fc60006000000 */
[----:B------:R0:W-:Y:S01]  /*13e90*/  STL [R1+0xbc], R9 ;  /* 0x0000bc0901007387 */ /* 0x0001e20000100800 */
[----:B--2---:R-:W-:-:S03]  /*13ea0*/  SEL R0, R5, R22, !P4 ;  /* 0x0000001605007207 */ /* 0x004fc60006000000 */
        /* <DEDUP_REMOVED lines=45> */
[C---:B-1----:R-:W-:Y:S02]  /*14180*/  SEL R8, R5.reuse, R70, !P4 ;  /* 0x0000004605087207 */ /* 0x042fe40006000000 */
[----:B--2---:R-:W-:-:S03]  /*14190*/  SEL R0, R5, R71, !P4 ;  /* 0x0000004705007207 */ /* 0x004fc60006000000 */
[----:B------:R0:W-:Y:S04]  /*141a0*/  STL [R1+0x5c], R8 ;  /* 0x00005c0801007387 */ /* 0x0001e80000100800 */
        /* <DEDUP_REMOVED lines=24> */
[----:B------:R1:W-:Y:S01]  /*14330*/  STL [R1+0x14], R0 ;  /* 0x0000140001007387 */ /* 0x0003e20000100800 */
[----:B------:R-:W-:-:S03]  /*14340*/  SEL R37, R5, R51, !P4 ;  /* 0x0000003305257207 */ /* 0x000fc60006000000 */
[----:B------:R-:W-:Y:S04]  /*14350*/  STL [R1+0x20], R9 ;  /* 0x0000200901007387 */ /* 0x000fe80000100800 */
[----:B------:R-:W2:Y:S01]  /*14360*/  LDL.LU R51, [R1+0xf4] ;  /* 0x0000f40001337983 */ /* 0x000ea20000300800 */
[C---:B0-----:R-:W-:Y:S02]  /*14370*/  SEL R8, R5.reuse, R85, !P4 ;  /* 0x0000005505087207 */ /* 0x041fe40006000000 */
[C---:B-1----:R-:W-:Y:S02]  /*14380*/  SEL R0, R5.reuse, R86, !P4 ;  /* 0x0000005605007207 */ /* 0x042fe40006000000 */
[C---:B------:R-:W-:Y:S01]  /*14390*/  SEL R38, R5.reuse, R50, !P4 ;  /* 0x0000003205267207 */ /* 0x040fe20006000000 */
[----:B------:R-:W-:Y:S01]  /*143a0*/  STL [R1+0x2c], R8 ;  /* 0x00002c0801007387 */ /* 0x000fe20000100800 */
[----:B------:R-:W-:-:S03]  /*143b0*/  SEL R39, R5, R49, !P4 ;  /* 0x0000003105277207 */ /* 0x000fc60006000000 */
[----:B------:R-:W3:Y:S01]  /*143c0*/  LDL.LU R50, [R1+0xf0] ;  /* 0x0000f00001327983 */ /* 0x000ee20000300800 */
[----:B------:R-:W-:-:S03]  /*143d0*/  SEL R40, R5, R48, !P4 ;  /* 0x0000003005287207 */ /* 0x000fc60006000000 */
[----:B------:R0:W-:Y:S01]  /*143e0*/  STL [R1+0x28], R0 ;  /* 0x0000280001007387 */ /* 0x0001e20000100800 */
[----:B------:R-:W-:-:S03]  /*143f0*/  SEL R41, R5, R47, !P4 ;  /* 0x0000002f05297207 */ /* 0x000fc60006000000 */
[----:B------:R-:W4:Y:S01]  /*14400*/  LDL.LU R49, [R1+0xec] ;  /* 0x0000ec0001317983 */ /* 0x000f220000300800 */
[----:B------:R-:W-:-:S03]  /*14410*/  SEL R42, R5, R46, !P4 ;  /* 0x0000002e052a7207 */ /* 0x000fc60006000000 */
[----:B------:R-:W4:Y:S01]  /*14420*/  LDL.LU R48, [R1+0xe8] ;  /* 0x0000e80001307983 */ /* 0x000f220000300800 */
[----:B------:R-:W-:-:S03]  /*14430*/  SEL R43, R5, R45, !P4 ;  /* 0x0000002d052b7207 */ /* 0x000fc60006000000 */
[----:B------:R-:W4:Y:S04]  /*14440*/  LDL.LU R47, [R1+0xe4] ;  /* 0x0000e400012f7983 */ /* 0x000f280000300800 */
[----:B------:R-:W4:Y:S04]  /*14450*/  LDL.LU R46, [R1+0xe0] ;  /* 0x0000e000012e7983 */ /* 0x000f280000300800 */
[----:B------:R-:W4:Y:S01]  /*14460*/  LDL.LU R45, [R1+0xdc] ;  /* 0x0000dc00012d7983 */ /* 0x000f220000300800 */
[C---:B0-----:R-:W-:Y:S02]  /*14470*/  SEL R0, R5.reuse, R87, !P4 ;  /* 0x0000005705007207 */ /* 0x041fe40006000000 */
[----:B------:R-:W-:-:S02]  /*14480*/  SEL R152, R5, R88, !P4 ;  /* 0x0000005805987207 */ /* 0x000fc40006000000 */
[C---:B------:R-:W-:Y:S02]  /*14490*/  SEL R8, R5.reuse, R89, !P4 ;  /* 0x0000005905087207 */ /* 0x040fe40006000000 */
[C---:B------:R-:W-:Y:S02]  /*144a0*/  SEL R12, R5.reuse, R93, !P4 ;  /* 0x0000005d050c7207 */ /* 0x040fe40006000000 */
[C---:B------:R-:W-:Y:S02]  /*144b0*/  SEL R9, R5.reuse, R90, !P4 ;  /* 0x0000005a05097207 */ /* 0x040fe40006000000 */
[C---:B------:R-:W-:Y:S01]  /*144c0*/  SEL R93, R5.reuse, R2, !P4 ;  /* 0x00000002055d7207 */ /* 0x040fe20006000000 */
[----:B------:R-:W-:Y:S04]  /*144d0*/  STL [R1+0x51f8], R0 ;  /* 0x0051f80001007387 */ /* 0x000fe80000100800 */
[----:B------:R-:W-:Y:S04]  /*144e0*/  STL [R1+0x51fc], R152 ;  /* 0x0051fc9801007387 */ /* 0x000fe80000100800 */
[----:B------:R-:W-:Y:S04]  /*144f0*/  STL [R1+0x5200], R8 ;  /* 0x0052000801007387 */ /* 0x000fe80000100800 */
[----:B------:R0:W-:Y:S01]  /*14500*/  STL [R1+0x5204], R9 ;  /* 0x0052040901007387 */ /* 0x0001e20000100800 */
[----:B------:R-:W-:-:S02]  /*14510*/  SEL R19, R5, R69, !P4 ;  /* 0x0000004505137207 */ /* 0x000fc40006000000 */
[C---:B------:R-:W-:Y:S02]  /*14520*/  SEL R20, R5.reuse, R68, !P4 ;  /* 0x0000004405147207 */ /* 0x040fe40006000000 */
[C---:B------:R-:W-:Y:S02]  /*14530*/  SEL R21, R5.reuse, R67, !P4 ;  /* 0x0000004305157207 */ /* 0x040fe40006000000 */
[C---:B------:R-:W-:Y:S02]  /*14540*/  SEL R22, R5.reuse, R66, !P4 ;  /* 0x0000004205167207 */ /* 0x040fe40006000000 */
[C---:B------:R-:W-:Y:S02]  /*14550*/  SEL R23, R5.reuse, R65, !P4 ;  /* 0x0000004105177207 */ /* 0x040fe40006000000 */
[C---:B------:R-:W-:Y:S02]  /*14560*/  SEL R24, R5.reuse, R64, !P4 ;  /* 0x0000004005187207 */ /* 0x040fe40006000000 */
        /* <DEDUP_REMOVED lines=11> */
[C---:B------:R-:W-:Y:S01]  /*14620*/  SEL R36, R5.reuse, R52, !P4 ;  /* 0x0000003405247207 */ /* 0x040fe20006000000 */
[----:B------:R-:W-:Y:S01]  /*14630*/  @!P2 IMAD.MOV R7, RZ, RZ, -R7 ;  /* 0x000000ffff07a224 */ /* 0x000fe200078e0a07 */
[C---:B------:R-:W-:Y:S01]  /*14640*/  SEL R79, R5.reuse, R18, !P4 ;  /* 0x00000012054f7207 */ /* 0x040fe20006000000 */
[----:B------:R-:W-:Y:S01]  /*14650*/  @!P3 IMAD.MOV R6, RZ, RZ, -R6 ;  /* 0x000000ffff06b224 */ /* 0x000fe200078e0a06 */
[C---:B------:R-:W-:Y:S01]  /*14660*/  SEL R81, R5.reuse, R17, !P4 ;  /* 0x0000001105517207 */ /* 0x040fe20006000000 */
[----:B------:R-:W-:Y:S01]  /*14670*/  @!P1 IMAD.MOV R4, RZ, RZ, -R4 ;  /* 0x000000ffff049224 */ /* 0x000fe200078e0a04 */
[C---:B------:R-:W-:Y:S01]  /*14680*/  SEL R82, R5.reuse, R16, !P4 ;  /* 0x0000001005527207 */ /* 0x040fe20006000000 */
[----:B------:R-:W-:Y:S01]  /*14690*/  @!P5 IMAD.MOV R3, RZ, RZ, -R3 ;  /* 0x000000ffff03d224 */ /* 0x000fe200078e0a03 */
        /* <DEDUP_REMOVED lines=77> */
[----:B------:R-:W-:Y:S02]  /*14b70*/  SEL R164, R5, R164, !P4 ;  /* 0x000000a405a47207 */ /* 0x000fe40006000000 */
[----:B--2---:R-:W-:-:S05]  /*14b80*/  LEA.HI.X.SX32 R2, R51, UR7, 0x1, P6 ;  /* 0x0000000733027c11 */ /* 0x004fca000b0f0eff */
[----:B------:R1:W-:Y:S04]  /*14b90*/  STL [R1+0x51f0], R2 ;  /* 0x0051f00201007387 */ /* 0x0003e80000100800 */
[----:B------:R-:W2:Y:S04]  /*14ba0*/  LDL.LU R75, [R1+0xd8] ;  /* 0x0000d800014b7983 */ /* 0x000ea80000300800 */
        /* <DEDUP_REMOVED lines=19> */
[----:B------:R-:W2:Y:S01]  /*14ce0*/  LDL.LU R55, [R1+0x88] ;  /* 0x0000880001377983 */ /* 0x000ea20000300800 */
[----:B---3--:R-:W-:-:S03]  /*14cf0*/  IMAD R86, R50, UR6, RZ ;  /* 0x0000000632567c24 */ /* 0x008fc6000f8e02ff */
[----:B------:R-:W3:Y:S01]  /*14d00*/  LDL.LU R54, [R1+0x84] ;  /* 0x0000840001367983 */ /* 0x000ee20000300800 */
[----:B----4-:R-:W-:-:S03]  /*14d10*/  IMAD R83, R49, UR6, RZ ;  /* 0x0000000631537c24 */ /* 0x010fc6000f8e02ff */
[----:B------:R-:W4:Y:S01]  /*14d20*/  LDL.LU R53, [R1+0x80] ;  /* 0x0000800001357983 */ /* 0x000f220000300800 */
[----:B------:R-:W-:-:S03]  /*14d30*/  IMAD R80, R48, UR6, RZ ;  /* 0x0000000630507c24 */ /* 0x000fc6000f8e02ff */
[----:B------:R-:W4:Y:S01]  /*14d40*/  LDL.LU R52, [R1+0x7c] ;  /* 0x00007c0001347983 */ /* 0x000f220000300800 */
[----:B------:R-:W-:-:S03]  /*14d50*/  IMAD R78, R47, UR6, RZ ;  /* 0x000000062f4e7c24 */ /* 0x000fc6000f8e02ff */
[----:B------:R-:W4:Y:S01]  /*14d60*/  LDL.LU R51, [R1+0x78] ;  /* 0x0000780001337983 */ /* 0x000f220000300800 */
[----:B------:R-:W-:-:S03]  /*14d70*/  IMAD R77, R46, UR6, RZ ;  /* 0x000000062e4d7c24 */ /* 0x000fc6000f8e02ff */
[----:B------:R-:W4:Y:S01]  /*14d80*/  LDL.LU R50, [R1+0x74] ;  /* 0x0000740001327983 */ /* 0x000f220000300800 */
[----:B------:R-:W-:-:S03]  /*14d90*/  IMAD R76, R45, UR6, RZ ;  /* 0x000000062d4c7c24 */ /* 0x000fc6000f8e02ff */
[----:B------:R-:W4:Y:S04]  /*14da0*/  LDL.LU R49, [R1+0x70] ;  /* 0x0000700001317983 */ /* 0x000f280000300800 */
[----:B------:R-:W4:Y:S04]  /*14db0*/  LDL.LU R48, [R1+0x6c] ;  /* 0x00006c0001307983 */ /* 0x000f280000300800 */
[----:B------:R-:W4:Y:S04]  /*14dc0*/  LDL.LU R47, [R1+0x68] ;  /* 0x00006800012f7983 */ /* 0x000f280000300800 */
[----:B------:R-:W4:Y:S04]  /*14dd0*/  LDL.LU R46, [R1+0x64] ;  /* 0x00006400012e7983 */ /* 0x000f280000300800 */
[----:B------:R-:W4:Y:S04]  /*14de0*/  LDL.LU R45, [R1+0x60] ;  /* 0x00006000012d7983 */ /* 0x000f280000300800 */
[----:B------:R-:W4:Y:S04]  /*14df0*/  LDL.LU R18, [R1+0x5c] ;  /* 0x00005c0001127983 */ /* 0x000f280000300800 */
[----:B------:R-:W4:Y:S04]  /*14e00*/  LDL.LU R17, [R1+0x58] ;  /* 0x0000580001117983 */ /* 0x000f280000300800 */
[----:B------:R-:W4:Y:S04]  /*14e10*/  LDL.LU R16, [R1+0x54] ;  /* 0x0000540001107983 */ /* 0x000f280000300800 */
[----:B------:R-:W4:Y:S01]  /*14e20*/  LDL.LU R15, [R1+0x50] ;  /* 0x00005000010f7983 */ /* 0x000f220000300800 */
[----:B------:R-:W-:-:S03]  /*14e30*/  SEL R165, R5, R165, !P4 ;  /* 0x000000a505a57207 */ /* 0x000fc60006000000 */
[----:B------:R-:W4:Y:S01]  /*14e40*/  LDL.LU R14, [R1+0x4c] ;  /* 0x00004c00010e7983 */ /* 0x000f220000300800 */
[----:B------:R-:W-:-:S03]  /*14e50*/  SEL R166, R5, R166, !P4 ;  /* 0x000000a605a67207 */ /* 0x000fc60006000000 */
[----:B------:R-:W4:Y:S01]  /*14e60*/  LDL.LU R13, [R1+0x48] ;  /* 0x00004800010d7983 */ /* 0x000f220000300800 */
[C---:B------:R-:W-:Y:S02]  /*14e70*/  SEL R167, R5.reuse, R167, !P4 ;  /* 0x000000a705a77207 */ /* 0x040fe40006000000 */
[C---:B------:R-:W-:Y:S01]  /*14e80*/  SEL R168, R5.reuse, R168, !P4 ;  /* 0x000000a805a87207 */ /* 0x040fe20006000000 */
[----:B------:R-:W4:Y:S01]  /*14e90*/  LDL.LU R7, [R1+0x44] ;  /* 0x0000440001077983 */ /* 0x000f220000300800 */
[C---:B------:R-:W-:Y:S02]  /*14ea0*/  SEL R169, R5.reuse, R169, !P4 ;  /* 0x000000a905a97207 */ /* 0x040fe40006000000 */
[C---:B------:R-:W-:Y:S01]  /*14eb0*/  SEL R170, R5.reuse, R170, !P4 ;  /* 0x000000aa05aa7207 */ /* 0x040fe20006000000 */
[----:B------:R-:W4:Y:S01]  /*14ec0*/  LDL.LU R6, [R1+0x40] ;  /* 0x0000400001067983 */ /* 0x000f220000300800 */
        /* <DEDUP_REMOVED lines=83> */
[----:B------:R-:W-:Y:S02]  /*15400*/  SEL R91, R5, R3, !P4 ;  /* 0x00000003055b7207 */ /* 0x000fe40006000000 */
[----:B------:R-:W4:Y:S04]  /*15410*/  LDL.LU R5, [R1+0x3c] ;  /* 0x00003c0001057983 */ /* 0x000f280000300800 */
[----:B------:R-:W4:Y:S04]  /*15420*/  LDL.LU R4, [R1+0x38] ;  /* 0x0000380001047983 */ /* 0x000f280000300800 */
[----:B------:R-:W4:Y:S04]  /*15430*/  LDL.LU R3, [R1+0x34] ;  /* 0x0000340001037983 */ /* 0x000f280000300800 */
[----:B------:R-:W4:Y:S04]  /*15440*/  LDL.LU R92, [R1+0x30] ;  /* 0x00003000015c7983 */ /* 0x000f280000300800 */
[----:B0-----:R-:W2:Y:S04]  /*15450*/  LDL.LU R9, [R1+0x8] ;  /* 0x0000080001097983 */ /* 0x001ea80000300800 */
[----:B------:R-:W3:Y:S04]  /*15460*/  LDL.LU R8, [R1+0x14] ;  /* 0x0000140001087983 */ /* 0x000ee80000300800 */
[----:B------:R-:W4:Y:S04]  /*15470*/  LDL.LU R152, [R1+0x20] ;  /* 0x0000200001987983 */ /* 0x000f280000300800 */
[----:B------:R-:W4:Y:S04]  /*15480*/  LDL.LU R0, [R1+0x2c] ;  /* 0x00002c0001007983 */ /* 0x000f280000300800 */
[----:B-1----:R-:W4:Y:S01]  /*15490*/  LDL.LU R2, [R1+0x28] ;  /* 0x0000280001027983 */ /* 0x002f220000300800 */
[----:B--2---:R-:W-:-:S02]  /*154a0*/  IMAD R9, R9, UR6, RZ ;  /* 0x0000000609097c24 */ /* 0x004fc4000f8e02ff */
[----:B---3--:R-:W-:-:S03]  /*154b0*/  IMAD R8, R8, UR6, RZ ;  /* 0x0000000608087c24 */ /* 0x008fc6000f8e02ff */
[----:B------:R0:W-:Y:S01]  /*154c0*/  STL [R1+0x8], R9 ;  /* 0x0000080901007387 */ /* 0x0001e20000100800 */
[----:B----4-:R-:W-:Y:S02]  /*154d0*/  IMAD R152, R152, UR6, RZ ;  /* 0x0000000698987c24 */ /* 0x010fe4000f8e02ff */
[----:B------:R-:W-:Y:S01]  /*154e0*/  IMAD R0, R0, UR6, RZ ;  /* 0x0000000600007c24 */ /* 0x000fe2000f8e02ff */
[----:B0-----:R-:W2:Y:S04]  /*154f0*/  LDL.LU R9, [R1+0x5204] ;  /* 0x0052040001097983 */ /* 0x001ea80000300800 */
[----:B------:R0:W-:Y:S04]  /*15500*/  STL [R1+0x14], R8 ;  /* 0x0000140801007387 */ /* 0x0001e80000100800 */
[----:B0-----:R-:W3:Y:S04]  /*15510*/  LDL.LU R8, [R1+0x5200] ;  /* 0x0052000001087983 */ /* 0x001ee80000300800 */
[----:B------:R0:W-:Y:S04]  /*15520*/  STL [R1+0x20], R152 ;  /* 0x0000209801007387 */ /* 0x0001e80000100800 */
[----:B0-----:R-:W4:Y:S04]  /*15530*/  LDL.LU R152, [R1+0x51fc] ;  /* 0x0051fc0001987983 */ /* 0x001f280000300800 */
[----:B------:R0:W-:Y:S04]  /*15540*/  STL [R1+0x2c], R0 ;  /* 0x00002c0001007387 */ /* 0x0001e80000100800 */
[----:B0-----:R-:W2:Y:S01]  /*15550*/  LDL.LU R0, [R1+0x51f8] ;  /* 0x0051f80001007983 */ /* 0x001ea20000300800 */
[----:B------:R-:W-:-:S05]  /*15560*/  IMAD R2, R2, UR6, RZ ;  /* 0x0000000602027c24 */ /* 0x000fca000f8e02ff */
[----:B------:R2:W-:Y:S02]  /*15570*/  STL [R1+0x28], R2 ;  /* 0x0000280201007387 */ /* 0x0005e40000100800 */
[----:B--2---:R-:W-:Y:S02]  /*15580*/  IMAD R2, R0, UR6, RZ ;  /* 0x0000000600027c24 */ /* 0x004fe4000f8e02ff */
[----:B------:R-:W2:Y:S04]  /*15590*/  LDL.LU R0, [R1+0x51f4] ;  /* 0x0051f40001007983 */ /* 0x000ea80000300800 */
[----:B------:R2:W-:Y:S01]  /*155a0*/  STL [R1+0x24], R2 ;  /* 0x0000240201007387 */ /* 0x0005e20000100800 */
[----:B------:R-:W-:Y:S01]  /*155b0*/  IMAD R75, R75, UR6, RZ ;  /* 0x000000064b4b7c24 */ /* 0x000fe2000f8e02ff */
[----:B--2---:R-:W-:-:S05]  /*155c0*/  IADD3 R2, P3, R86, R0, RZ ;  /* 0x0000000056027210 */ /* 0x004fca0007f7e0ff */
[----:B------:R0:W-:Y:S02]  /*155d0*/  STL [R1+0x2864], R2 ;  /* 0x0028640201007387 */ /* 0x0001e40000100800 */
[----:B0-----:R-:W-:-:S05]  /*155e0*/  IADD3 R2, P2, R83, R0, RZ ;  /* 0x0000000053027210 */ /* 0x001fca0007f5e0ff */
        /* <DEDUP_REMOVED lines=10> */
[----:B------:R0:W-:Y:S04]  /*15690*/  STL [R1+0x2894], R2 ;  /* 0x0028940201007387 */ /* 0x0001e80000100800 */
[----:B0-----:R-:W2:Y:S01]  /*156a0*/  LDL.LU R2, [R1+0x51f0] ;  /* 0x0051f00001027983 */ /* 0x001ea20000300800 */
[----:B------:R-:W-:Y:S02]  /*156b0*/  IMAD R74, R74, UR6, RZ ;  /* 0x000000064a4a7c24 */ /* 0x000fe4000f8e02ff */
[----:B------:R-:W-:Y:S02]  /*156c0*/  IMAD R73, R73, UR6, RZ ;  /* 0x0000000649497c24 */ /* 0x000fe4000f8e02ff */
[----:B------:R-:W-:Y:S02]  /*156d0*/  IMAD R72, R72, UR6, RZ ;  /* 0x0000000648487c24 */ /* 0x000fe4000f8e02ff */
[----:B------:R-:W-:-:S02]  /*156e0*/  IMAD R71, R71, UR6, RZ ;  /* 0x0000000647477c24 */ /* 0x000fc4000f8e02ff */
[----:B------:R-:W-:Y:S02]  /*156f0*/  IMAD R70, R70, UR6, RZ ;  /* 0x0000000646467c24 */ /* 0x000fe4000f8e02ff */
[----:B------:R-:W-:Y:S02]  /*15700*/  IMAD R69, R69, UR6, RZ ;  /* 0x0000000645457c24 */ /* 0x000fe4000f8e02ff */
        /* <DEDUP_REMOVED lines=51> */
[----:B------:R-:W-:Y:S01]  /*15a40*/  IMAD R17, R17, UR6, RZ ;  /* 0x0000000611117c24 */ /* 0x000fe2000f8e02ff */
[----:B--2---:R-:W-:-:S05]  /*15a50*/  LEA.HI.X.SX32 R86, R86, R2, 0x1, P3 ;  /* 0x0000000256567211 */ /* 0x004fca00018f0eff */
[----:B------:R0:W-:Y:S01]  /*15a60*/  STL [R1+0x2860], R86 ;  /* 0x0028605601007387 */ /* 0x0001e20000100800 */
[----:B------:R-:W-:Y:S02]  /*15a70*/  LEA.HI.X.SX32 R80, R80, R2, 0x1, P1 ;  /* 0x0000000250507211 */ /* 0x000fe400008f0eff */
[----:B0-----:R-:W-:-:S05]  /*15a80*/  IADD3 R86, P3, R74, R0, RZ ;  /* 0x000000004a567210 */ /* 0x001fca0007f7e0ff */
[----:B------:R0:W-:Y:S02]  /*15a90*/  STL [R1+0x289c], R86 ;  /* 0x00289c5601007387 */ /* 0x0001e40000100800 */
[----:B0-----:R-:W-:Y:S02]  /*15aa0*/  LEA.HI.X.SX32 R86, R83, R2, 0x1, P2 ;  /* 0x0000000253567211 */ /* 0x001fe400010f0eff */
[----:B------:R-:W-:-:S03]  /*15ab0*/  IADD3 R83, P2, R73, R0, RZ ;  /* 0x0000000049537210 */ /* 0x000fc60007f5e0ff */
[----:B------:R0:W-:Y:S04]  /*15ac0*/  STL [R1+0x2868], R86 ;  /* 0x0028685601007387 */ /* 0x0001e80000100800 */
[----:B------:R1:W-:Y:S04]  /*15ad0*/  STL [R1+0x28a4], R83 ;  /* 0x0028a45301007387 */ /* 0x0003e80000100800 */
[----:B------:R2:W-:Y:S01]  /*15ae0*/  STL [R1+0x2870], R80 ;  /* 0x0028705001007387 */ /* 0x0005e20000100800 */
[----:B0-----:R-:W-:Y:S02]  /*15af0*/  IADD3 R86, P1, R72, R0, RZ ;  /* 0x0000000048567210 */ /* 0x001fe40007f3e0ff */
[----:B-1----:R-:W-:-:S02]  /*15b00*/  LEA.HI.X.SX32 R83, R78, R2, 0x1, P0 ;  /* 0x000000024e537211 */ /* 0x002fc400000f0eff */
[----:B------:R-:W-:Y:S02]  /*15b10*/  LEA.HI.X.SX32 R78, R77, R2, 0x1, P4 ;  /* 0x000000024d4e7211 */ /* 0x000fe400020f0eff */
[-C--:B--2---:R-:W-:Y:S01]  /*15b20*/  IADD3 R80, P0, R71, R0.reuse, RZ ;  /* 0x0000000047507210 */ /* 0x084fe20007f1e0ff */
[----:B------:R-:W-:Y:S01]  /*15b30*/  STL [R1+0x28ac], R86 ;  /* 0x0028ac5601007387 */ /* 0x000fe20000100800 */
[----:B------:R-:W-:Y:S02]  /*15b40*/  IADD3 R77, P4, R70, R0, RZ ;  /* 0x00000000464d7210 */ /* 0x000fe40007f9e0ff */
[----:B------:R-:W-:Y:S01]  /*15b50*/  LEA.HI.X.SX32 R76, R76, R2, 0x1, P6 ;  /* 0x000000024c4c7211 */ /* 0x000fe200030f0eff */
[----:B------:R-:W-:Y:S04]  /*15b60*/  STL [R1+0x2878], R83 ;  /* 0x0028785301007387 */ /* 0x000fe80000100800 */
[----:B------:R-:W-:Y:S04]  /*15b70*/  STL [R1+0x28b4], R80 ;  /* 0x0028b45001007387 */ /* 0x000fe80000100800 */
[----:B------:R0:W-:Y:S04]  /*15b80*/  STL [R1+0x2880], R78 ;  /* 0x0028804e01007387 */ /* 0x0001e80000100800 */
[----:B------:R1:W-:Y:S04]  /*15b90*/  STL [R1+0x28bc], R77 ;  /* 0x0028bc4d01007387 */ /* 0x0003e80000100800 */
[----:B------:R2:W-:Y:S01]  /*15ba0*/  STL [R1+0x2888], R76 ;  /* 0x0028884c01007387 */ /* 0x0005e20000100800 */
[----:B0-----:R-:W-:-:S02]  /*15bb0*/  IADD3 R78, P6, R69, R0, RZ ;  /* 0x00000000454e7210 */ /* 0x001fc40007fde0ff */
[-C--:B-1----:R-:W-:Y:S02]  /*15bc0*/  LEA.HI.X.SX32 R77, R75, R2.reuse, 0x1, P5 ;  /* 0x000000024b4d7211 */ /* 0x082fe400028f0eff */
        /* <DEDUP_REMOVED lines=191> */
[----:B-1----:R-:W-:-:S03]  /*167c0*/  LEA.HI.X.SX32 R29, R27, R2, 0x1, P6 ;  /* 0x000000021b1d7211 */ /* 0x002fc600030f0eff */
[----:B------:R-:W-:Y:S01]  /*167d0*/  STL [R1+0x2a44], R30 ;  /* 0x002a441e01007387 */ /* 0x000fe20000100800 */
[----:B------:R-:W-:Y:S02]  /*167e0*/  LEA.HI.X.SX32 R27, R26, R2, 0x1, P5 ;  /* 0x000000021a1b7211 */ /* 0x000fe400028f0eff */
[-C--:B--2---:R-:W-:Y:S01]  /*167f0*/  IADD3 R28, P6, R20, R0.reuse, RZ ;  /* 0x00000000141c7210 */ /* 0x084fe20007fde0ff */
[----:B------:R-:W-:Y:S01]  /*16800*/  STL [R1+0x2a10], R29 ;  /* 0x002a101d01007387 */ /* 0x000fe20000100800 */
[----:B------:R-:W-:Y:S02]  /*16810*/  IADD3 R26, P5, R19, R0, RZ ;  /* 0x00000000131a7210 */ /* 0x000fe40007fbe0ff */
[----:B------:R-:W-:Y:S01]  /*16820*/  LEA.HI.X.SX32 R25, R25, R2, 0x1, P3 ;  /* 0x0000000219197211 */ /* 0x000fe200018f0eff */
[----:B------:R-:W-:Y:S04]  /*16830*/  STL [R1+0x2a4c], R28 ;  /* 0x002a4c1c01007387 */ /* 0x000fe80000100800 */
[----:B------:R-:W2:Y:S04]  /*16840*/  LDL.LU R76, [R1+0x8] ;  /* 0x00000800014c7983 */ /* 0x000ea80000300800 */
[----:B------:R-:W-:Y:S04]  /*16850*/  STL [R1+0x2a18], R27 ;  /* 0x002a181b01007387 */ /* 0x000fe80000100800 */
[----:B------:R0:W-:Y:S04]  /*16860*/  STL [R1+0x2a54], R26 ;  /* 0x002a541a01007387 */ /* 0x0001e80000100800 */
[----:B------:R-:W2:Y:S04]  /*16870*/  LDL.LU R77, [R1+0x14] ;  /* 0x00001400014d7983 */ /* 0x000ea80000300800 */
[----:B------:R1:W-:Y:S01]  /*16880*/  STL [R1+0x2a20], R25 ;  /* 0x002a201901007387 */ /* 0x0003e20000100800 */
[----:B0-----:R-:W-:-:S03]  /*16890*/  IADD3 R26, P3, R18, R0, RZ ;  /* 0x00000000121a7210 */ /* 0x001fc60007f7e0ff */
[----:B------:R-:W2:Y:S01]  /*168a0*/  LDL.LU R78, [R1+0x20] ;  /* 0x00002000014e7983 */ /* 0x000ea20000300800 */
[----:B-1----:R-:W-:-:S03]  /*168b0*/  LEA.HI.X.SX32 R25, R24, R2, 0x1, P2 ;  /* 0x0000000218197211 */ /* 0x002fc600010f0eff */
[----:B------:R-:W-:Y:S01]  /*168c0*/  STL [R1+0x2a5c], R26 ;  /* 0x002a5c1a01007387 */ /* 0x000fe20000100800 */
[----:B------:R-:W-:-:S03]  /*168d0*/  IADD3 R24, P2, R17, R0, RZ ;  /* 0x0000000011187210 */ /* 0x000fc60007f5e0ff */
[----:B------:R-:W2:Y:S04]  /*168e0*/  LDL.LU R80, [R1+0x2c] ;  /* 0x00002c0001507983 */ /* 0x000ea80000300800 */
[----:B------:R0:W-:Y:S04]  /*168f0*/  STL [R1+0x2a28], R25 ;  /* 0x002a281901007387 */ /* 0x0001e80000100800 */
[----:B------:R-:W2:Y:S04]  /*16900*/  LDL.LU R83, [R1+0x28] ;  /* 0x0000280001537983 */ /* 0x000ea80000300800 */
[----:B------:R1:W-:Y:S04]  /*16910*/  STL [R1+0x2a64], R24 ;  /* 0x002a641801007387 */ /* 0x0003e80000100800 */
[----:B------:R-:W2:Y:S01]  /*16920*/  LDL.LU R86, [R1+0x24] ;  /* 0x0000240001567983 */ /* 0x000ea20000300800 */
[----:B------:R-:W-:Y:S01]  /*16930*/  IMAD R16, R16, UR6, RZ ;  /* 0x0000000610107c24 */ /* 0x000fe2000f8e02ff */
[----:B------:R-:W-:Y:S01]  /*16940*/  LEA.HI.X.SX32 R23, R23, R2, 0x1, P1 ;  /* 0x0000000217177211 */ /* 0x000fe200008f0eff */
[----:B------:R-:W-:-:S02]  /*16950*/  IMAD R15, R15, UR6, RZ ;  /* 0x000000060f0f7c24 */ /* 0x000fc4000f8e02ff */
[----:B------:R-:W-:Y:S01]  /*16960*/  IMAD R14, R14, UR6, RZ ;  /* 0x000000060e0e7c24 */ /* 0x000fe2000f8e02ff */
[----:B0-----:R-:W-:Y:S01]  /*16970*/  IADD3 R25, P1, R16, R0, RZ ;  /* 0x0000000010197210 */ /* 0x001fe20007f3e0ff */
[----:B------:R0:W-:Y:S01]  /*16980*/  STL [R1+0x2a30], R23 ;  /* 0x002a301701007387 */ /* 0x0001e20000100800 */
[-C--:B-1----:R-:W-:Y:S01]  /*16990*/  LEA.HI.X.SX32 R24, R22, R2.reuse, 0x1, P0 ;  /* 0x0000000216187211 */ /* 0x082fe200000f0eff */
[----:B------:R-:W-:Y:S01]  /*169a0*/  IMAD R13, R13, UR6, RZ ;  /* 0x000000060d0d7c24 */ /* 0x000fe2000f8e02ff */
[----:B------:R-:W-:Y:S01]  /*169b0*/  LEA.HI.X.SX32 R22, R21, R2, 0x1, P4 ;  /* 0x0000000215167211 */ /* 0x000fe200020f0eff */
[----:B------:R-:W-:Y:S01]  /*169c0*/  STL [R1+0x2a6c], R25 ;  /* 0x002a6c1901007387 */ /* 0x000fe20000100800 */
[----:B------:R-:W-:Y:S01]  /*169d0*/  IADD3 R21, P4, R14, R0, RZ ;  /* 0x000000000e157210 */ /* 0x000fe20007f9e0ff */
[----:B------:R-:W-:Y:S01]  /*169e0*/  IMAD R7, R7, UR6, RZ ;  /* 0x0000000607077c24 */ /* 0x000fe2000f8e02ff */
[----:B------:R-:W-:Y:S02]  /*169f0*/  LEA.HI.X.SX32 R20, R20, R2, 0x1, P6 ;  /* 0x0000000214147211 */ /* 0x000fe400030f0eff */
[----:B0-----:R-:W-:Y:S01]  /*16a00*/  IADD3 R23, P0, R15, R0, RZ ;  /* 0x000000000f177210 */ /* 0x001fe20007f1e0ff */
[----:B------:R-:W-:Y:S01]  /*16a10*/  STL [R1+0x2a38], R24 ;  /* 0x002a381801007387 */ /* 0x000fe20000100800 */
[----:B------:R-:W-:-:S03]  /*16a20*/  IMAD R6, R6, UR6, RZ ;  /* 0x0000000606067c24 */ /* 0x000fc6000f8e02ff */
[----:B------:R-:W-:Y:S04]  /*16a30*/  STL [R1+0x2a74], R23 ;  /* 0x002a741701007387 */ /* 0x000fe80000100800 */
[----:B------:R0:W-:Y:S04]  /*16a40*/  STL [R1+0x2a40], R22 ;  /* 0x002a401601007387 */ /* 0x0001e80000100800 */
[----:B------:R1:W-:Y:S01]  /*16a50*/  STL [R1+0x2a7c], R21 ;  /* 0x002a7c1501007387 */ /* 0x0003e20000100800 */
[----:B------:R-:W-:-:S03]  /*16a60*/  IMAD R5, R5, UR6, RZ ;  /* 0x0000000605057c24 */ /* 0x000fc6000f8e02ff */
[----:B------:R3:W-:Y:S01]  /*16a70*/  STL [R1+0x2a48], R20 ;  /* 0x002a481401007387 */ /* 0x0007e20000100800 */
[----:B0-----:R-:W-:Y:S02]  /*16a80*/  IADD3 R22, P6, R13, R0, RZ ;  /* 0x000000000d167210 */ /* 0x001fe40007fde0ff */
[-C--:B-1----:R-:W-:Y:S02]  /*16a90*/  LEA.HI.X.SX32 R21, R19, R2.reuse, 0x1, P5 ;  /* 0x0000000213157211 */ /* 0x082fe400028f0eff */
[----:B------:R-:W-:Y:S02]  /*16aa0*/  LEA.HI.X.SX32 R19, R18, R2, 0x1, P3 ;  /* 0x0000000212137211 */ /* 0x000fe400018f0eff */
[-C--:B---3--:R-:W-:Y:S01]  /*16ab0*/  IADD3 R20, P5, R7, R0.reuse, RZ ;  /* 0x0000000007147210 */ /* 0x088fe20007fbe0ff */
[----:B------:R-:W-:Y:S01]  /*16ac0*/  STL [R1+0x2a84], R22 ;  /* 0x002a841601007387 */ /* 0x000fe20000100800 */
[----:B------:R-:W-:Y:S01]  /*16ad0*/  IADD3 R18, P3, R6, R0, RZ ;  /* 0x0000000006127210 */ /* 0x000fe20007f7e0ff */
[----:B------:R-:W-:Y:S01]  /*16ae0*/  IMAD R4, R4, UR6, RZ ;  /* 0x0000000604047c24 */ /* 0x000fe2000f8e02ff */
[----:B------:R-:W-:Y:S01]  /*16af0*/  LEA.HI.X.SX32 R17, R17, R2, 0x1, P2 ;  /* 0x0000000211117211 */ /* 0x000fe200010f0eff */
        /* <DEDUP_REMOVED lines=21> */
[-C--:B------:R-:W-:Y:S01]  /*16c50*/  LEA.HI.X.SX32 R13, R7, R2.reuse, 0x1, P5 ;  /* 0x00000002070d7211 */ /* 0x080fe200028f0eff */
[----:B------:R-:W-:Y:S01]  /*16c60*/  STL [R1+0x2ab4], R16 ;  /* 0x002ab41001007387 */ /* 0x000fe20000100800 */
[----:B------:R-:W-:-:S03]  /*16c70*/  LEA.HI.X.SX32 R6, R6, R2, 0x1, P3 ;  /* 0x0000000206067211 */ /* 0x000fc600018f0eff */
[----:B------:R-:W-:Y:S01]  /*16c80*/  STL [R1+0x2a80], R15 ;  /* 0x002a800f01007387 */ /* 0x000fe20000100800 */
[----:B------:R-:W-:Y:S01]  /*16c90*/  LEA.HI.X.SX32 R3, R3, R2, 0x1, P0 ;  /* 0x0000000203037211 */ /* 0x000fe200000f0eff */
[----:B----4-:R-:W-:Y:S02]  /*16ca0*/  IMAD R152, R152, UR6, RZ ;  /* 0x0000000698987c24 */ /* 0x010fe4000f8e02ff */
        /* <DEDUP_REMOVED lines=18> */
[----:B------:R-:W-:Y:S01]  /*16dd0*/  IMAD R107, R107, UR6, RZ ;  /* 0x000000066b6b7c24 */ /* 0x000fe2000f8e02ff */
[----:B--2---:R-:W-:-:S05]  /*16de0*/  IADD3 R14, P6, R76, R0, RZ ;  /* 0x000000004c0e7210 */ /* 0x004fca0007fde0ff */
[----:B------:R-:W-:Y:S01]  /*16df0*/  STL [R1+0x2abc], R14 ;  /* 0x002abc0e01007387 */ /* 0x000fe20000100800 */
        /* <DEDUP_REMOVED lines=8> */
[----:B------:R-:W-:Y:S04]  /*16e80*/  STL [R1+0x2acc], R13 ;  /* 0x002acc0d01007387 */ /* 0x000fe80000100800 */
[----:B------:R-:W-:Y:S01]  /*16e90*/  STL [R1+0x2a98], R7 ;  /* 0x002a980701007387 */ /* 0x000fe20000100800 */
[----:B------:R-:W-:-:S03]  /*16ea0*/  IADD3 R4, P1, R83, R0, RZ ;  /* 0x0000000053047210 */ /* 0x000fc60007f3e0ff */
[----:B------:R-:W-:Y:S04]  /*16eb0*/  STL [R1+0x2ad4], R6 ;  /* 0x002ad40601007387 */ /* 0x000fe80000100800 */
[----:B------:R0:W-:Y:S04]  /*16ec0*/  STL [R1+0x2aa0], R5 ;  /* 0x002aa00501007387 */ /* 0x0001e80000100800 */
[----:B------:R1:W-:Y:S04]  /*16ed0*/  STL [R1+0x2adc], R4 ;  /* 0x002adc0401007387 */ /* 0x0003e80000100800 */
[----:B------:R2:W-:Y:S01]  /*16ee0*/  STL [R1+0x2aa8], R3 ;  /* 0x002aa80301007387 */ /* 0x0005e20000100800 */
[----:B0-----:R-:W-:-:S02]  /*16ef0*/  IADD3 R5, P0, R86, R0, RZ ;  /* 0x0000000056057210 */ /* 0x001fc40007f1e0ff */
[----:B-1----:R-:W-:-:S03]  /*16f00*/  LEA.HI.X.SX32 R4, R92, R2, 0x1, P4 ;  /* 0x000000025c047211 */ /* 0x002fc600020f0eff */
[----:B------:R0:W-:Y:S01]  /*16f10*/  STL [R1+0x2ae4], R5 ;  /* 0x002ae40501007387 */ /* 0x0001e20000100800 */
[----:B--2---:R-:W-:-:S03]  /*16f20*/  IADD3 R3, P4, R152, R0, RZ ;  /* 0x0000000098037210 */ /* 0x004fc60007f9e0ff */
[----:B------:R1:W-:Y:S04]  /*16f30*/  STL [R1+0x2ab0], R4 ;  /* 0x002ab00401007387 */ /* 0x0003e80000100800 */
[----:B------:R2:W-:Y:S01]  /*16f40*/  STL [R1+0x2aec], R3 ;  /* 0x002aec0301007387 */ /* 0x0005e20000100800 */
[----:B0-----:R-:W-:Y:S02]  /*16f50*/  LEA.HI.X.SX32 R5, R76, R2, 0x1, P6 ;  /* 0x000000024c057211 */ /* 0x001fe400030f0eff */
[----:B-1----:R-:W-:-:S03]  /*16f60*/  IADD3 R4, P6, R8, R0, RZ ;  /* 0x0000000008047210 */ /* 0x002fc60007fde0ff */
[----:B------:R0:W-:Y:S01]  /*16f70*/  STL [R1+0x2ab8], R5 ;  /* 0x002ab80501007387 */ /* 0x0001e20000100800 */
[----:B--2---:R-:W-:-:S03]  /*16f80*/  LEA.HI.X.SX32 R3, R77, R2, 0x1, P5 ;  /* 0x000000024d037211 */ /* 0x004fc600028f0eff */
[----:B------:R1:W-:Y:S04]  /*16f90*/  STL [R1+0x2af4], R4 ;  /* 0x002af40401007387 */ /* 0x0003e80000100800 */
[----:B------:R2:W-:Y:S01]  /*16fa0*/  STL [R1+0x2ac0], R3 ;  /* 0x002ac00301007387 */ /* 0x0005e20000100800 */
[----:B0-----:R-:W-:Y:S02]  /*16fb0*/  IADD3 R5, P5, R9, R0, RZ ;  /* 0x0000000009057210 */ /* 0x001fe40007fbe0ff */
        /* <DEDUP_REMOVED lines=15> */
[----:B------:R1:W-:Y:S01]  /*170b0*/  STL [R1+0x2ae0], R4 ;  /* 0x002ae00401007387 */ /* 0x0003e20000100800 */
[----:B0-----:R-:W-:-:S03]  /*170c0*/  LEA.HI.X.SX32 R5, R152, R2, 0x1, P4 ;  /* 0x0000000298057211 */ /* 0x001fc600020f0eff */
[----:B------:R-:W2:Y:S04]  /*170d0*/  LDL.LU R152, [R1+0x51ec] ;  /* 0x0051ec0001987983 */ /* 0x000ea80000300800 */
[----:B------:R0:W-:Y:S01]  /*170e0*/  STL [R1+0x2b1c], R3 ;  /* 0x002b1c0301007387 */ /* 0x0001e20000100800 */
[----:B-1----:R-:W-:-:S03]  /*170f0*/  LEA.HI.X.SX32 R4, R8, R2, 0x1, P6 ;  /* 0x0000000208047211 */ /* 0x002fc600030f0eff */
[----:B------:R1:W-:Y:S04]  /*17100*/  STL [R1+0x2ae8], R5 ;  /* 0x002ae80501007387 */ /* 0x0003e80000100800 */
[----:B------:R-:W3:Y:S01]  /*17110*/  LDL.LU R8, [R1+0x51e8] ;  /* 0x0051e80001087983 */ /* 0x000ee20000300800 */
[----:B0-----:R-:W-:-:S05]  /*17120*/  IADD3 R3, P4, R95, R0, RZ ;  /* 0x000000005f037210 */ /* 0x001fca0007f9e0ff */
[----:B------:R0:W-:Y:S01]  /*17130*/  STL [R1+0x2b24], R3 ;  /* 0x002b240301007387 */ /* 0x0001e20000100800 */
[----:B-1----:R-:W-:-:S03]  /*17140*/  LEA.HI.X.SX32 R5, R9, R2, 0x1, P5 ;  /* 0x0000000209057211 */ /* 0x002fc600028f0eff */
[----:B------:R1:W-:Y:S04]  /*17150*/  STL [R1+0x2af0], R4 ;  /* 0x002af00401007387 */ /* 0x0003e80000100800 */
[----:B------:R-:W4:Y:S01]  /*17160*/  LDL.LU R9, [R1+0x51e4] ;  /* 0x0051e40001097983 */ /* 0x000f220000300800 */
[----:B0-----:R-:W-:-:S05]  /*17170*/  IADD3 R3, P6, R96, R0, RZ ;  /* 0x0000000060037210 */ /* 0x001fca0007fde0ff */
[----:B------:R0:W-:Y:S01]  /*17180*/  STL [R1+0x2b2c], R3 ;  /* 0x002b2c0301007387 */ /* 0x0001e20000100800 */
[----:B-1----:R-:W-:-:S03]  /*17190*/  LEA.HI.X.SX32 R4, R10, R2, 0x1, P3 ;  /* 0x000000020a047211 */ /* 0x002fc600018f0eff */
[----:B------:R1:W-:Y:S04]  /*171a0*/  STL [R1+0x2af8], R5 ;  /* 0x002af80501007387 */ /* 0x0003e80000100800 */
[----:B------:R1:W5:Y:S01]  /*171b0*/  LDL.LU R10, [R1+0x51e0] ;  /* 0x0051e000010a7983 */ /* 0x0003620000300800 */
        /* <DEDUP_REMOVED lines=13> */
[----:B------:R1:W-:Y:S01]  /*17290*/  STL [R1+0x2b10], R4 ;  /* 0x002b100401007387 */ /* 0x0003e20000100800 */
[-C--:B0-----:R-:W-:Y:S02]  /*172a0*/  IADD3 R3, P1, R100, R0.reuse, RZ ;  /* 0x0000000064037210 */ /* 0x081fe40007f3e0ff */
[----:B-1----:R-:W-:-:S03]  /*172b0*/  IADD3 R4, P0, R101, R0, RZ ;  /* 0x0000000065047210 */ /* 0x002fc60007f1e0ff */
[----:B------:R0:W-:Y:S04]  /*172c0*/  STL [R1+0x2b4c], R3 ;  /* 0x002b4c0301007387 */ /* 0x0001e80000100800 */
[----:B------:R1:W-:Y:S04]  /*172d0*/  STL [R1+0x2b18], R5 ;  /* 0x002b180501007387 */ /* 0x0003e80000100800 */
[----:B------:R1:W-:Y:S01]  /*172e0*/  STL [R1+0x2b54], R4 ;  /* 0x002b540401007387 */ /* 0x0003e20000100800 */
[----:B0-----:R-:W-:Y:S02]  /*172f0*/  LEA.HI.X.SX32 R3, R95, R2, 0x1, P4 ;  /* 0x000000025f037211 */ /* 0x001fe400020f0eff */
[----:B-1----:R-:W-:-:S03]  /*17300*/  IADD3 R5, P4, R102, R0, RZ ;  /* 0x0000000066057210 */ /* 0x002fc60007f9e0ff */
[----:B------:R0:W-:Y:S01]  /*17310*/  STL [R1+0x2b20], R3 ;  /* 0x002b200301007387 */ /* 0x0001e20000100800 */
[----:B------:R-:W-:-:S03]  /*17320*/  LEA.HI.X.SX32 R4, R96, R2, 0x1, P6 ;  /* 0x0000000260047211 */ /* 0x000fc600030f0eff */
[----:B------:R1:W-:Y:S04]  /*17330*/  STL [R1+0x2b5c], R5 ;  /* 0x002b5c0501007387 */ /* 0x0003e80000100800 */
[----:B------:R1:W-:Y:S01]  /*17340*/  STL [R1+0x2b28], R4 ;  /* 0x002b280401007387 */ /* 0x0003e20000100800 */
[----:B0-----:R-:W-:Y:S02]  /*17350*/  IADD3 R3, P6, R103, R0, RZ ;  /* 0x0000000067037210 */ /* 0x001fe40007fde0ff */
[----:B-1----:R-:W-:-:S03]  /*17360*/  LEA.HI.X.SX32 R5, R97, R2, 0x1, P5 ;  /* 0x0000000261057211 */ /* 0x002fc600028f0eff */
[----:B------:R0:W-:Y:S01]  /*17370*/  STL [R1+0x2b64], R3 ;  /* 0x002b640301007387 */ /* 0x0001e20000100800 */
[----:B------:R-:W-:-:S03]  /*17380*/  IADD3 R4, P5, R104, R0, RZ ;  /* 0x0000000068047210 */ /* 0x000fc60007fbe0ff */
[----:B------:R1:W-:Y:S04]  /*17390*/  STL [R1+0x2b30], R5 ;  /* 0x002b300501007387 */ /* 0x0003e80000100800 */
[----:B------:R1:W-:Y:S01]  /*173a0*/  STL [R1+0x2b6c], R4 ;  /* 0x002b6c0401007387 */ /* 0x0003e20000100800 */
[----:B0-----:R-:W-:Y:S02]  /*173b0*/  LEA.HI.X.SX32 R3, R98, R2, 0x1, P3 ;  /* 0x0000000262037211 */ /* 0x001fe400018f0eff */
[----:B-1----:R-:W-:-:S03]  /*173c0*/  IADD3 R5, P3, R105, R0, RZ ;  /* 0x0000000069057210 */ /* 0x002fc60007f7e0ff */
[----:B------:R0:W-:Y:S01]  /*173d0*/  STL [R1+0x2b38], R3 ;  /* 0x002b380301007387 */ /* 0x0001e20000100800 */
[----:B------:R-:W-:-:S03]  /*173e0*/  LEA.HI.X.SX32 R4, R99, R2, 0x1, P2 ;  /* 0x0000000263047211 */ /* 0x000fc600010f0eff */
[----:B------:R1:W-:Y:S01]  /*173f0*/  STL [R1+0x2b74], R5 ;  /* 0x002b740501007387 */ /* 0x0003e20000100800 */
[----:B------:R-:W-:-:S03]  /*17400*/  IMAD R108, R108, UR6, RZ ;  /* 0x000000066c6c7c24 */ /* 0x000fc6000f8e02ff */
[----:B------:R1:W-:Y:S01]  /*17410*/  STL [R1+0x2b40], R4 ;  /* 0x002b400401007387 */ /* 0x0003e20000100800 */
[----:B0-----:R-:W-:Y:S02]  /*17420*/  IADD3 R3, P2, R106, R0, RZ ;  /* 0x000000006a037210 */ /* 0x001fe40007f5e0ff */
[----:B-1----:R-:W-:-:S03]  /*17430*/  LEA.HI.X.SX32 R5, R100, R2, 0x1, P1 ;  /* 0x0000000264057211 */ /* 0x002fc600008f0eff */
[----:B------:R0:W-:Y:S01]  /*17440*/  STL [R1+0x2b7c], R3 ;  /* 0x002b7c0301007387 */ /* 0x0001e20000100800 */
[----:B------:R-:W-:-:S03]  /*17450*/  IADD3 R4, P1, R107, R0, RZ ;  /* 0x000000006b047210 */ /* 0x000fc60007f3e0ff */
[----:B------:R1:W-:Y:S01]  /*17460*/  STL [R1+0x2b48], R5 ;  /* 0x002b480501007387 */ /* 0x0003e20000100800 */
[----:B------:R-:W-:-:S03]  /*17470*/  IMAD R109, R109, UR6, RZ ;  /* 0x000000066d6d7c24 */ /* 0x000fc6000f8e02ff */
[----:B------:R1:W-:Y:S01]  /*17480*/  STL [R1+0x2b84], R4 ;  /* 0x002b840401007387 */ /* 0x0003e20000100800 */
[----:B0-----:R-:W-:Y:S01]  /*17490*/  LEA.HI.X.SX32 R3, R101, R2, 0x1, P0 ;  /* 0x0000000265037211 */ /* 0x001fe200000f0eff */
[----:B------:R-:W-:Y:S01]  /*174a0*/  IMAD R110, R110, UR6, RZ ;  /* 0x000000066e6e7c24 */ /* 0x000fe2000f8e02ff */
        /* <DEDUP_REMOVED lines=54> */
[----:B--2---:R-:W-:-:S03]  /*17810*/  IADD3 R4, P3, R119, R0, RZ ;  /* 0x0000000077047210 */ /* 0x004fc60007f7e0ff */
[----:B------:R1:W-:Y:S01]  /*17820*/  STL [R1+0x2ba8], R5 ;  /* 0x002ba80501007387 */ /* 0x0003e20000100800 */
[----:B------:R-:W-:-:S03]  /*17830*/  IMAD R121, R121, UR6, RZ ;  /* 0x0000000679797c24 */ /* 0x000fc6000f8e02ff */
[----:B------:R2:W-:Y:S01]  /*17840*/  STL [R1+0x2be4], R4 ;  /* 0x002be40401007387 */ /* 0x0005e20000100800 */
[----:B0-----:R-:W-:Y:S01]  /*17850*/  LEA.HI.X.SX32 R3, R113, R2, 0x1, P2 ;  /* 0x0000000271037211 */ /* 0x001fe200010f0eff */
[----:B------:R-:W-:Y:S01]  /*17860*/  IMAD R122, R122, UR6, RZ ;  /* 0x000000067a7a7c24 */ /* 0x000fe2000f8e02ff */
[----:B-1----:R-:W-:-:S03]  /*17870*/  IADD3 R5, P2, R120, R0, RZ ;  /* 0x0000000078057210 */ /* 0x002fc60007f5e0ff */
[----:B------:R0:W-:Y:S01]  /*17880*/  STL [R1+0x2bb0], R3 ;  /* 0x002bb00301007387 */ /* 0x0001e20000100800 */
[----:B--2---:R-:W-:-:S03]  /*17890*/  LEA.HI.X.SX32 R4, R114, R2, 0x1, P1 ;  /* 0x0000000272047211 */ /* 0x004fc600008f0eff */
        /* <DEDUP_REMOVED lines=698> */
[----:B------:R-:W-:Y:S01]  /*1a440*/  IMAD R93, R93, UR6, RZ ;  /* 0x000000065d5d7c24 */ /* 0x000fe2000f8e02ff */
[----:B------:R-:W-:Y:S02]  /*1a450*/  ULDC.64 UR6, c[0x0][0x210] ;  /* 0x0000840000067ab9 */ /* 0x000fe40000000a00 */
[----:B------:R2:W-:Y:S01]  /*1a460*/  STL [R1+0x3030], R4 ;  /* 0x0030300401007387 */ /* 0x0005e20000100800 */
[----:B0-----:R-:W-:Y:S02]  /*1a470*/  LEA.HI.X.SX32 R3, R82, R2, 0x1, P1 ;  /* 0x0000000252037211 */ /* 0x001fe400008f0eff */
[----:B-1----:R-:W-:-:S03]  /*1a480*/  IADD3 R5, P1, R91, R0, RZ ;  /* 0x000000005b057210 */ /* 0x002fc60007f3e0ff */
[----:B------:R0:W-:Y:S01]  /*1a490*/  STL [R1+0x3010], R3 ;  /* 0x0030100301007387 */ /* 0x0001e20000100800 */
[----:B--2---:R-:W-:-:S03]  /*1a4a0*/  LEA.HI.X.SX32 R4, R84, R2, 0x1, P0 ;  /* 0x0000000254047211 */ /* 0x004fc600000f0eff */
[----:B------:R-:W-:Y:S04]  /*1a4b0*/  STL [R1+0x3034], R5 ;  /* 0x0030340501007387 */ /* 0x000fe80000100800 */
[----:B------:R1:W-:Y:S01]  /*1a4c0*/  STL [R1+0x3018], R4 ;  /* 0x0030180401007387 */ /* 0x0003e20000100800 */
[----:B0-----:R-:W-:Y:S02]  /*1a4d0*/  IADD3 R3, P0, R93, R0, RZ ;  /* 0x000000005d037210 */ /* 0x001fe40007f1e0ff */
[----:B------:R-:W-:-:S03]  /*1a4e0*/  LEA.HI.X.SX32 R0, R85, R2, 0x1, P4 ;  /* 0x0000000255007211 */ /* 0x000fc600020f0eff */
[----:B------:R0:W-:Y:S01]  /*1a4f0*/  STL [R1+0x207c], R3 ;  /* 0x00207c0301007387 */ /* 0x0001e20000100800 */
[----:B-1----:R-:W-:-:S03]  /*1a500*/  LEA.HI.X.SX32 R4, R87, R2, 0x1, P6 ;  /* 0x0000000257047211 */ /* 0x002fc600030f0eff */
[----:B------:R1:W-:Y:S04]  /*1a510*/  STL [R1+0x2060], R0 ;  /* 0x0020600001007387 */ /* 0x0003e80000100800 */
[----:B------:R2:W-:Y:S01]  /*1a520*/  STL [R1+0x2064], R4 ;  /* 0x0020640401007387 */ /* 0x0005e20000100800 */
[-C--:B0-----:R-:W-:Y:S02]  /*1a530*/  LEA.HI.X.SX32 R3, R88, R2.reuse, 0x1, P5 ;  /* 0x0000000258037211 */ /* 0x081fe400028f0eff */
[----:B-1----:R-:W-:-:S03]  /*1a540*/  LEA.HI.X.SX32 R0, R89, R2, 0x1, P3 ;  /* 0x0000000259007211 */ /* 0x002fc600018f0eff */
[----:B------:R0:W-:Y:S01]  /*1a550*/  STL [R1+0x2068], R3 ;  /* 0x0020680301007387 */ /* 0x0001e20000100800 */
[----:B--2---:R-:W-:-:S03]  /*1a560*/  LEA.HI.X.SX32 R4, R90, R2, 0x1, P2 ;  /* 0x000000025a047211 */ /* 0x004fc600010f0eff */
[----:B------:R1:W-:Y:S04]  /*1a570*/  STL [R1+0x206c], R0 ;  /* 0x00206c0001007387 */ /* 0x0003e80000100800 */
[----:B------:R-:W-:Y:S04]  /*1a580*/  STL [R1+0x2070], R4 ;  /* 0x0020700401007387 */ /* 0x000fe80000100800 */
[----:B------:R-:W2:Y:S01]  /*1a590*/  LDL.LU R86, [R1+0xf8] ;  /* 0x0000f80001567983 */ /* 0x000ea20000300800 */
[-C--:B0-----:R-:W-:Y:S02]  /*1a5a0*/  LEA.HI.X.SX32 R3, R91, R2.reuse, 0x1, P1 ;  /* 0x000000025b037211 */ /* 0x081fe400008f0eff */
[----:B-1----:R-:W-:-:S03]  /*1a5b0*/  LEA.HI.X.SX32 R0, R93, R2, 0x1, P0 ;  /* 0x000000025d007211 */ /* 0x002fc600000f0eff */
[----:B------:R-:W-:Y:S01]  /*1a5c0*/  STL [R1+0x2074], R3 ;  /* 0x0020740301007387 */ /* 0x000fe20000100800 */
[----:B----4-:R-:W-:-:S03]  /*1a5d0*/  IMAD R13, R9, UR8, RZ ;  /* 0x00000008090d7c24 */ /* 0x010fc6000f8e02ff */
[----:B------:R0:W-:Y:S01]  /*1a5e0*/  STL [R1+0x2078], R0 ;  /* 0x0020780001007387 */ /* 0x0001e20000100800 */
[----:B---3--:R-:W-:-:S03]  /*1a5f0*/  IMAD R15, R8, UR8, RZ ;  /* 0x00000008080f7c24 */ /* 0x008fc6000f8e02ff */
[----:B------:R1:W5:Y:S04]  /*1a600*/  LDL.LU R9, [R1+0x51d4] ;  /* 0x0051d40001097983 */ /* 0x0003680000300800 */
[----:B------:R1:W5:Y:S01]  /*1a610*/  LDL.LU R8, [R1+0x51d0] ;  /* 0x0051d00001087983 */ /* 0x0003620000300800 */
[----:B--2---:R-:W-:Y:S02]  /*1a620*/  IMAD R2, R86, UR8, RZ ;  /* 0x0000000856027c24 */ /* 0x004fe4000f8e02ff */
[----:B------:R-:W0:Y:S02]  /*1a630*/  S2R R86, SR_TID.X ;  /* 0x0000000000567919 */ /* 0x000e240000002100 */
[----:B0-----:R-:W-:-:S05]  /*1a640*/  IMAD.SHL.U32 R0, R86, 0x8, RZ ;  /* 0x0000000856007824 */ /* 0x001fca00078e00ff */
[----:B------:R-:W-:Y:S04]  /*1a650*/  STL [R1+0x4628], R0 ;  /* 0x0046280001007387 */ /* 0x000fe80000100800 */
[----:B------:R-:W-:Y:S04]  /*1a660*/  STL [R1+0x1ed4], RZ ;  /* 0x001ed4ff01007387 */ /* 0x000fe80000100800 */
        /* <DEDUP_REMOVED lines=1792> */
[----:B------:R-:W-:Y:S04]  /*21670*/  STL [R1], RZ ;  /* 0x000000ff01007387 */ /* 0x000fe80000100800 */
        /* <DEDUP_REMOVED lines=63> */
[----:B------:R-:W-:Y:S01]  /*21a70*/  STL [R1+0x100], RZ ;  /* 0x000100ff01007387 */ /* 0x000fe20000100800 */
[----:B------:R-:W-:-:S03]  /*21a80*/  IMAD R17, R152, UR8, RZ ;  /* 0x0000000898117c24 */ /* 0x000fc6000f8e02ff */
[----:B------:R-:W-:Y:S04]  /*21a90*/  STL [R1+0x104], RZ ;  /* 0x000104ff01007387 */ /* 0x000fe80000100800 */
[----:B------:R-:W-:Y:S04]  /*21aa0*/  STL [R1+0x108], RZ ;  /* 0x000108ff01007387 */ /* 0x000fe80000100800 */
[----:B------:R-:W-:Y:S01]  /*21ab0*/  STL [R1+0x10c], RZ ;  /* 0x00010cff01007387 */ /* 0x000fe20000100800 */
[----:B------:R-:W-:-:S03]  /*21ac0*/  UIMAD UR50, UR17, 0x3f, URZ ;  /* 0x0000003f113278a4 */ /* 0x000fc6000f8e023f */
[----:B------:R-:W-:Y:S01]  /*21ad0*/  STL [R1+0x110], RZ ;  /* 0x000110ff01007387 */ /* 0x000fe20000100800 */
[----:B------:R-:W-:-:S03]  /*21ae0*/  IADD3 R3, P0, R2, UR6, RZ ;  /* 0x0000000602037c10 */ /* 0x000fc6000ff1e0ff */
[----:B------:R-:W-:Y:S01]  /*21af0*/  STL [R1+0x114], RZ ;  /* 0x000114ff01007387 */ /* 0x000fe20000100800 */
[----:B------:R-:W-:-:S03]  /*21b00*/  IADD3 R14, P1, R13, UR6, RZ ;  /* 0x000000060d0e7c10 */ /* 0x000fc6000ff3e0ff */
[----:B------:R-:W-:Y:S01]  /*21b10*/  STL [R1+0x118], RZ ;  /* 0x000118ff01007387 */ /* 0x000fe20000100800 */
[----:B------:R-:W-:-:S03]  /*21b20*/  IADD3 R18, P3, R17, UR6, RZ ;  /* 0x0000000611127c10 */ /* 0x000fc6000ff7e0ff */
[----:B------:R-:W-:Y:S01]  /*21b30*/  STL [R1+0x11c], RZ ;  /* 0x00011cff01007387 */ /* 0x000fe20000100800 */
[----:B------:R-:W-:-:S03]  /*21b40*/  IADD3 R16, P2, R15, UR6, RZ ;  /* 0x000000060f107c10 */ /* 0x000fc6000ff5e0ff */
[----:B------:R-:W-:Y:S01]  /*21b50*/  STL [R1+0x120], RZ ;  /* 0x000120ff01007387 */ /* 0x000fe20000100800 */
[----:B------:R-:W-:-:S03]  /*21b60*/  LEA.HI.X.SX32 R2, R2, UR7, 0x1, P0 ;  /* 0x0000000702027c11 */ /* 0x000fc600080f0eff */
[----:B------:R-:W-:Y:S01]  /*21b70*/  STL [R1+0x124], RZ ;  /* 0x000124ff01007387 */ /* 0x000fe20000100800 */
[----:B------:R-:W-:-:S03]  /*21b80*/  LEA.HI.X.SX32 R13, R13, UR7, 0x1, P1 ;  /* 0x000000070d0d7c11 */ /* 0x000fc600088f0eff */
[----:B------:R-:W-:Y:S01]  /*21b90*/  STL [R1+0x128], RZ ;  /* 0x000128ff01007387 */ /* 0x000fe20000100800 */
[----:B------:R-:W-:-:S03]  /*21ba0*/  IADD3 R5, P0, R18, UR50, RZ ;  /* 0x0000003212057c10 */ /* 0x000fc6000ff1e0ff */
[----:B------:R-:W-:Y:S01]  /*21bb0*/  STL [R1+0x12c], RZ ;  /* 0x00012cff01007387 */ /* 0x000fe20000100800 */
[----:B------:R-:W-:-:S03]  /*21bc0*/  LEA.HI.X.SX32 R15, R15, UR7, 0x1, P2 ;  /* 0x000000070f0f7c11 */ /* 0x000fc600090f0eff */
[----:B------:R-:W-:Y:S01]  /*21bd0*/  STL [R1+0x130], RZ ;  /* 0x000130ff01007387 */ /* 0x000fe20000100800 */
[----:B------:R-:W-:Y:S01]  /*21be0*/  IADD3 R6, P1, R16, UR50, RZ ;  /* 0x0000003210067c10 */ /* 0x000fe2000ff3e0ff */
[----:B------:R-:W-:Y:S02]  /*21bf0*/  USHF.R.S32.HI UR6, URZ, 0x1f, UR50 ;  /* 0x0000001f3f067899 */ /* 0x000fe40008011432 */
[----:B------:R-:W-:Y:S01]  /*21c00*/  STL [R1+0x134], RZ ;  /* 0x000134ff01007387 */ /* 0x000fe20000100800 */
[----:B------:R-:W-:-:S03]  /*21c10*/  IADD3 R4, P2, R14, UR50, RZ ;  /* 0x000000320e047c10 */ /* 0x000fc6000ff5e0ff */
[----:B------:R-:W-:Y:S01]  /*21c20*/  STL [R1+0x138], RZ ;  /* 0x000138ff01007387 */ /* 0x000fe20000100800 */
[----:B------:R-:W-:-:S03]  /*21c30*/  LEA.HI.X.SX32 R17, R17, UR7, 0x1, P3 ;  /* 0x0000000711117c11 */ /* 0x000fc600098f0eff */
[----:B------:R-:W-:Y:S04]  /*21c40*/  STL [R1+0x13c], RZ ;  /* 0x00013cff01007387 */ /* 0x000fe80000100800 */
[----:B------:R-:W-:Y:S04]  /*21c50*/  STL [R1+0x140], RZ ;  /* 0x000140ff01007387 */ /* 0x000fe80000100800 */
[----:B------:R-:W-:Y:S04]  /*21c60*/  STL [R1+0x144], RZ ;  /* 0x000144ff01007387 */ /* 0x000fe80000100800 */
[----:B------:R0:W-:Y:S04]  /*21c70*/  STL [R1+0x2084], R5 ;  /* 0x0020840501007387 */ /* 0x0001e80000100800 */
[----:B------:R2:W-:Y:S04]  /*21c80*/  STL [R1+0x208c], R6 ;  /* 0x00208c0601007387 */ /* 0x0005e80000100800 */
[----:B------:R3:W-:Y:S01]  /*21c90*/  STL [R1+0x2094], R4 ;  /* 0x0020940401007387 */ /* 0x0007e20000100800 */
[----:B0-----:R-:W-:Y:S01]  /*21ca0*/  IADD3 R5, P3, R3, UR50, RZ ;  /* 0x0000003203057c10 */ /* 0x001fe2000ff7e0ff */
[----:B------:R-:W-:Y:S01]  /*21cb0*/  UIMAD UR46, UR17, 0x3e, URZ ;  /* 0x0000003e112e78a4 */ /* 0x000fe2000f8e023f */
[----:B--2---:R-:W-:-:S03]  /*21cc0*/  IADD3.X R6, R15, UR6, RZ, P1, !PT ;  /* 0x000000060f067c10 */ /* 0x004fc60008ffe4ff */
[----:B------:R0:W-:Y:S01]  /*21cd0*/  STL [R1+0x209c], R5 ;  /* 0x00209c0501007387 */ /* 0x0001e20000100800 */
[----:B---3--:R-:W-:-:S05]  /*21ce0*/  IADD3.X R4, R17, UR6, RZ, P0, !PT ;  /* 0x0000000611047c10 */ /* 0x008fca00087fe4ff */
[----:B------:R2:W-:Y:S01]  /*21cf0*/  STL [R1+0x2080], R4 ;  /* 0x0020800401007387 */ /* 0x0005e20000100800 */
[----:B0-----:R-:W-:-:S03]  /*21d00*/  IADD3.X R5, R13, UR6, RZ, P2, !PT ;  /* 0x000000060d057c10 */ /* 0x001fc600097fe4ff */
[----:B------:R0:W-:Y:S01]  /*21d10*/  STL [R1+0x2088], R6 ;  /* 0x0020880601007387 */ /* 0x0001e20000100800 */
[----:B--2---:R-:W-:-:S03]  /*21d20*/  IADD3.X R4, R2, UR6, RZ, P3, !PT ;  /* 0x0000000602047c10 */ /* 0x004fc60009ffe4ff */
[----:B------:R2:W-:Y:S01]  /*21d30*/  STL [R1+0x2090], R5 ;  /* 0x0020900501007387 */ /* 0x0005e20000100800 */
[----:B------:R-:W-:Y:S02]  /*21d40*/  USHF.R.S32.HI UR6, URZ, 0x1f, UR46 ;  /* 0x0000001f3f067899 */ /* 0x000fe4000801142e */
[----:B0-----:R-:W-:Y:S01]  /*21d50*/  IADD3 R6, P1, R16, UR46, RZ ;  /* 0x0000002e10067c10 */ /* 0x001fe2000ff3e0ff */
[----:B------:R0:W-:Y:S01]  /*21d60*/  STL [R1+0x2098], R4 ;  /* 0x0020980401007387 */ /* 0x0001e20000100800 */
[----:B--2---:R-:W-:Y:S02]  /*21d70*/  IADD3 R5, P0, R18, UR46, RZ ;  /* 0x0000002e12057c10 */ /* 0x004fe4000ff1e0ff */
[----:B0-----:R-:W-:-:S03]  /*21d80*/  IADD3 R4, P2, R14, UR46, RZ ;  /* 0x0000002e0e047c10 */ /* 0x001fc6000ff5e0ff */
        /* <DEDUP_REMOVED lines=291> */
[----:B0-----:R-:W-:Y:S02]  /*22fc0*/  IADD3 R5, P3, R3, UR46, RZ ;  /* 0x0000002e03057c10 */ /* 0x001fe4000ff7e0ff */
[----:B--2---:R-:W-:-:S02]  /*22fd0*/  IADD3.X R6, R15, UR6, RZ, P1, !PT ;  /* 0x000000060f067c10 */ /* 0x004fc40008ffe4ff */
[----:B---3--:R-:W-:Y:S01]  /*22fe0*/  IADD3.X R4, R17, UR6, RZ, P0, !PT ;  /* 0x0000000611047c10 */ /* 0x008fe200087fe4ff */
[----:B------:R0:W-:Y:S04]  /*22ff0*/  STL [R1+0x22bc], R5 ;  /* 0x0022bc0501007387 */ /* 0x0001e80000100800 */
[----:B------:R2:W-:Y:S01]  /*23000*/  STL [R1+0x22a0], R4 ;  /* 0x0022a00401007387 */ /* 0x0005e20000100800 */
[----:B0-----:R-:W-:-:S03]  /*23010*/  IADD3.X R5, R13, UR6, RZ, P2, !PT ;  /* 0x000000060d057c10 */ /* 0x001fc600097fe4ff */
[----:B------:R-:W-:Y:S01]  /*23020*/  STL [R1+0x22a8], R6 ;  /* 0x0022a80601007387 */ /* 0x000fe20000100800 */
[----:B--2---:R-:W-:-:S03]  /*23030*/  IADD3.X R4, R2, UR6, RZ, P3, !PT ;  /* 0x0000000602047c10 */ /* 0x004fc60009ffe4ff */
[----:B------:R-:W-:Y:S04]  /*23040*/  STL [R1+0x22b0], R5 ;  /* 0x0022b00501007387 */ /* 0x000fe80000100800 */
[----:B------:R0:W-:Y:S04]  /*23050*/  STL [R1+0x22b8], R4 ;  /* 0x0022b80401007387 */ /* 0x0001e80000100800 */
        /* <DEDUP_REMOVED lines=14> */
[----:B------:R-:W-:-:S03]  /*23140*/  UIMAD UR13, UR17, 0x2d, URZ ;  /* 0x0000002d110d78a4 */ /* 0x000fc6000f8e023f */
[----:B------:R-:W-:Y:S04]  /*23150*/  STL [R1+0x180], RZ ;  /* 0x000180ff01007387 */ /* 0x000fe80000100800 */
[----:B------:R-:W-:Y:S04]  /*23160*/  STL [R1+0x184], RZ ;  /* 0x000184ff01007387 */ /* 0x000fe80000100800 */
[----:B------:R-:W-:Y:S04]  /*23170*/  STL [R1+0x188], RZ ;  /* 0x000188ff01007387 */ /* 0x000fe80000100800 */
[----:B------:R-:W-:Y:S04]  /*23180*/  STL [R1+0x18c], RZ ;  /* 0x00018cff01007387 */ /* 0x000fe80000100800 */
[----:B------:R-:W-:Y:S04]  /*23190*/  STL [R1+0x190], RZ ;  /* 0x000190ff01007387 */ /* 0x000fe80000100800 */
[----:B------:R-:W-:Y:S01]  /*231a0*/  STL [R1+0x194], RZ ;  /* 0x000194ff01007387 */ /* 0x000fe20000100800 */
[----:B0-----:R-:W-:Y:S01]  /*231b0*/  IADD3 R4, P0, R18, UR13, RZ ;  /* 0x0000000d12047c10 */ /* 0x001fe2000ff1e0ff */
[----:B------:R-:W0:Y:S02]  /*231c0*/  S2R R152, SR_TID.X ;  /* 0x0000000000987919 */ /* 0x000e240000002100 */
[----:B------:R-:W-:Y:S04]  /*231d0*/  STL [R1+0x198], RZ ;  /* 0x000198ff01007387 */ /* 0x000fe80000100800 */
[----:B------:R-:W-:Y:S04]  /*231e0*/  STL [R1+0x19c], RZ ;  /* 0x00019cff01007387 */ /* 0x000fe80000100800 */
[----:B------:R-:W-:Y:S04]  /*231f0*/  STL [R1+0x1a0], RZ ;  /* 0x0001a0ff01007387 */ /* 0x000fe80000100800 */
[----:B------:R-:W-:Y:S01]  /*23200*/  STL [R1+0x1a4], RZ ;  /* 0x0001a4ff01007387 */ /* 0x000fe20000100800 */
[----:B------:R-:W-:-:S03]  /*23210*/  IADD3 R6, P1, R16, UR13, RZ ;  /* 0x0000000d10067c10 */ /* 0x000fc6000ff3e0ff */
[----:B------:R-:W-:Y:S01]  /*23220*/  STL [R1+0x1a8], RZ ;  /* 0x0001a8ff01007387 */ /* 0x000fe20000100800 */
[----:B------:R-:W-:-:S03]  /*23230*/  IADD3 R5, P2, R14, UR13, RZ ;  /* 0x0000000d0e057c10 */ /* 0x000fc6000ff5e0ff */
[----:B------:R-:W-:Y:S04]  /*23240*/  STL [R1+0x1ac], RZ ;  /* 0x0001acff01007387 */ /* 0x000fe80000100800 */
[----:B------:R-:W-:Y:S04]  /*23250*/  STL [R1+0x1b0], RZ ;  /* 0x0001b0ff01007387 */ /* 0x000fe80000100800 */
[----:B------:R-:W-:Y:S04]  /*23260*/  STL [R1+0x1b4], RZ ;  /* 0x0001b4ff01007387 */ /* 0x000fe80000100800 */
[----:B------:R2:W-:Y:S04]  /*23270*/  STL [R1+0x22c4], R4 ;  /* 0x0022c40401007387 */ /* 0x0005e80000100800 */
[----:B------:R-:W-:Y:S01]  /*23280*/  STL [R1+0x22cc], R6 ;  /* 0x0022cc0601007387 */ /* 0x000fe20000100800 */
[----:B--2---:R-:W-:-:S03]  /*23290*/  IADD3 R4, P3, R3, UR13, RZ ;  /* 0x0000000d03047c10 */ /* 0x004fc6000ff7e0ff */
[----:B------:R2:W-:Y:S04]  /*232a0*/  STL [R1+0x22d4], R5 ;  /* 0x0022d40501007387 */ /* 0x0005e80000100800 */
[----:B------:R3:W-:Y:S04]  /*232b0*/  STL [R1+0x22dc], R4 ;  /* 0x0022dc0401007387 */ /* 0x0007e80000100800 */
[----:B------:R-:W-:Y:S04]  /*232c0*/  STL [R1+0x1b8], RZ ;  /* 0x0001b8ff01007387 */ /* 0x000fe80000100800 */
[----:B------:R-:W-:Y:S01]  /*232d0*/  STL [R1+0x1bc], RZ ;  /* 0x0001bcff01007387 */ /* 0x000fe20000100800 */
[----:B0-----:R-:W-:Y:S01]  /*232e0*/  LOP3.LUT R152, R152, 0x7f, RZ, 0xc0, !PT ;  /* 0x0000007f98987812 */ /* 0x001fe200078ec0ff */
[----:B------:R-:W-:-:S03]  /*232f0*/  USHF.R.U32.HI UR32, URZ, 0x4, UR4 ;  /* 0x000000043f207899 */ /* 0x000fc60008011604 */
[C---:B------:R-:W-:Y:S02]  /*23300*/  LOP3.LUT R21, R152.reuse, 0x10, RZ, 0x3c, !PT ;  /* 0x0000001098157812 */ /* 0x040fe400078e3cff */
[C---:B------:R-:W-:Y:S02]  /*23310*/  LOP3.LUT R20, R152.reuse, 0x20, RZ, 0x3c, !PT ;  /* 0x0000002098147812 */ /* 0x040fe400078e3cff */
[----:B------:R-:W-:Y:S01]  /*23320*/  LOP3.LUT R19, R152, 0x30, RZ, 0x3c, !PT ;  /* 0x0000003098137812 */ /* 0x000fe200078e3cff */
[----:B------:R-:W-:Y:S02]  /*23330*/  UIMAD UR52, UR17, 0x2c, URZ ;  /* 0x0000002c113478a4 */ /* 0x000fe4000f8e023f */
[----:B------:R-:W-:Y:S02]  /*23340*/  UIMAD UR45, UR17, 0x2b, URZ ;  /* 0x0000002b112d78a4 */ /* 0x000fe4000f8e023f */
[----:B------:R-:W-:Y:S02]  /*23350*/  UIMAD UR36, UR17, 0x2a, URZ ;  /* 0x0000002a112478a4 */ /* 0x000fe4000f8e023f */
[----:B------:R-:W-:-:S02]  /*23360*/  UIMAD UR29, UR17, 0x29, URZ ;  /* 0x00000029111d78a4 */ /* 0x000fc4000f8e023f */
[----:B------:R-:W-:Y:S02]  /*23370*/  UIMAD UR15, UR17, 0x28, URZ ;  /* 0x00000028110f78a4 */ /* 0x000fe4000f8e023f */
[----:B------:R-:W-:Y:S02]  /*23380*/  UIMAD UR56, UR17, 0x27, URZ ;  /* 0x00000027113878a4 */ /* 0x000fe4000f8e023f */
[----:B------:R-:W-:Y:S02]  /*23390*/  UIMAD UR48, UR17, 0x26, URZ ;  /* 0x00000026113078a4 */ /* 0x000fe4000f8e023f */
[----:B------:R-:W-:Y:S02]  /*233a0*/  UIMAD UR21, UR17, 0x25, URZ ;  /* 0x00000025111578a4 */ /* 0x000fe4000f8e023f */
[----:B------:R-:W-:Y:S02]  /*233b0*/  UIMAD UR40, UR17, 0x24, URZ ;  /* 0x00000024112878a4 */ /* 0x000fe4000f8e023f */
[----:B------:R-:W-:-:S02]  /*233c0*/  UIMAD UR33, UR17, 0x23, URZ ;  /* 0x00000023112178a4 */ /* 0x000fc4000f8e023f */
[----:B------:R-:W-:Y:S02]  /*233d0*/  UIMAD UR7, UR17, 0x22, URZ ;  /* 0x00000022110778a4 */ /* 0x000fe4000f8e023f */
[----:B------:R-:W-:Y:S02]  /*233e0*/  UIMAD UR58, UR17, 0x21, URZ ;  /* 0x00000021113a78a4 */ /* 0x000fe4000f8e023f */
[----:B------:R-:W-:Y:S02]  /*233f0*/  USHF.L.U32 UR54, UR17, 0x5, URZ ;  /* 0x0000000511367899 */ /* 0x000fe4000800063f */
[----:B------:R-:W-:Y:S02]  /*23400*/  UIMAD UR50, UR17, 0x1f, URZ ;  /* 0x0000001f113278a4 */ /* 0x000fe4000f8e023f */
[----:B------:R-:W-:Y:S02]  /*23410*/  UIMAD UR46, UR17, 0x1e, URZ ;  /* 0x0000001e112e78a4 */ /* 0x000fe4000f8e023f */
[----:B------:R-:W-:-:S02]  /*23420*/  USHF.L.U32 UR6, UR17, 0x6, URZ ;  /* 0x0000000611067899 */ /* 0x000fc4000800063f */
[----:B------:R-:W-:Y:S01]  /*23430*/  UIADD3 UR34, UR4, 0x8000, URZ ;  /* 0x0000800004227890 */ /* 0x000fe2000fffe03f */
[----:B------:R-:W-:Y:S01]  /*23440*/  UMOV UR9, URZ ;  /* 0x0000003f00097c82 */ /* 0x000fe20008000000 */
[----:B------:R-:W-:Y:S01]  /*23450*/  UMOV UR8, URZ ;  /* 0x0000003f00087c82 */ /* 0x000fe20008000000 */
[----:B------:R-:W-:Y:S02]  /*23460*/  USHF.L.U32 UR5, UR5, 0x6, URZ ;  /* 0x0000000605057899 */ /* 0x000fe4000800063f */
        /* <DEDUP_REMOVED lines=12> */
[----:B------:R-:W-:Y:S02]  /*23530*/  UIMAD UR51, UR51, 0x11, URZ ;  /* 0x00000011333378a4 */ /* 0x000fe4000f8e023f */
[----:B------:R-:W-:Y:S02]  /*23540*/  USHF.L.U32 UR49, UR49, 0x4, URZ ;  /* 0x0000000431317899 */ /* 0x000fe4000800063f */
[----:B------:R-:W-:Y:S02]  /*23550*/  UIMAD UR47, UR47, 0xf, URZ ;  /* 0x0000000f2f2f78a4 */ /* 0x000fe4000f8e023f */
[----:B------:R-:W-:-:S02]  /*23560*/  UIMAD UR44, UR44, 0xe, URZ ;  /* 0x0000000e2c2c78a4 */ /* 0x000fc4000f8e023f */
[----:B------:R-:W-:Y:S02]  /*23570*/  UIMAD UR16, UR16, 0xd, URZ ;  /* 0x0000000d101078a4 */ /* 0x000fe4000f8e023f */
[----:B------:R-:W-:Y:S02]  /*23580*/  UIMAD UR20, UR20, 0xc, URZ ;  /* 0x0000000c141478a4 */ /* 0x000fe4000f8e023f */
[----:B------:R-:W-:Y:S02]  /*23590*/  UIMAD UR24, UR24, 0xb, URZ ;  /* 0x0000000b181878a4 */ /* 0x000fe4000f8e023f */
[----:B------:R-:W-:Y:S02]  /*235a0*/  UIMAD UR28, UR28, 0xa, URZ ;  /* 0x0000000a1c1c78a4 */ /* 0x000fe4000f8e023f */
[----:B------:R-:W-:Y:S02]  /*235b0*/  UIMAD UR43, UR43, 0x9, URZ ;  /* 0x000000092b2b78a4 */ /* 0x000fe4000f8e023f */
[----:B------:R-:W-:-:S02]  /*235c0*/  USHF.L.U32 UR41, UR41, 0x3, URZ ;  /* 0x0000000329297899 */ /* 0x000fc4000800063f */
[----:B------:R-:W-:Y:S02]  /*235d0*/  UIMAD UR38, UR38, 0x7, URZ ;  /* 0x00000007262678a4 */ /* 0x000fe4000f8e023f */
[----:B------:R-:W-:Y:S02]  /*235e0*/  UIMAD UR37, UR37, 0x6, URZ ;  /* 0x00000006252578a4 */ /* 0x000fe4000f8e023f */
[----:B------:R-:W-:Y:S02]  /*235f0*/  UIMAD UR22, UR22, 0x5, URZ ;  /* 0x00000005161678a4 */ /* 0x000fe4000f8e023f */
[----:B------:R-:W-:Y:S02]  /*23600*/  USHF.L.U32 UR23, UR23, 0x2, URZ ;  /* 0x0000000217177899 */ /* 0x000fe4000800063f */
[----:B------:R-:W-:Y:S02]  /*23610*/  UIMAD UR26, UR26, 0x3, URZ ;  /* 0x000000031a1a78a4 */ /* 0x000fe4000f8e023f */
[----:B------:R-:W-:-:S02]  /*23620*/  USHF.L.U32 UR27, UR27, 0x1, URZ ;  /* 0x000000011b1b7899 */ /* 0x000fc4000800063f */
[----:B------:R-:W-:Y:S02]  /*23630*/  USHF.R.S32.HI UR13, URZ, 0x1f, UR13 ;  /* 0x0000001f3f0d7899 */ /* 0x000fe4000801140d */
[----:B------:R-:W-:Y:S02]  /*23640*/  USHF.R.S32.HI UR30, URZ, 0x1f, UR30 ;  /* 0x0000001f3f1e7899 */ /* 0x000fe4000801141e */
[----:B------:R-:W-:Y:S02]  /*23650*/  USGXT.U32 UR32, UR32, 0xe ;  /* 0x0000000e2020789a */ /* 0x000fe40008000000 */
[----:B--2---:R-:W-:Y:S01]  /*23660*/  IADD3.X R5, R17, UR13, RZ, P0, !PT ;  /* 0x0000000d11057c10 */ /* 0x004fe200087fe4ff */
[----:B------:R-:W-:Y:S01]  /*23670*/  USHF.R.S32.HI UR60, URZ, 0x1f, UR52 ;  /* 0x0000001f3f3c7899 */ /* 0x000fe20008011434 */
[----:B------:R-:W-:Y:S01]  /*23680*/  IADD3.X R6, R15, UR13, RZ, P1, !PT ;  /* 0x0000000d0f067c10 */ /* 0x000fe20008ffe4ff */
[----:B------:R-:W-:Y:S01]  /*23690*/  USHF.R.S32.HI UR61, URZ, 0x1f, UR36 ;  /* 0x0000001f3f3d7899 */ /* 0x000fe20008011424 */
[----:B---3--:R-:W-:Y:S01]  /*236a0*/  IADD3.X R4, R13, UR13, RZ, P2, !PT ;  /* 0x0000000d0d047c10 */ /* 0x008fe200097fe4ff */
[----:B------:R0:W-:Y:S01]  /*236b0*/  STL [R1+0x22c0], R5 ;  /* 0x0022c00501007387 */ /* 0x0001e20000100800 */
[----:B------:R-:W-:-:S03]  /*236c0*/  USHF.R.U32.HI UR34, URZ, 0x4, UR34 ;  /* 0x000000043f227899 */ /* 0x000fc60008011622 */
[----:B------:R2:W-:Y:S04]  /*236d0*/  STL [R1+0x22c8], R6 ;  /* 0x0022c80601007387 */ /* 0x0005e80000100800 */
[----:B------:R3:W-:Y:S01]  /*236e0*/  STL [R1+0x22d0], R4 ;  /* 0x0022d00401007387 */ /* 0x0007e20000100800 */
[----:B0-----:R-:W-:Y:S01]  /*236f0*/  IADD3.X R5, R2, UR13, RZ, P3, !PT ;  /* 0x0000000d02057c10 */ /* 0x001fe20009ffe4ff */
[----:B------:R-:W-:Y:S01]  /*23700*/  USHF.R.S32.HI UR13, URZ, 0x1f, UR45 ;  /* 0x0000001f3f0d7899 */ /* 0x000fe2000801142d */
[----:B--2---:R-:W-:-:S03]  /*23710*/  IADD3 R6, P1, R16, UR52, RZ ;  /* 0x0000003410067c10 */ /* 0x004fc6000ff3e0ff */
[----:B------:R0:W-:Y:S01]  /*23720*/  STL [R1+0x22d8], R5 ;  /* 0x0022d80501007387 */ /* 0x0001e20000100800 */
[----:B---3--:R-:W-:-:S05]  /*23730*/  IADD3 R4, P0, R18, UR52, RZ ;  /* 0x0000003412047c10 */ /* 0x008fca000ff1e0ff */
[----:B------:R2:W-:Y:S01]  /*23740*/  STL [R1+0x22e4], R4 ;  /* 0x0022e40401007387 */ /* 0x0005e20000100800 */
[----:B0-----:R-:W-:-:S03]  /*23750*/  IADD3 R5, P2, R14, UR52, RZ ;  /* 0x000000340e057c10 */ /* 0x001fc6000ff5e0ff */
[----:B------:R0:W-:Y:S04]  /*23760*/  STL [R1+0x22ec], R6 ;  /* 0x0022ec0601007387 */ /* 0x0001e80000100800 */
[----:B------:R3:W-:Y:S01]  /*23770*/  STL [R1+0x22f4], R5 ;  /* 0x0022f40501007387 */ /* 0x0007e20000100800 */
[----:B--2---:R-:W-:Y:S01]  /*23780*/  IADD3 R4, P3, R3, UR52, RZ ;  /* 0x0000003403047c10 */ /* 0x004fe2000ff7e0ff */
[----:B------:R-:W-:Y:S01]  /*23790*/  USHF.R.S32.HI UR52, URZ, 0x1f, UR56 ;  /* 0x0000001f3f347899 */ /* 0x000fe20008011438 */
[----:B0-----:R-:W-:-:S03]  /*237a0*/  IADD3.X R6, R15, UR60, RZ, P1, !PT ;  /* 0x0000003c0f067c10 */ /* 0x001fc60008ffe4ff */
[----:B------:R0:W-:Y:S01]  /*237b0*/  STL [R1+0x22fc], R4 ;  /* 0x0022fc0401007387 */ /* 0x0001e20000100800 */
[----:B---3--:R-:W-:-:S05]  /*237c0*/  IADD3.X R5, R17, UR60, RZ, P0, !PT ;  /* 0x0000003c11057c10 */ /* 0x008fca00087fe4ff */
[----:B------:R2:W-:Y:S01]  /*237d0*/  STL [R1+0x22e0], R5 ;  /* 0x0022e00501007387 */ /* 0x0005e20000100800 */
[----:B0-----:R-:W-:-:S03]  /*237e0*/  IADD3.X R4, R13, UR60, RZ, P2, !PT ;  /* 0x0000003c0d047c10 */ /* 0x001fc600097fe4ff */
[----:B------:R0:W-:Y:S04]  /*237f0*/  STL [R1+0x22e8], R6 ;  /* 0x0022e80601007387 */ /* 0x0001e80000100800 */
[----:B------:R3:W-:Y:S01]  /*23800*/  STL [R1+0x22f0], R4 ;  /* 0x0022f00401007387 */ /* 0x0007e20000100800 */
[----:B--2---:R-:W-:Y:S01]  /*23810*/  IADD3.X R5, R2, UR60, RZ, P3, !PT ;  /* 0x0000003c02057c10 */ /* 0x004fe20009ffe4ff */
[----:B------:R-:W-:Y:S01]  /*23820*/  USHF.R.S32.HI UR60, URZ, 0x1f, UR29 ;  /* 0x0000001f3f3c7899 */ /* 0x000fe2000801141d */
[----:B0-----:R-:W-:-:S03]  /*23830*/  IADD3 R6, P1, R16, UR45, RZ ;  /* 0x0000002d10067c10 */ /* 0x001fc6000ff3e0ff */
        /* <DEDUP_REMOVED lines=33> */
[----:B--2---:R-:W-:Y:S02]  /*23a50*/  IADD3.X R5, R2, UR61, RZ, P3, !PT ;  /* 0x0000003d02057c10 */ /* 0x004fe40009ffe4ff */
        /* <DEDUP_REMOVED lines=292> */
[----:B------:R-:W-:Y:S04]  /*24ca0*/  STL [R1+0x254c], R6 ;  /* 0x00254c0601007387 */ /* 0x000fe80000100800 */
[----:B------:R0:W-:Y:S01]  /*24cb0*/  STL [R1+0x2554], R5 ;  /* 0x0025540501007387 */ /* 0x0001e20000100800 */
[----:B--2---:R-:W-:Y:S01]  /*24cc0*/  IADD3 R4, P3, R3, UR31, RZ ;  /* 0x0000001f03047c10 */ /* 0x004fe2000ff7e0ff */
[----:B------:R-:W-:-:S04]  /*24cd0*/  USHF.R.S32.HI UR31, URZ, 0x1f, UR22 ;  /* 0x0000001f3f1f7899 */ /* 0x000fc80008011416 */
[----:B------:R2:W-:Y:S01]  /*24ce0*/  STL [R1+0x255c], R4 ;  /* 0x00255c0401007387 */ /* 0x0005e20000100800 */
[----:B0-----:R-:W-:-:S03]  /*24cf0*/  IADD3.X R5, R17, UR33, RZ, P0, !PT ;  /* 0x0000002111057c10 */ /* 0x001fc600087fe4ff */
[----:B------:R-:W3:Y:S01]  /*24d00*/  LDL.LU R86, [R1+0x1c0] ;  /* 0x0001c00001567983 */ /* 0x000ee20000300800 */
[----:B--2---:R-:W-:-:S03]  /*24d10*/  IADD3.X R4, R15, UR33, RZ, P1, !PT ;  /* 0x000000210f047c10 */ /* 0x004fc60008ffe4ff */
[----:B------:R0:W-:Y:S04]  /*24d20*/  STL [R1+0x2540], R5 ;  /* 0x0025400501007387 */ /* 0x0001e80000100800 */
[----:B------:R2:W-:Y:S01]  /*24d30*/  STL [R1+0x2548], R4 ;  /* 0x0025480401007387 */ /* 0x0005e20000100800 */
[----:B0-----:R-:W-:Y:S02]  /*24d40*/  IADD3.X R5, R13, UR33, RZ, P2, !PT ;  /* 0x000000210d057c10 */ /* 0x001fe400097fe4ff */
[----:B--2---:R-:W-:-:S03]  /*24d50*/  IADD3.X R4, R2, UR33, RZ, P3, !PT ;  /* 0x0000002102047c10 */ /* 0x004fc60009ffe4ff */
[----:B------:R0:W-:Y:S01]  /*24d60*/  STL [R1+0x2550], R5 ;  /* 0x0025500501007387 */ /* 0x0001e20000100800 */
[----:B------:R-:W-:-:S03]  /*24d70*/  IADD3 R6, P1, R16, UR35, RZ ;  /* 0x0000002310067c10 */ /* 0x000fc6000ff3e0ff */
[----:B------:R2:W-:Y:S01]  /*24d80*/  STL [R1+0x2558], R4 ;  /* 0x0025580401007387 */ /* 0x0005e20000100800 */
[----:B0-----:R-:W-:Y:S02]  /*24d90*/  IADD3 R5, P0, R18, UR35, RZ ;  /* 0x0000002312057c10 */ /* 0x001fe4000ff1e0ff */
[----:B--2---:R-:W-:-:S03]  /*24da0*/  IADD3 R4, P2, R14, UR35, RZ ;  /* 0x000000230e047c10 */ /* 0x004fc6000ff5e0ff */
[----:B------:R0:W-:Y:S04]  /*24db0*/  STL [R1+0x2564], R5 ;  /* 0x0025640501007387 */ /* 0x0001e80000100800 */
[----:B------:R2:W-:Y:S04]  /*24dc0*/  STL [R1+0x256c], R6 ;  /* 0x00256c0601007387 */ /* 0x0005e80000100800 */
[----:B------:R4:W-:Y:S01]  /*24dd0*/  STL [R1+0x2574], R4 ;  /* 0x0025740401007387 */ /* 0x0009e20000100800 */
[----:B0-----:R-:W-:Y:S02]  /*24de0*/  IADD3 R5, P3, R3, UR35, RZ ;  /* 0x0000002303057c10 */ /* 0x001fe4000ff7e0ff */
[----:B--2---:R-:W-:-:S03]  /*24df0*/  IADD3.X R6, R15, UR15, RZ, P1, !PT ;  /* 0x0000000f0f067c10 */ /* 0x004fc60008ffe4ff */
[----:B------:R0:W-:Y:S01]  /*24e00*/  STL [R1+0x257c], R5 ;  /* 0x00257c0501007387 */ /* 0x0001e20000100800 */
[----:B----4-:R-:W-:-:S05]  /*24e10*/  IADD3.X R4, R17, UR15, RZ, P0, !PT ;  /* 0x0000000f11047c10 */ /* 0x010fca00087fe4ff */
[----:B------:R2:W-:Y:S01]  /*24e20*/  STL [R1+0x2560], R4 ;  /* 0x0025600401007387 */ /* 0x0005e20000100800 */
[----:B0-----:R-:W-:-:S03]  /*24e30*/  IADD3.X R5, R13, UR15, RZ, P2, !PT ;  /* 0x0000000f0d057c10 */ /* 0x001fc600097fe4ff */
[----:B------:R0:W-:Y:S01]  /*24e40*/  STL [R1+0x2568], R6 ;  /* 0x0025680601007387 */ /* 0x0001e20000100800 */
[----:B--2---:R-:W-:-:S03]  /*24e50*/  IADD3.X R4, R2, UR15, RZ, P3, !PT ;  /* 0x0000000f02047c10 */ /* 0x004fc60009ffe4ff */
[----:B------:R2:W-:Y:S01]  /*24e60*/  STL [R1+0x2570], R5 ;  /* 0x0025700501007387 */ /* 0x0005e20000100800 */
[----:B0-----:R-:W-:-:S03]  /*24e70*/  IADD3 R6, P1, R16, UR12, RZ ;  /* 0x0000000c10067c10 */ /* 0x001fc6000ff3e0ff */
[----:B------:R0:W-:Y:S01]  /*24e80*/  STL [R1+0x2578], R4 ;  /* 0x0025780401007387 */ /* 0x0001e20000100800 */
[----:B--2---:R-:W-:Y:S02]  /*24e90*/  IADD3 R5, P0, R18, UR12, RZ ;  /* 0x0000000c12057c10 */ /* 0x004fe4000ff1e0ff */
[----:B0-----:R-:W-:-:S03]  /*24ea0*/  IADD3 R4, P2, R14, UR12, RZ ;  /* 0x0000000c0e047c10 */ /* 0x001fc6000ff5e0ff */
        /* <DEDUP_REMOVED lines=16> */
[----:B------:R0:W-:Y:S01]  /*24fb0*/  STL [R1+0x25a4], R5 ;  /* 0x0025a40501007387 */ /* 0x0001e20000100800 */
[----:B------:R-:W-:-:S03]  /*24fc0*/  LOP3.LUT R0, R0, 0x30, RZ, 0xc0, !PT ;  /* 0x0000003000007812 */ /* 0x000fc600078ec0ff */
[----:B------:R-:W-:Y:S04]  /*24fd0*/  STL [R1+0x25ac], R6 ;  /* 0x0025ac0601007387 */ /* 0x000fe80000100800 */
[----:B------:R-:W-:Y:S01]  /*24fe0*/  STL [R1+0x25b4], R4 ;  /* 0x0025b40401007387 */ /* 0x000fe20000100800 */
[----:B0-----:R-:W-:Y:S01]  /*24ff0*/  IADD3 R5, P3, R3, UR14, RZ ;  /* 0x0000000e03057c10 */ /* 0x001fe2000ff7e0ff */
[----:B------:R-:W-:-:S04]  /*25000*/  IMAD R0, R152, 0x40, R0 ;  /* 0x0000004098007824 */ /* 0x000fc800078e0200 */
[----:B------:R0:W-:Y:S02]  /*25010*/  STL [R1+0x25bc], R5 ;  /* 0x0025bc0501007387 */ /* 0x0001e40000100800 */
[----:B0-----:R-:W-:Y:S02]  /*25020*/  IADD3.X R5, R17, UR13, RZ, P0, !PT ;  /* 0x0000000d11057c10 */ /* 0x001fe400087fe4ff */
[----:B---3--:R-:W-:-:S05]  /*25030*/  SHF.R.S32.HI R4, RZ, 0x6, R86 ;  /* 0x00000006ff047819 */ /* 0x008fca0000011456 */
[----:B------:R0:W-:Y:S04]  /*25040*/  STL [R1+0x3050], R4 ;  /* 0x0030500401007387 */ /* 0x0001e80000100800 */
[----:B------:R-:W-:Y:S01]  /*25050*/  STL [R1+0x1e10], R0 ;  /* 0x001e100001007387 */ /* 0x000fe20000100800 */
[----:B0-----:R-:W-:-:S03]  /*25060*/  IADD3.X R4, R15, UR13, RZ, P1, !PT ;  /* 0x0000000d0f047c10 */ /* 0x001fc60008ffe4ff */
[----:B------:R0:W-:Y:S04]  /*25070*/  STL [R1+0x25a0], R5 ;  /* 0x0025a00501007387 */ /* 0x0001e80000100800 */
[----:B------:R2:W-:Y:S01]  /*25080*/  STL [R1+0x25a8], R4 ;  /* 0x0025a80401007387 */ /* 0x0005e20000100800 */
[----:B0-----:R-:W-:Y:S02]  /*25090*/  IADD3.X R5, R13, UR13, RZ, P2, !PT ;  /* 0x0000000d0d057c10 */ /* 0x001fe400097fe4ff */
[----:B--2---:R-:W-:-:S03]  /*250a0*/  IADD3.X R4, R2, UR13, RZ, P3, !PT ;  /* 0x0000000d02047c10 */ /* 0x004fc60009ffe4ff */
[----:B------:R0:W-:Y:S04]  /*250b0*/  STL [R1+0x25b0], R5 ;  /* 0x0025b00501007387 */ /* 0x0001e80000100800 */
[----:B------:R2:W-:Y:S01]  /*250c0*/  STL [R1+0x25b8], R4 ;  /* 0x0025b80401007387 */ /* 0x0005e20000100800 */
[----:B------:R-:W-:Y:S02]  /*250d0*/  IADD3 R6, P2, R14, UR59, RZ ;  /* 0x0000003b0e067c10 */ /* 0x000fe4000ff5e0ff */
[----:B0-----:R-:W-:Y:S02]  /*250e0*/  IADD3 R5, P0, R18, UR59, RZ ;  /* 0x0000003b12057c10 */ /* 0x001fe4000ff1e0ff */
[----:B--2---:R-:W-:-:S03]  /*250f0*/  IADD3 R4, P1, R16, UR59, RZ ;  /* 0x0000003b10047c10 */ /* 0x004fc6000ff3e0ff */
[----:B------:R0:W-:Y:S04]  /*25100*/  STL [R1+0x25c4], R5 ;  /* 0x0025c40501007387 */ /* 0x0001e80000100800 */
[----:B------:R2:W-:Y:S01]  /*25110*/  STL [R1+0x25cc], R4 ;  /* 0x0025cc0401007387 */ /* 0x0005e20000100800 */
[----:B0-----:R-:W-:-:S03]  /*25120*/  IADD3 R5, P3, R3, UR59, RZ ;  /* 0x0000003b03057c10 */ /* 0x001fc6000ff7e0ff */
[----:B------:R0:W-:Y:S01]  /*25130*/  STL [R1+0x25d4], R6 ;  /* 0x0025d40601007387 */ /* 0x0001e20000100800 */
[----:B--2---:R-:W-:-:S03]  /*25140*/  IADD3.X R4, R17, UR60, RZ, P0, !PT ;  /* 0x0000003c11047c10 */ /* 0x004fc600087fe4ff */
[----:B------:R2:W-:Y:S04]  /*25150*/  STL [R1+0x25dc], R5 ;  /* 0x0025dc0501007387 */ /* 0x0005e80000100800 */
[----:B------:R3:W-:Y:S01]  /*25160*/  STL [R1+0x25c0], R4 ;  /* 0x0025c00401007387 */ /* 0x0007e20000100800 */
[----:B0-----:R-:W-:Y:S02]  /*25170*/  IADD3.X R6, R15, UR60, RZ, P1, !PT ;  /* 0x0000003c0f067c10 */ /* 0x001fe40008ffe4ff */
[----:B--2---:R-:W-:-:S03]  /*25180*/  IADD3.X R5, R13, UR60, RZ, P2, !PT ;  /* 0x0000003c0d057c10 */ /* 0x004fc600097fe4ff */
[----:B------:R-:W-:Y:S01]  /*25190*/  STL [R1+0x25c8], R6 ;  /* 0x0025c80601007387 */ /* 0x000fe20000100800 */
[----:B---3--:R-:W-:-:S03]  /*251a0*/  IADD3.X R4, R2, UR60, RZ, P3, !PT ;  /* 0x0000003c02047c10 */ /* 0x008fc60009ffe4ff */
[----:B------:R0:W-:Y:S04]  /*251b0*/  STL [R1+0x25d0], R5 ;  /* 0x0025d00501007387 */ /* 0x0001e80000100800 */
[----:B------:R2:W-:Y:S01]  /*251c0*/  STL [R1+0x25d8], R4 ;  /* 0x0025d80401007387 */ /* 0x0005e20000100800 */
[----:B0-----:R-:W-:Y:S02]  /*251d0*/  IADD3 R5, P0, R18, UR57, RZ ;  /* 0x0000003912057c10 */ /* 0x001fe4000ff1e0ff */
[----:B--2---:R-:W-:-:S03]  /*251e0*/  IADD3 R4, P1, R16, UR57, RZ ;  /* 0x0000003910047c10 */ /* 0x004fc6000ff3e0ff */
[----:B------:R0:W-:Y:S01]  /*251f0*/  STL [R1+0x25e4], R5 ;  /* 0x0025e40501007387 */ /* 0x0001e20000100800 */
[----:B------:R-:W-:-:S03]  /*25200*/  IADD3 R6, P2, R14, UR57, RZ ;  /* 0x000000390e067c10 */ /* 0x000fc6000ff5e0ff */
        /* <DEDUP_REMOVED lines=195> */
[----:B------:R-:W-:Y:S01]  /*25e40*/  USHF.R.S32.HI UR33, URZ, 0x1f, UR23 ;  /* 0x0000001f3f217899 */ /* 0x000fe20008011417 */
[----:B--2---:R-:W-:Y:S02]  /*25e50*/  IADD3.X R4, R17, UR42, RZ, P0, !PT ;  /* 0x0000002a11047c10 */ /* 0x004fe400087fe4ff */
[----:B------:R2:W-:Y:S01]  /*25e60*/  STL [R1+0x277c], R5 ;  /* 0x00277c0501007387 */ /* 0x0005e20000100800 */
[----:B------:R-:W-:Y:S02]  /*25e70*/  USHF.R.S32.HI UR35, URZ, 0x1f, UR26 ;  /* 0x0000001f3f237899 */ /* 0x000fe4000801141a */
[----:B------:R-:W-:Y:S01]  /*25e80*/  UIADD3 UR12, UP0, UR32, 0x2, URZ ;  /* 0x00000002200c7890 */ /* 0x000fe2000ff1e03f */
[----:B------:R3:W-:Y:S01]  /*25e90*/  STL [R1+0x2760], R4 ;  /* 0x0027600401007387 */ /* 0x0007e20000100800 */
[----:B------:R-:W-:Y:S01]  /*25ea0*/  ULDC UR41, c[0x0][0x238] ;  /* 0x00008e0000297ab9 */ /* 0x000fe20000000800 */
[----:B0-----:R-:W-:-:S02]  /*25eb0*/  IADD3.X R6, R15, UR42, RZ, P1, !PT ;  /* 0x0000002a0f067c10 */ /* 0x001fc40008ffe4ff */
        /* <DEDUP_REMOVED lines=45> */
[----:B0-----:R-:W-:-:S03]  /*26190*/  LOP3.LUT R5, R0, 0x10, RZ, 0x3c, !PT ;  /* 0x0000001000057812 */ /* 0x001fc600078e3cff */
[----:B------:R-:W-:Y:S04]  /*261a0*/  STL [R1+0x1e0], RZ ;  /* 0x0001e0ff01007387 */ /* 0x000fe80000100800 */
[----:B------:R-:W-:Y:S04]  /*261b0*/  STL [R1+0x1e4], RZ ;  /* 0x0001e4ff01007387 */ /* 0x000fe80000100800 */
[----:B------:R-:W-:Y:S04]  /*261c0*/  STL [R1+0x1e8], RZ ;  /* 0x0001e8ff01007387 */ /* 0x000fe80000100800 */
[----:B------:R-:W-:Y:S01]  /*261d0*/  STL [R1+0x1ec], RZ ;  /* 0x0001ecff01007387 */ /* 0x000fe20000100800 */
[----:B------:R-:W-:-:S03]  /*261e0*/  LOP3.LUT R6, R0, 0x20, RZ, 0x3c, !PT ;  /* 0x0000002000067812 */ /* 0x000fc600078e3cff */
[----:B------:R-:W-:Y:S01]  /*261f0*/  STL [R1+0x1f0], RZ ;  /* 0x0001f0ff01007387 */ /* 0x000fe20000100800 */
[----:B--2---:R-:W-:-:S03]  /*26200*/  LOP3.LUT R4, R0, 0x30, RZ, 0x3c, !PT ;  /* 0x0000003000047812 */ /* 0x004fc600078e3cff */
[----:B------:R-:W-:Y:S04]  /*26210*/  STL [R1+0x1f4], RZ ;  /* 0x0001f4ff01007387 */ /* 0x000fe80000100800 */
[----:B------:R-:W-:Y:S01]  /*26220*/  STL [R1+0x1f8], RZ ;  /* 0x0001f8ff01007387 */ /* 0x000fe20000100800 */
[----:B------:R-:W-:-:S03]  /*26230*/  IADD3 R0, P4, R16, UR22, RZ ;  /* 0x0000001610007c10 */ /* 0x000fc6000ff9e0ff */
[----:B------:R-:W-:Y:S04]  /*26240*/  STL [R1+0x1fc], RZ ;  /* 0x0001fcff01007387 */ /* 0x000fe80000100800 */
[----:B------:R0:W-:Y:S04]  /*26250*/  STL [R1+0x1f50], R5 ;  /* 0x001f500501007387 */ /* 0x0001e80000100800 */
[----:B------:R-:W-:Y:S01]  /*26260*/  STL [R1+0x1f4c], R6 ;  /* 0x001f4c0601007387 */ /* 0x000fe20000100800 */
[----:B0-----:R-:W-:-:S03]  /*26270*/  IADD3 R5, P5, R18, UR22, RZ ;  /* 0x0000001612057c10 */ /* 0x001fc6000ffbe0ff */
[----:B------:R0:W-:Y:S04]  /*26280*/  STL [R1+0x1f48], R4 ;  /* 0x001f480401007387 */ /* 0x0001e80000100800 */
[----:B------:R2:W-:Y:S04]  /*26290*/  STL [R1+0x27c4], R5 ;  /* 0x0027c40501007387 */ /* 0x0005e80000100800 */
[----:B------:R3:W-:Y:S01]  /*262a0*/  STL [R1+0x27cc], R0 ;  /* 0x0027cc0001007387 */ /* 0x0007e20000100800 */
[----:B0-----:R-:W-:Y:S02]  /*262b0*/  IADD3 R4, P3, R14, UR22, RZ ;  /* 0x000000160e047c10 */ /* 0x001fe4000ff7e0ff */
[----:B--2---:R-:W-:-:S03]  /*262c0*/  IADD3 R5, P2, R3, UR22, RZ ;  /* 0x0000001603057c10 */ /* 0x004fc6000ff5e0ff */
[----:B------:R0:W-:Y:S01]  /*262d0*/  STL [R1+0x27d4], R4 ;  /* 0x0027d40401007387 */ /* 0x0001e20000100800 */
[----:B---3--:R-:W-:-:S03]  /*262e0*/  IADD3 R0, P1, R18, UR23, RZ ;  /* 0x0000001712007c10 */ /* 0x008fc6000ff3e0ff */
[----:B------:R2:W-:Y:S04]  /*262f0*/  STL [R1+0x27dc], R5 ;  /* 0x0027dc0501007387 */ /* 0x0005e80000100800 */
[----:B------:R3:W-:Y:S01]  /*26300*/  STL [R1+0x27e4], R0 ;  /* 0x0027e40001007387 */ /* 0x0007e20000100800 */
[----:B0-----:R-:W-:Y:S02]  /*26310*/  IADD3 R4, P0, R16, UR23, RZ ;  /* 0x0000001710047c10 */ /* 0x001fe4000ff1e0ff */
[----:B--2---:R-:W-:-:S03]  /*26320*/  IADD3 R5, P6, R14, UR23, RZ ;  /* 0x000000170e057c10 */ /* 0x004fc6000ffde0ff */
[----:B------:R0:W-:Y:S01]  /*26330*/  STL [R1+0x27ec], R4 ;  /* 0x0027ec0401007387 */ /* 0x0001e20000100800 */
[----:B---3--:R-:W-:-:S03]  /*26340*/  IADD3.X R0, R17, UR31, RZ, P5, !PT ;  /* 0x0000001f11007c10 */ /* 0x008fc6000affe4ff */
[----:B------:R2:W-:Y:S04]  /*26350*/  STL [R1+0x27f4], R5 ;  /* 0x0027f40501007387 */ /* 0x0005e80000100800 */
[----:B------:R3:W-:Y:S01]  /*26360*/  STL [R1+0x27c0], R0 ;  /* 0x0027c00001007387 */ /* 0x0007e20000100800 */
[----:B0-----:R-:W-:Y:S02]  /*26370*/  IADD3 R4, P5, R3, UR23, RZ ;  /* 0x0000001703047c10 */ /* 0x001fe4000ffbe0ff */
[----:B--2---:R-:W-:-:S03]  /*26380*/  IADD3.X R5, R15, UR31, RZ, P4, !PT ;  /* 0x0000001f0f057c10 */ /* 0x004fc6000a7fe4ff */
[----:B------:R0:W-:Y:S01]  /*26390*/  STL [R1+0x27fc], R4 ;  /* 0x0027fc0401007387 */ /* 0x0001e20000100800 */
[----:B---3--:R-:W-:-:S03]  /*263a0*/  IADD3 R0, P4, R18, UR26, RZ ;  /* 0x0000001a12007c10 */ /* 0x008fc6000ff9e0ff */
[----:B------:R2:W-:Y:S04]  /*263b0*/  STL [R1+0x27c8], R5 ;  /* 0x0027c80501007387 */ /* 0x0005e80000100800 */
[----:B------:R3:W-:Y:S01]  /*263c0*/  STL [R1+0x2804], R0 ;  /* 0x0028040001007387 */ /* 0x0007e20000100800 */
[----:B0-----:R-:W-:Y:S02]  /*263d0*/  IADD3.X R4, R13, UR31, RZ, P3, !PT ;  /* 0x0000001f0d047c10 */ /* 0x001fe40009ffe4ff */
        /* <DEDUP_REMOVED lines=21> */
[----:B------:R2:W-:Y:S01]  /*26530*/  STL [R1+0x27f8], R5 ;  /* 0x0027f80501007387 */ /* 0x0005e20000100800 */
[----:B------:R-:W-:-:S03]  /*26540*/  UIADD3.X UR9, UR9, -0x7fffffe0, URZ, UP0, !UPT ;  /* 0x8000002009097890 */ /* 0x000fc600087fe43f */
[----:B------:R3:W-:Y:S01]  /*26550*/  STL [R1+0x2834], R0 ;  /* 0x0028340001007387 */ /* 0x0007e20000100800 */
[----:B0-----:R-:W-:Y:S02]  /*26560*/  IADD3.X R4, R17, UR35, RZ, P4, !PT ;  /* 0x0000002311047c10 */ /* 0x001fe4000a7fe4ff */
[----:B--2---:R-:W-:Y:S02]  /*26570*/  IADD3.X R5, R15, UR35, RZ, P3, !PT ;  /* 0x000000230f057c10 */ /* 0x004fe40009ffe4ff */
[----:B---3--:R-:W-:Y:S01]  /*26580*/  IADD3 R0, P4, R3, UR27, RZ ;  /* 0x0000001b03007c10 */ /* 0x008fe2000ff9e0ff */
[----:B------:R0:W-:Y:S01]  /*26590*/  STL [R1+0x2800], R4 ;  /* 0x0028000401007387 */ /* 0x0001e20000100800 */
[----:B------:R-:W-:Y:S01]  /*265a0*/  UMOV UR13, UR9 ;  /* 0x00000009000d7c82 */ /* 0x000fe20008000000 */
[----:B------:R-:W-:Y:S02]  /*265b0*/  ULDC UR9, c[0x0][0x238] ;  /* 0x00008e0000097ab9 */ /* 0x000fe40000000800 */
[----:B------:R2:W-:Y:S01]  /*265c0*/  STL [R1+0x283c], R0 ;  /* 0x00283c0001007387 */ /* 0x0005e20000100800 */
[----:B------:R-:W-:Y:S01]  /*265d0*/  USHF.R.S32.HI UR36, URZ, 0x1f, UR27 ;  /* 0x0000001f3f247899 */ /* 0x000fe2000801141b */
[----:B0-----:R-:W-:-:S02]  /*265e0*/  IADD3 R4, P3, R18, UR41, RZ ;  /* 0x0000002912047c10 */ /* 0x001fc4000ff7e0ff */
[----:B------:R0:W-:Y:S01]  /*265f0*/  STL [R1+0x2808], R5 ;  /* 0x0028080501007387 */ /* 0x0001e20000100800 */
[----:B--2---:R-:W-:-:S03]  /*26600*/  IADD3.X R0, R13, UR35, RZ, P2, !PT ;  /* 0x000000230d007c10 */ /* 0x004fc600097fe4ff */
        /* <DEDUP_REMOVED lines=14> */
[----:B0-----:R-:W-:Y:S02]  /*266f0*/  IADD3.X R5, R13, UR36, RZ, P5, !PT ;  /* 0x000000240d057c10 */ /* 0x001fe4000affe4ff */
[----:B--2---:R-:W-:-:S03]  /*26700*/  IADD3.X R4, R2, UR36, RZ, P4, !PT ;  /* 0x0000002402047c10 */ /* 0x004fc6000a7fe4ff */
        /* <DEDUP_REMOVED lines=10> */
[----:B------:R-:W-:-:S04]  /*267b0*/  USGXT.U32 UR34, UR34, 0xe ;  /* 0x0000000e2222789a */ /* 0x000fc80008000000 */
[----:B------:R-:W-:Y:S01]  /*267c0*/  UIADD3 UR14, UP1, UR34, 0x2, URZ ;  /* 0x00000002220e7890 */ /* 0x000fe2000ff3e03f */
[----:B------:R-:W-:Y:S02]  /*267d0*/  CS2R R24, SRZ ;  /* 0x0000000000187805 */ /* 0x000fe4000001ff00 */
[----:B------:R-:W-:Y:S02]  /*267e0*/  CS2R R26, SRZ ;  /* 0x00000000001a7805 */ /* 0x000fe4000001ff00 */
[----:B------:R-:W-:Y:S01]  /*267f0*/  CS2R R28, SRZ ;  /* 0x00000000001c7805 */ /* 0x000fe2000001ff00 */
[----:B------:R-:W-:Y:S01]  /*26800*/  UIADD3.X UR15, UR8, -0x7fffffe0, URZ, UP1, !UPT ;  /* 0x80000020080f7890 */ /* 0x000fe20008ffe43f */
[----:B------:R-:W-:Y:S02]  /*26810*/  CS2R R30, SRZ ;  /* 0x00000000001e7805 */ /* 0x000fe4000001ff00 */
[----:B------:R-:W-:Y:S02]  /*26820*/  CS2R R32, SRZ ;  /* 0x0000000000207805 */ /* 0x000fe4000001ff00 */
[----:B------:R-:W-:-:S02]  /*26830*/  CS2R R34, SRZ ;  /* 0x0000000000227805 */ /* 0x000fc4000001ff00 */
[----:B------:R-:W-:Y:S02]  /*26840*/  CS2R R36, SRZ ;  /* 0x0000000000247805 */ /* 0x000fe4000001ff00 */
[----:B------:R-:W-:Y:S02]  /*26850*/  CS2R R38, SRZ ;  /* 0x0000000000267805 */ /* 0x000fe4000001ff00 */
[----:B------:R-:W-:Y:S02]  /*26860*/  CS2R R40, SRZ ;  /* 0x0000000000287805 */ /* 0x000fe4000001ff00 */
        /* <DEDUP_REMOVED lines=54> */
[----:B------:R-:W-:Y:S01]  /*26bd0*/  CS2R R150, SRZ ;  /* 0x0000000000967805 */ /* 0x000fe2000001ff00 */
[----:B------:R-:W-:Y:S02]  /*26be0*/  UIADD3.64 UR56, UR12, 0x1fe, URZ ;  /* 0x000001fe0c387897 */ /* 0x000fe4000fffe03f */
[----:B------:R-:W-:Y:S02]  /*26bf0*/  UIADD3.64 UR42, UR12, 0x700, URZ ;  /* 0x000007000c2a7897 */ /* 0x000fe4000fffe03f */
[----:B------:R-:W-:-:S02]  /*26c00*/  USHF.R.S32.HI UR7, URZ, 0x1f, UR6 ;  /* 0x0000001f3f077899 */ /* 0x000fc40008011406 */
[----:B------:R-:W-:Y:S02]  /*26c10*/  USHF.R.S32.HI UR8, URZ, 0x1f, UR5 ;  /* 0x0000001f3f087899 */ /* 0x000fe40008011405 */
[----:B------:R-:W-:Y:S02]  /*26c20*/  UIADD3.64 UR60, UR12, 0xfe, URZ ;  /* 0x000000fe0c3c7897 */ /* 0x000fe4000fffe03f */
[----:B------:R-:W-:Y:S02]  /*26c30*/  UIADD3.64 UR58, UR12, 0x100, URZ ;  /* 0x000001000c3a7897 */ /* 0x000fe4000fffe03f */
[----:B------:R-:W-:Y:S02]  /*26c40*/  UIADD3.64 UR54, UR12, 0x200, URZ ;  /* 0x000002000c367897 */ /* 0x000fe4000fffe03f */
[----:B------:R-:W-:Y:S02]  /*26c50*/  UIADD3.64 UR56, UR12, 0x2fe, URZ ;  /* 0x000002fe0c387897 */ /* 0x000fe4000fffe03f */
[----:B------:R-:W-:-:S02]  /*26c60*/  UIADD3.64 UR52, UR12, 0x300, URZ ;  /* 0x000003000c347897 */ /* 0x000fc4000fffe03f */
[----:B------:R-:W-:Y:S02]  /*26c70*/  UIADD3.64 UR48, UR12, 0x3fe, URZ ;  /* 0x000003fe0c307897 */ /* 0x000fe4000fffe03f */
[----:B------:R-:W-:Y:S02]  /*26c80*/  UIADD3.64 UR44, UR12, 0x400, URZ ;  /* 0x000004000c2c7897 */ /* 0x000fe4000fffe03f */
[----:B------:R-:W-:Y:S02]  /*26c90*/  UIADD3.64 UR16, UR12, 0x4fe, URZ ;  /* 0x000004fe0c107897 */ /* 0x000fe4000fffe03f */
[----:B------:R-:W-:Y:S02]  /*26ca0*/  UIADD3.64 UR20, UR12, 0x500, URZ ;  /* 0x000005000c147897 */ /* 0x000fe4000fffe03f */
[----:B------:R-:W-:Y:S02]  /*26cb0*/  UIADD3.64 UR24, UR12, 0x5fe, URZ ;  /* 0x000005fe0c187897 */ /* 0x000fe4000fffe03f */
[----:B------:R-:W-:-:S02]  /*26cc0*/  UIADD3.64 UR28, UR12, 0x600, URZ ;  /* 0x000006000c1c7897 */ /* 0x000fc4000fffe03f */
[----:B------:R-:W-:Y:S02]  /*26cd0*/  UIADD3.64 UR46, UR12, 0x6fe, URZ ;  /* 0x000006fe0c2e7897 */ /* 0x000fe4000fffe03f */
[----:B------:R-:W-:Y:S02]  /*26ce0*/  UIADD3.64 UR38, UR14, 0x3fe, URZ ;  /* 0x000003fe0e267897 */ /* 0x000fe4000fffe03f */
[----:B------:R-:W-:Y:S01]  /*26cf0*/  UIADD3.64 UR42, UR14, 0x400, URZ ;  /* 0x000004000e2a7897 */ /* 0x000fe2000fffe03f */
[----:B------:R-:W-:Y:S01]  /*26d00*/  UMOV UR33, 0x80000020 ;  /* 0x8000002000217882 */ /* 0x000fe20000000000 */
[----:B-1----:R-:W-:-:S10]  /*26d10*/  UMOV UR35, 0x80000020 ;  /* 0x8000002000237882 */ /* 0x002fd40000000000 */
.L_x_2:
[----:B------:R-:W-:Y:S04]  /*26d20*/  STL [R1+0x608c], R166 ;  /* 0x00608ca601007387 */ /* 0x000fe80000100800 */
        /* <DEDUP_REMOVED lines=12> */
[----:B-----5:R-:W-:Y:S04]  /*26df0*/  STL [R1+0x5efc], R21 ;  /* 0x005efc1501007387 */ /* 0x020fe80000100800 */
        /* <DEDUP_REMOVED lines=151> */
[----:B0-----:R0:W-:Y:S04]  /*27770*/  STL [R1+0x5d84], R33 ;  /* 0x005d842101007387 */ /* 0x0011e80000100800 */
[----:B0-----:R-:W2:Y:S01]  /*27780*/  LDL.LU R33, [R1+0x1ed4] ;  /* 0x001ed40001217983 */ /* 0x001ea20000300800 */
[----:B------:R-:W-:-:S02]  /*27790*/  MOV R4, UR29 ;  /* 0x0000001d00047c02 */ /* 0x000fc40008000f00 */
[----:B------:R-:W-:Y:S01]  /*277a0*/  MOV R0, UR28 ;  /* 0x0000001c00007c02 */ /* 0x000fe20008000f00 */
[----:B------:R-:W-:Y:S04]  /*277b0*/  STL [R1+0x5d80], R30 ;  /* 0x005d801e01007387 */ /* 0x000fe80000100800 */
[----:B------:R-:W-:Y:S04]  /*277c0*/  STL [R1+0x5d7c], R31 ;  /* 0x005d7c1f01007387 */ /* 0x000fe80000100800 */
[----:B------:R-:W-:Y:S04]  /*277d0*/  STL [R1+0x5d78], R28 ;  /* 0x005d781c01007387 */ /* 0x000fe80000100800 */
[----:B------:R-:W-:Y:S04]  /*277e0*/  STL [R1+0x5d74], R29 ;  /* 0x005d741d01007387 */ /* 0x000fe80000100800 */
[----:B------:R-:W-:Y:S04]  /*277f0*/  STL [R1+0x5d70], R26 ;  /* 0x005d701a01007387 */ /* 0x000fe80000100800 */
[----:B------:R-:W-:Y:S04]  /*27800*/  STL [R1+0x5d6c], R27 ;  /* 0x005d6c1b01007387 */ /* 0x000fe80000100800 */
[----:B------:R0:W-:Y:S04]  /*27810*/  STL [R1+0x5d68], R24 ;  /* 0x005d681801007387 */ /* 0x0001e80000100800 */
        /* <DEDUP_REMOVED lines=34> */
[----:B0-----:R-:W3:Y:S04]  /*27a40*/  LDL R24, [R1+0x2858] ;  /* 0x0028580001187983 */ /* 0x001ee80000100800 */
[----:B------:R-:W-:Y:S04]  /*27a50*/  STL [R1+0x3044], R4 ;  /* 0x0030440401007387 */ /* 0x000fe80000100800 */
[----:B------:R-:W4:Y:S04]  /*27a60*/  LDL.LU R38, [R1+0x285c] ;  /* 0x00285c0001267983 */ /* 0x000f280000300800 */
[----:B------:R0:W-:Y:S01]  /*27a70*/  STL [R1+0x3040], R0 ;  /* 0x0030400001007387 */ /* 0x0001e20000100800 */
[----:B------:R-:W-:-:S02]  /*27a80*/  PRMT R60, RZ, 0x7610, R60 ;  /* 0x00007610ff3c7816 */ /* 0x000fc4000000003c */
[----:B------:R-:W-:Y:S01]  /*27a90*/  PRMT R70, RZ, 0x7610, R70 ;  /* 0x00007610ff467816 */ /* 0x000fe20000000046 */
[----:B------:R-:W4:Y:S01]  /*27aa0*/  LDL.LU R30, [R1+0x284c] ;  /* 0x00284c00011e7983 */ /* 0x000f220000300800 */
[----:B------:R-:W-:Y:S02]  /*27ab0*/  PRMT R86, RZ, 0x7610, R86 ;  /* 0x00007610ff567816 */ /* 0x000fe40000000056 */
[----:B------:R-:W-:Y:S01]  /*27ac0*/  PRMT R102, RZ, 0x7610, R102 ;  /* 0x00007610ff667816 */ /* 0x000fe20000000066 */
[----:B------:R-:W4:Y:S01]  /*27ad0*/  LDL.LU R26, [R1+0x283c] ;  /* 0x00283c00011a7983 */ /* 0x000f220000300800 */
[----:B0-----:R-:W2:Y:S03]  /*27ae0*/  LDC R0, c[0x0][0x230] ;  /* 0x00008c00ff007b82 */ /* 0x001ea60000000800 */
[----:B------:R-:W4:Y:S04]  /*27af0*/  LDL.LU R25, [R1+0x2854] ;  /* 0x0028540001197983 */ /* 0x000f280000300800 */
[----:B------:R-:W4:Y:S01]  /*27b00*/  LDL.LU R19, [R1+0x2844] ;  /* 0x0028440001137983 */ /* 0x000f220000300800 */
[----:B------:R-:W-:Y:S01]  /*27b10*/  PRMT R67, RZ, 0x7610, R67 ;  /* 0x00007610ff437816 */ /* 0x000fe20000000043 */
[----:B--2---:R-:W-:-:S02]  /*27b20*/  IMAD R0, R33, -0x40, R0 ;  /* 0xffffffc021007824 */ /* 0x004fc400078e0200 */
[----:B------:R-:W-:Y:S03]  /*27b30*/  STL [R1+0x5f00], R33 ;  /* 0x005f002101007387 */ /* 0x000fe60000100800 */
[C---:B------:R-:W-:Y:S01]  /*27b40*/  ISETP.GT.AND P0, PT, R0.reuse, RZ, PT ;  /* 0x000000ff0000720c */ /* 0x040fe20003f04270 */
[----:B------:R-:W-:Y:S01]  /*27b50*/  STL [R1+0x5484], R3 ;  /* 0x0054840301007387 */ /* 0x000fe20000100800 */
[----:B------:R-:W-:-:S03]  /*27b60*/  ISETP.GT.AND P1, PT, R0, 0x1, PT ;  /* 0x000000010000780c */ /* 0x000fc60003f24270 */
[----:B------:R0:W-:Y:S08]  /*27b70*/  STL [R1+0x5480], R2 ;  /* 0x0054800201007387 */ /* 0x0001f00000100800 */
[----:B------:R-:W-:Y:S02]  /*27b80*/  @P0 IMAD.MOV.U32 R4, RZ, RZ, R3 ;  /* 0x000000ffff040224 */ /* 0x000fe400078e0003 */
[----:B------:R-:W-:-:S05]  /*27b90*/  @P0 IMAD.MOV.U32 R5, RZ, RZ, R2 ;  /* 0x000000ffff050224 */ /* 0x000fca00078e0002 */
[----:B------:R1:W2:Y:S04]  /*27ba0*/  @P0 LDG.E.U8 R60, desc[UR10][R4.64] ;  /* 0x0000000a043c0981 */ /* 0x0002a8000c1e1100 */
[----:B------:R-:W-:Y:S04]  /*27bb0*/  STL [R1+0x5f04], R14 ;  /* 0x005f040e01007387 */ /* 0x000fe80000100800 */
[----:B------:R-:W-:Y:S01]  /*27bc0*/  STL [R1+0x547c], R13 ;  /* 0x00547c0d01007387 */ /* 0x000fe20000100800 */
[----:B-1----:R-:W-:Y:S02]  /*27bd0*/  @P0 IMAD.MOV.U32 R4, RZ, RZ, R14 ;  /* 0x000000ffff040224 */ /* 0x002fe400078e000e */
        /* <DEDUP_REMOVED lines=8> */
[----:B------:R2:W-:Y:S01]  /*27c60*/  STL [R1+0x5478], R17 ;  /* 0x0054781101007387 */ /* 0x0005e20000100800 */
[----:B-1----:R-:W-:Y:S02]  /*27c70*/  @P0 IMAD.MOV.U32 R4, RZ, RZ, R18 ;  /* 0x000000ffff040224 */ /* 0x002fe400078e0012 */
[----:B------:R-:W-:-:S05]  /*27c80*/  @P0 IMAD.MOV.U32 R5, RZ, RZ, R17 ;  /* 0x000000ffff050224 */ /* 0x000fca00078e0011 */
[----:B------:R3:W2:Y:S01]  /*27c90*/  @P0 LDG.E.U8 R102, desc[UR10][R4.64] ;  /* 0x0000000a04660981 */ /* 0x0006a2000c1e1100 */
[----:B------:R-:W-:Y:S02]  /*27ca0*/  PRMT R73, RZ, 0x7610, R73 ;  /* 0x00007610ff497816 */ /* 0x000fe40000000049 */
[----:B------:R-:W-:Y:S02]  /*27cb0*/  PRMT R89, RZ, 0x7610, R89 ;  /* 0x00007610ff597816 */ /* 0x000fe40000000059 */
[----:B------:R-:W-:Y:S02]  /*27cc0*/  PRMT R105, RZ, 0x7610, R105 ;  /* 0x00007610ff697816 */ /* 0x000fe40000000069 */
[----:B------:R-:W-:Y:S01]  /*27cd0*/  ISETP.GT.AND P0, PT, R0, 0x2, PT ;  /* 0x000000020000780c */ /* 0x000fe20003f04270 */
[----:B---3--:R-:W-:Y:S02]  /*27ce0*/  @P1 IMAD.MOV.U32 R5, RZ, RZ, R24 ;  /* 0x000000ffff051224 */ /* 0x008fe400078e0018 */
[----:B----4-:R-:W-:Y:S01]  /*27cf0*/  @P1 IMAD.MOV.U32 R4, RZ, RZ, R38 ;  /* 0x000000ffff041224 */ /* 0x010fe200078e0026 */
[----:B------:R-:W-:Y:S04]  /*27d00*/  STL [R1+0x5f14], R38 ;  /* 0x005f142601007387 */ /* 0x000fe80000100800 */
[----:B------:R-:W3:Y:S04]  /*27d10*/  LDL.LU R24, [R1+0x2834] ;  /* 0x0028340001187983 */ /* 0x000ee80000300800 */
[----:B------:R1:W4:Y:S04]  /*27d20*/  @P1 LDG.E.U8 R67, desc[UR10][R4.64] ;  /* 0x0000000a04431981 */ /* 0x000328000c1e1100 */
[----:B------:R-:W2:Y:S01]  /*27d30*/  LDL R5, [R1+0x2850] ;  /* 0x0028500001057983 */ /* 0x000ea20000100800 */
[----:B-1----:R-:W-:-:S03]  /*27d40*/  @P1 IMAD.MOV.U32 R4, RZ, RZ, R25 ;  /* 0x000000ffff041224 */ /* 0x002fc600078e0019 */
[----:B------:R-:W-:Y:S04]  /*27d50*/  STL [R1+0x5f18], R25 ;  /* 0x005f181901007387 */ /* 0x000fe80000100800 */
[----:B--2---:R1:W2:Y:S04]  /*27d60*/  @P1 LDG.E.U8 R73, desc[UR10][R4.64] ;  /* 0x0000000a04491981 */ /* 0x0042a8000c1e1100 */
[----:B------:R-:W3:Y:S01]  /*27d70*/  LDL R5, [R1+0x2848] ;  /* 0x0028480001057983 */ /* 0x000ee20000100800 */
[----:B-1----:R-:W-:-:S03]  /*27d80*/  @P1 IMAD.MOV.U32 R4, RZ, RZ, R30 ;  /* 0x000000ffff041224 */ /* 0x002fc600078e001e */
[----:B------:R-:W-:Y:S04]  /*27d90*/  STL [R1+0x5f1c], R30 ;  /* 0x005f1c1e01007387 */ /* 0x000fe80000100800 */
[----:B---3--:R1:W3:Y:S04]  /*27da0*/  @P1 LDG.E.U8 R89, desc[UR10][R4.64] ;  /* 0x0000000a04591981 */ /* 0x0082e8000c1e1100 */
[----:B------:R-:W4:Y:S01]  /*27db0*/  LDL R5, [R1+0x2840] ;  /* 0x0028400001057983 */ /* 0x000f220000100800 */
[----:B-1----:R-:W-:Y:S01]  /*27dc0*/  @P1 IMAD.MOV.U32 R4, RZ, RZ, R19 ;  /* 0x000000ffff041224 */ /* 0x002fe200078e0013 */
[----:B------:R-:W-:-:S02]  /*27dd0*/  PRMT R64, RZ, 0x7610, R64 ;  /* 0x00007610ff407816 */ /* 0x000fc40000000040 */
[----:B------:R-:W-:Y:S04]  /*27de0*/  STL [R1+0x5f20], R19 ;  /* 0x005f201301007387 */ /* 0x000fe80000100800 */
[----:B----4-:R1:W4:Y:S04]  /*27df0*/  @P1 LDG.E.U8 R105, desc[UR10][R4.64] ;  /* 0x0000000a04691981 */ /* 0x010328000c1e1100 */
[----:B------:R-:W2:Y:S01]  /*27e00*/  LDL R5, [R1+0x2838] ;  /* 0x0028380001057983 */ /* 0x000ea20000100800 */
[----:B-1----:R-:W-:Y:S01]  /*27e10*/  @P0 IMAD.MOV.U32 R4, RZ, RZ, R26 ;  /* 0x000000ffff040224 */ /* 0x002fe200078e001a */
[----:B------:R-:W-:-:S02]  /*27e20*/  PRMT R85, RZ, 0x7610, R85 ;  /* 0x00007610ff557816 */ /* 0x000fc40000000055 */
[----:B------:R-:W-:Y:S01]  /*27e30*/  STL [R1+0x5f24], R26 ;  /* 0x005f241a01007387 */ /* 0x000fe20000100800 */
[----:B------:R-:W-:Y:S02]  /*27e40*/  PRMT R101, RZ, 0x7610, R101 ;  /* 0x00007610ff657816 */ /* 0x000fe40000000065 */
[----:B------:R-:W-:Y:S02]  /*27e50*/  PRMT R117, RZ, 0x7610, R117 ;  /* 0x00007610ff757816 */ /* 0x000fe40000000075 */
[----:B------:R-:W-:Y:S01]  /*27e60*/  ISETP.GT.AND P1, PT, R0, 0x3, PT ;  /* 0x000000030000780c */ /* 0x000fe20003f24270 */
[----:B--2---:R1:W2:Y:S04]  /*27e70*/  @P0 LDG.E.U8 R64, desc[UR10][R4.64] ;  /* 0x0000000a04400981 */ /* 0x0042a8000c1e1100 */
[----:B------:R-:W3:Y:S01]  /*27e80*/  LDL R5, [R1+0x2830] ;  /* 0x0028300001057983 */ /* 0x000ee20000100800 */
[----:B-1----:R-:W-:-:S03]  /*27e90*/  @P0 IMAD.MOV.U32 R4, RZ, RZ, R24 ;  /* 0x000000ffff040224 */ /* 0x002fc600078e0018 */
[----:B------:R-:W-:Y:S04]  /*27ea0*/  STL [R1+0x5f28], R24 ;  /* 0x005f281801007387 */ /* 0x000fe80000100800 */
[----:B---3--:R1:W3:Y:S04]  /*27eb0*/  @P0 LDG.E.U8 R85, desc[UR10][R4.64] ;  /* 0x0000000a04550981 */ /* 0x0082e8000c1e1100 */
[----:B------:R-:W1:Y:S04]  /*27ec0*/  LDL R4, [R1+0x2828] ;  /* 0x0028280001047983 */ /* 0x000e680000100800 */
[----:B------:R-:W1:Y:S02]  /*27ed0*/  LDL R5, [R1+0x282c] ;  /* 0x00282c0001057983 */ /* 0x000e640000100800 */
[----:B-1----:R-:W-:-:S04]  /*27ee0*/  @P0 LOP3.LUT R5, R5, R4, RZ, 0x3c, !PT ;  /* 0x0000000405050212 */ /* 0x002fc800078e3cff */
[----:B------:R-:W-:-:S04]  /*27ef0*/  @P0 LOP3.LUT R4, R5, R4, RZ, 0x3c, !PT ;  /* 0x0000000405040212 */ /* 0x000fc800078e3cff */
[----:B------:R-:W-:-:S05]  /*27f00*/  @P0 LOP3.LUT R5, R5, R4, RZ, 0x3c, !PT ;  /* 0x0000000405050212 */ /* 0x000fca00078e3cff */
[----:B------:R1:W4:Y:S04]  /*27f10*/  @P0 LDG.E.U8 R101, desc[UR10][R4.64] ;  /* 0x0000000a04650981 */ /* 0x000328000c1e1100 */
[----:B------:R-:W1:Y:S04]  /*27f20*/  LDL R4, [R1+0x2820] ;  /* 0x0028200001047983 */ /* 0x000e680000100800 */
[----:B------:R-:W1:Y:S01]  /*27f30*/  LDL R5, [R1+0x2824] ;  /* 0x0028240001057983 */ /* 0x000e620000100800 */
[----:B------:R-:W-:Y:S02]  /*27f40*/  PRMT R153, RZ, 0x7610, R153 ;  /* 0x00007610ff997816 */ /* 0x000fe40000000099 */
[----:B-1----:R-:W-:-:S04]  /*27f50*/  @P0 LOP3.LUT R5, R5, R4, RZ, 0x3c, !PT ;  /* 0x0000000405050212 */ /* 0x002fc800078e3cff */
[----:B------:R-:W-:-:S04]  /*27f60*/  @P0 LOP3.LUT R4, R5, R4, RZ, 0x3c, !PT ;  /* 0x0000000405040212 */ /* 0x000fc800078e3cff */
[----:B------:R-:W-:-:S05]  /*27f70*/  @P0 LOP3.LUT R5, R5, R4, RZ, 0x3c, !PT ;  /* 0x0000000405050212 */ /* 0x000fca00078e3cff */
[----:B------:R1:W4:Y:S04]  /*27f80*/  @P0 LDG.E.U8 R117, desc[UR10][R4.64] ;  /* 0x0000000a04750981 */ /* 0x000328000c1e1100 */
[----:B------:R-:W1:Y:S04]  /*27f90*/  LDL R4, [R1+0x2818] ;  /* 0x0028180001047983 */ /* 0x000e680000100800 */
[----:B------:R-:W1:Y:S01]  /*27fa0*/  LDL R5, [R1+0x281c] ;  /* 0x00281c0001057983 */ /* 0x000e620000100800 */
[----:B------:R-:W-:Y:S02]  /*27fb0*/  PRMT R84, RZ, 0x7610, R84 ;  /* 0x00007610ff547816 */ /* 0x000fe40000000054 */
[----:B------:R-:W-:-:S02]  /*27fc0*/  PRMT R100, RZ, 0x7610, R100 ;  /* 0x00007610ff647816 */ /* 0x000fc40000000064 */
[----:B------:R-:W-:Y:S02]  /*27fd0*/  PRMT R116, RZ, 0x7610, R116 ;  /* 0x00007610ff747816 */ /* 0x000fe40000000074 */
[----:B------:R-:W-:Y:S02]  /*27fe0*/  ISETP.GT.AND P0, PT, R0, 0x4, PT ;  /* 0x000000040000780c */ /* 0x000fe40003f04270 */
[----:B-1----:R-:W-:-:S04]  /*27ff0*/  @P1 LOP3.LUT R5, R5, R4, RZ, 0x3c, !PT ;  /* 0x0000000405051212 */ /* 0x002fc800078e3cff */
[----:B------:R-:W-:-:S04]  /*28000*/  @P1 LOP3.LUT R4, R5, R4, RZ, 0x3c, !PT ;  /* 0x0000000405041212 */ /* 0x000fc800078e3cff */
[----:B------:R-:W-:-:S05]  /*28010*/  @P1 LOP3.LUT R5, R5, R4, RZ, 0x3c, !PT ;  /* 0x0000000405051212 */ /* 0x000fca00078e3cff */
[----:B------:R1:W2:Y:S04]  /*28020*/  @P1 LDG.E.U8 R153, desc[UR10][R4.64] ;  /* 0x0000000a04991981 */ /* 0x0002a8000c1e1100 */
[----:B------:R-:W1:Y:S04]  /*28030*/  LDL R4, [R1+0x2810] ;  /* 0x0028100001047983 */ /* 0x000e680000100800 */
[----:B------:R-:W1:Y:S02]  /*28040*/  LDL R5, [R1+0x2814] ;  /* 0x0028140001057983 */ /* 0x000e640000100800 */
[----:B-1----:R-:W-:-:S04]  /*28050*/  @P1 LOP3.LUT R5, R5, R4, RZ, 0x3c, !PT ;  /* 0x0000000405051212 */ /* 0x002fc800078e3cff */
[----:B------:R-:W-:-:S04]  /*28060*/  @P1 LOP3.LUT R4, R5, R4, RZ, 0x3c, !PT ;  /* 0x0000000405041212 */ /* 0x000fc800078e3cff */
[----:B------:R-:W-:-:S05]  /*28070*/  @P1 LOP3.LUT R5, R5, R4, RZ, 0x3c, !PT ;  /* 0x0000000405051212 */ /* 0x000fca00078e3cff */
[----:B------:R1:W4:Y:S04]  /*28080*/  @P1 LDG.E.U8 R84, desc[UR10][R4.64] ;  /* 0x0000000a04541981 */ /* 0x000328000c1e1100 */
        /* <DEDUP_REMOVED lines=22> */
[----:B------:R1:W3:Y:S04]  /*281f0*/  @P0 LDG.E.U8 R63, desc[UR10][R4.64] ;  /* 0x0000000a043f0981 */ /* 0x0002e8000c1e1100 */
        /* <DEDUP_REMOVED lines=187> */
[----:B------:R-:W-:-:S02]  /*28db0*/  ISETP.GT.AND P1, PT, R0, 0xb, PT ;  /* 0x0000000b0000780c */ /* 0x000fc40003f24270 */
        /* <DEDUP_REMOVED lines=151> */
[----:B0-----:R-:W-:Y:S02]  /*29730*/  PRMT R2, RZ, 0x7610, R2 ;  /* 0x00007610ff027816 */ /* 0x001fe40000000002 */
[----:B-1----:R-:W-:-:S04]  /*29740*/  @P0 LOP3.LUT R5, R5, R4, RZ, 0x3c, !PT ;  /* 0x0000000405050212 */ /* 0x002fc800078e3cff */
[----:B------:R-:W-:-:S04]  /*29750*/  @P0 LOP3.LUT R4, R5, R4, RZ, 0x3c, !PT ;  /* 0x0000000405040212 */ /* 0x000fc800078e3cff */
[----:B------:R-:W-:-:S05]  /*29760*/  @P0 LOP3.LUT R5, R5, R4, RZ, 0x3c, !PT ;  /* 0x0000000405050212 */ /* 0x000fca00078e3cff */
[----:B------:R0:W4:Y:S04]  /*29770*/  @P0 LDG.E.U8 R2, desc[UR10][R4.64] ;  /* 0x0000000a04020981 */ /* 0x000128000c1e1100 */
[----:B------:R-:W0:Y:S04]  /*29780*/  LDL R4, [R1+0x2670] ;  /* 0x0026700001047983 */ /* 0x000e280000100800 */
[----:B------:R-:W0:Y:S01]  /*29790*/  LDL R5, [R1+0x2674] ;  /* 0x0026740001057983 */ /* 0x000e220000100800 */
[----:B------:R-:W-:Y:S02]  /*297a0*/  PRMT R138, RZ, 0x7610, R138 ;  /* 0x00007610ff8a7816 */ /* 0x000fe4000000008a */
[----:B0-----:R-:W-:-:S04]  /*297b0*/  @P0 LOP3.LUT R5, R5, R4, RZ, 0x3c, !PT ;  /* 0x0000000405050212 */ /* 0x001fc800078e3cff */
        /* <DEDUP_REMOVED lines=13> */
[----:B------:R-:W-:-:S02]  /*29890*/  ISETP.GT.AND P1, PT, R0, 0x11, PT ;  /* 0x000000110000780c */ /* 0x000fc40003f24270 */
        /* <DEDUP_REMOVED lines=916> */
[----:B------:R-:W2:Y:S04]  /*2d1e0*/  @P0 LDG.E.U8 R166, desc[UR10][R4.64] ;  /* 0x0000000a04a60981 */ /* 0x000ea8000c1e1100 */
[----:B--2---:R0:W-:Y:S04]  /*2d1f0*/  STL [R1+0x2054], R166 ;  /* 0x002054a601007387 */ /* 0x0041e80000100800 */
[----:B0-----:R-:W2:Y:S04]  /*2d200*/  LDL.LU R166, [R1+0x608c] ;  /* 0x00608c0001a67983 */ /* 0x001ea80000300800 */
[----:B------:R-:W3:Y:S04]  /*2d210*/  LDL R4, [R1+0x2268] ;  /* 0x0022680001047983 */ /* 0x000ee80000100800 */
[----:B------:R-:W3:Y:S01]  /*2d220*/  LDL R5, [R1+0x226c] ;  /* 0x00226c0001057983 */ /* 0x000ee20000100800 */
[----:B------:R-:W-:-:S02]  /*2d230*/  PRMT R165, RZ, 0x7610, R165 ;  /* 0x00007610ffa57816 */ /* 0x000fc400000000a5 */
[----:B---3--:R-:W-:-:S04]  /*2d240*/  @P0 LOP3.LUT R5, R5, R4, RZ, 0x3c, !PT ;  /* 0x0000000405050212 */ /* 0x008fc800078e3cff */
[----:B------:R-:W-:-:S04]  /*2d250*/  @P0 LOP3.LUT R4, R5, R4, RZ, 0x3c, !PT ;  /* 0x0000000405040212 */ /* 0x000fc800078e3cff */
[----:B------:R-:W-:-:S05]  /*2d260*/  @P0 LOP3.LUT R5, R5, R4, RZ, 0x3c, !PT ;  /* 0x0000000405050212 */ /* 0x000fca00078e3cff */
[----:B------:R-:W3:Y:S04]  /*2d270*/  @P0 LDG.E.U8 R165, desc[UR10][R4.64] ;  /* 0x0000000a04a50981 */ /* 0x000ee8000c1e1100 */
[----:B---3--:R0:W-:Y:S04]  /*2d280*/  STL [R1+0x2058], R165 ;  /* 0x002058a501007387 */ /* 0x0081e80000100800 */
[----:B0-----:R-:W3:Y:S04]  /*2d290*/  LDL.LU R165, [R1+0x6088] ;  /* 0x0060880001a57983 */ /* 0x001ee80000300800 */
[----:B------:R-:W4:Y:S04]  /*2d2a0*/  LDL R4, [R1+0x2260] ;  /* 0x0022600001047983 */ /* 0x000f280000100800 */
[----:B------:R-:W4:Y:S01]  /*2d2b0*/  LDL R5, [R1+0x2264] ;  /* 0x0022640001057983 */ /* 0x000f220000100800 */
[----:B------:R-:W-:-:S02]  /*2d2c0*/  PRMT R25, RZ, 0x7610, R25 ;  /* 0x00007610ff197816 */ /* 0x000fc40000000019 */
[----:B------:R-:W-:Y:S02]  /*2d2d0*/  ISETP.GT.AND P1, PT, R0, 0x31, PT ;  /* 0x000000310000780c */ /* 0x000fe40003f24270 */
[----:B----4-:R-:W-:-:S04]  /*2d2e0*/  @P0 LOP3.LUT R5, R5, R4, RZ, 0x3c, !PT ;  /* 0x0000000405050212 */ /* 0x010fc800078e3cff */
[----:B------:R-:W-:-:S04]  /*2d2f0*/  @P0 LOP3.LUT R4, R5, R4, RZ, 0x3c, !PT ;  /* 0x0000000405040212 */ /* 0x000fc800078e3cff */
[----:B------:R-:W-:-:S05]  /*2d300*/  @P0 LOP3.LUT R5, R5, R4, RZ, 0x3c, !PT ;  /* 0x0000000405050212 */ /* 0x000fca00078e3cff */
[----:B------:R-:W4:Y:S04]  /*2d310*/  @P0 LDG.E.U8 R25, desc[UR10][R4.64] ;  /* 0x0000000a04190981 */ /* 0x000f28000c1e1100 */
[----:B------:R-:W2:Y:S04]  /*2d320*/  LDL R4, [R1+0x2258] ;  /* 0x0022580001047983 */ /* 0x000ea80000100800 */
[----:B------:R-:W2:Y:S01]  /*2d330*/  LDL R5, [R1+0x225c] ;  /* 0x00225c0001057983 */ /* 0x000ea20000100800 */
[----:B------:R-:W-:-:S03]  /*2d340*/  PRMT R167, RZ, 0x7610, R167 ;  /* 0x00007610ffa77816 */ /* 0x000fc600000000a7 */
[----:B----4-:R-:W-:Y:S01]  /*2d350*/  STL [R1+0x5f30], R25 ;  /* 0x005f301901007387 */ /* 0x010fe20000100800 */
[----:B--2---:R-:W-:-:S04]  /*2d360*/  @P1 LOP3.LUT R5, R5, R4, RZ, 0x3c, !PT ;  /* 0x0000000405051212 */ /* 0x004fc800078e3cff */
[----:B------:R-:W-:-:S04]  /*2d370*/  @P1 LOP3.LUT R4, R5, R4, RZ, 0x3c, !PT ;  /* 0x0000000405041212 */ /* 0x000fc800078e3cff */
[----:B------:R-:W-:-:S05]  /*2d380*/  @P1 LOP3.LUT R5, R5, R4, RZ, 0x3c, !PT ;  /* 0x0000000405051212 */ /* 0x000fca00078e3cff */
[----:B------:R0:W2:Y:S04]  /*2d390*/  @P1 LDG.E.U8 R167, desc[UR10][R4.64] ;  /* 0x0000000a04a71981 */ /* 0x0000a8000c1e1100 */
[----:B------:R-:W0:Y:S04]  /*2d3a0*/  LDL R4, [R1+0x2250] ;  /* 0x0022500001047983 */ /* 0x000e280000100800 */
[----:B------:R-:W0:Y:S01]  /*2d3b0*/  LDL R5, [R1+0x2254] ;  /* 0x0022540001057983 */ /* 0x000e220000100800 */
[----:B------:R-:W-:Y:S02]  /*2d3c0*/  PRMT R164, RZ, 0x7610, R164 ;  /* 0x00007610ffa47816 */ /* 0x000fe400000000a4 */
[----:B0-----:R-:W-:-:S04]  /*2d3d0*/  @P1 LOP3.LUT R5, R5, R4, RZ, 0x3c, !PT ;  /* 0x0000000405051212 */ /* 0x001fc800078e3cff */
[----:B------:R-:W-:-:S04]  /*2d3e0*/  @P1 LOP3.LUT R4, R5, R4, RZ, 0x3c, !PT ;  /* 0x0000000405041212 */ /* 0x000fc800078e3cff */
[----:B------:R-:W-:-:S05]  /*2d3f0*/  @P1 LOP3.LUT R5, R5, R4, RZ, 0x3c, !PT ;  /* 0x0000000405051212 */ /* 0x000fca00078e3cff */
[----:B------:R-:W4:Y:S04]  /*2d400*/  @P1 LDG.E.U8 R164, desc[UR10][R4.64] ;  /* 0x0000000a04a41981 */ /* 0x000f28000c1e1100 */
[----:B----4-:R0:W-:Y:S04]  /*2d410*/  STL [R1+0x2048], R164 ;  /* 0x002048a401007387 */ /* 0x0101e80000100800 */
[----:B0-----:R-:W4:Y:S04]  /*2d420*/  LDL.LU R164, [R1+0x6084] ;  /* 0x0060840001a47983 */ /* 0x001f280000300800 */
        /* <DEDUP_REMOVED lines=9> */
[----:B------:R-:W2:Y:S04]  /*2d4c0*/  LDL R4, [R1+0x2240] ;  /* 0x0022400001047983 */ /* 0x000ea80000100800 */
[----:B------:R-:W2:Y:S01]  /*2d4d0*/  LDL R5, [R1+0x2244] ;  /* 0x0022440001057983 */ /* 0x000ea20000100800 */
[----:B------:R-:W-:-:S02]  /*2d4e0*/  PRMT R38, RZ, 0x7610, R38 ;  /* 0x00007610ff267816 */ /* 0x000fc40000000026 */
[----:B------:R-:W-:Y:S02]  /*2d4f0*/  ISETP.GT.AND P0, PT, R0, 0x32, PT ;  /* 0x000000320000780c */ /* 0x000fe40003f04270 */
[----:B--2---:R-:W-:-:S04]  /*2d500*/  @P1 LOP3.LUT R5, R5, R4, RZ, 0x3c, !PT ;  /* 0x0000000405051212 */ /* 0x004fc800078e3cff */
[----:B------:R-:W-:-:S04]  /*2d510*/  @P1 LOP3.LUT R4, R5, R4, RZ, 0x3c, !PT ;  /* 0x0000000405041212 */ /* 0x000fc800078e3cff */
[----:B------:R-:W-:-:S05]  /*2d520*/  @P1 LOP3.LUT R5, R5, R4, RZ, 0x3c, !PT ;  /* 0x0000000405051212 */ /* 0x000fca00078e3cff */
[----:B------:R-:W2:Y:S04]  /*2d530*/  @P1 LDG.E.U8 R38, desc[UR10][R4.64] ;  /* 0x0000000a04261981 */ /* 0x000ea8000c1e1100 */
[----:B------:R-:W4:Y:S04]  /*2d540*/  LDL R4, [R1+0x2238] ;  /* 0x0022380001047983 */ /* 0x000f280000100800 */
[----:B------:R-:W4:Y:S01]  /*2d550*/  LDL R5, [R1+0x223c] ;  /* 0x00223c0001057983 */ /* 0x000f220000100800 */
[----:B------:R-:W-:-:S03]  /*2d560*/  PRMT R166, RZ, 0x7610, R166 ;  /* 0x00007610ffa67816 */ /* 0x000fc600000000a6 */
[----:B--2---:R-:W-:Y:S01]  /*2d570*/  STL [R1+0x5f2c], R38 ;  /* 0x005f2c2601007387 */ /* 0x004fe20000100800 */
[----:B----4-:R-:W-:-:S04]  /*2d580*/  @P0 LOP3.LUT R5, R5, R4, RZ, 0x3c, !PT ;  /* 0x0000000405050212 */ /* 0x010fc800078e3cff */
        /* <DEDUP_REMOVED lines=19> */
[----:B------:R-:W2:Y:S04]  /*2d6c0*/  LDL R4, [R1+0x2220] ;  /* 0x0022200001047983 */ /* 0x000ea80000100800 */
[----:B------:R-:W2:Y:S01]  /*2d6d0*/  LDL R5, [R1+0x2224] ;  /* 0x0022240001057983 */ /* 0x000ea20000100800 */
[----:B------:R-:W-:Y:S02]  /*2d6e0*/  PRMT R123, RZ, 0x7610, R123 ;  /* 0x00007610ff7b7816 */ /* 0x000fe4000000007b */
[----:B------:R-:W-:Y:S01]  /*2d6f0*/  ISETP.GT.AND P1, PT, R0, 0x33, PT ;  /* 0x000000330000780c */ /* 0x000fe20003f24270 */
[----:B---3--:R-:W-:Y:S01]  /*2d700*/  STL [R1+0x5f4c], R38 ;  /* 0x005f4c2601007387 */ /* 0x008fe20000100800 */
[----:B--2---:R-:W-:-:S04]  /*2d710*/  @P0 LOP3.LUT R5, R5, R4, RZ, 0x3c, !PT ;  /* 0x0000000405050212 */ /* 0x004fc800078e3cff */
[----:B------:R-:W-:-:S04]  /*2d720*/  @P0 LOP3.LUT R4, R5, R4, RZ, 0x3c, !PT ;  /* 0x0000000405040212 */ /* 0x000fc800078e3cff */
[----:B------:R-:W-:-:S05]  /*2d730*/  @P0 LOP3.LUT R5, R5, R4, RZ, 0x3c, !PT ;  /* 0x0000000405050212 */ /* 0x000fca00078e3cff */
[----:B------:R-:W2:Y:S04]  /*2d740*/  @P0 LDG.E.U8 R123, desc[UR10][R4.64] ;  /* 0x0000000a047b0981 */ /* 0x000ea8000c1e1100 */
[----:B------:R-:W3:Y:S04]  /*2d750*/  LDL R4, [R1+0x2218] ;  /* 0x0022180001047983 */ /* 0x000ee80000100800 */
[----:B------:R-:W3:Y:S01]  /*2d760*/  LDL R5, [R1+0x221c] ;  /* 0x00221c0001057983 */ /* 0x000ee20000100800 */
[----:B------:R-:W-:-:S03]  /*2d770*/  PRMT R165, RZ, 0x7610, R165 ;  /* 0x00007610ffa57816 */ /* 0x000fc600000000a5 */
[----:B--2---:R-:W-:Y:S01]  /*2d780*/  STL [R1+0x5f34], R123 ;  /* 0x005f347b01007387 */ /* 0x004fe20000100800 */
[----:B---3--:R-:W-:-:S04]  /*2d790*/  @P1 LOP3.LUT R5, R5, R4, RZ, 0x3c, !PT ;  /* 0x0000000405051212 */ /* 0x008fc800078e3cff */
        /* <DEDUP_REMOVED lines=15> */
[----:B----4-:R-:W-:-:S04]  /*2d890*/  @P1 LOP3.LUT R5, R5, R4, RZ, 0x3c, !PT ;  /* 0x0000000405051212 */ /* 0x010fc800078e3cff */
[----:B------:R-:W-:-:S04]  /*2d8a0*/  @P1 LOP3.LUT R4, R5, R4, RZ, 0x3c, !PT ;  /* 0x0000000405041212 */ /* 0x000fc800078e3cff */
[----:B------:R-:W-:-:S05]  /*2d8b0*/  @P1 LOP3.LUT R5, R5, R4, RZ, 0x3c, !PT ;  /* 0x0000000405051212 */ /* 0x000fca00078e3cff */
[----:B------:R-:W4:Y:S04]  /*2d8c0*/  @P1 LDG.E.U8 R24, desc[UR10][R4.64] ;  /* 0x0000000a04181981 */ /* 0x000f28000c1e1100 */
[----:B------:R-:W2:Y:S04]  /*2d8d0*/  LDL R4, [R1+0x2200] ;  /* 0x0022000001047983 */ /* 0x000ea80000100800 */
[----:B------:R-:W2:Y:S01]  /*2d8e0*/  LDL R5, [R1+0x2204] ;  /* 0x0022040001057983 */ /* 0x000ea20000100800 */
[----:B------:R-:W-:Y:S02]  /*2d8f0*/  PRMT R120, RZ, 0x7610, R120 ;  /* 0x00007610ff787816 */ /* 0x000fe40000000078 */
[----:B------:R-:W-:Y:S01]  /*2d900*/  ISETP.GT.AND P0, PT, R0, 0x34, PT ;  /* 0x000000340000780c */ /* 0x000fe20003f04270 */
[----:B----4-:R-:W-:Y:S01]  /*2d910*/  STL [R1+0x5f58], R24 ;  /* 0x005f581801007387 */ /* 0x010fe20000100800 */
        /* <DEDUP_REMOVED lines=119> */
[----:B------:R0:W3:Y:S04]  /*2e090*/  @P1 LDG.E.U8 R24, desc[UR10][R4.64] ;  /* 0x0000000a04181981 */ /* 0x0000e8000c1e1100 */
[----:B------:R-:W0:Y:S04]  /*2e0a0*/  LDL R4, [R1+0x2188] ;  /* 0x0021880001047983 */ /* 0x000e280000100800 */
[----:B------:R-:W0:Y:S01]  /*2e0b0*/  LDL R5, [R1+0x218c] ;  /* 0x00218c0001057983 */ /* 0x000e220000100800 */
[----:B------:R-:W-:Y:S02]  /*2e0c0*/  PRMT R19, RZ, 0x7610, R19 ;  /* 0x00007610ff137816 */ /* 0x000fe40000000013 */
[----:B0-----:R-:W-:-:S04]  /*2e0d0*/  @P1 LOP3.LUT R5, R5, R4, RZ, 0x3c, !PT ;  /* 0x0000000405051212 */ /* 0x001fc800078e3cff */
        /* <DEDUP_REMOVED lines=38> */
[----:B------:R-:W-:-:S03]  /*2e340*/  PRMT R15, RZ, 0x7610, R15 ;  /* 0x00007610ff0f7816 */ /* 0x000fc6000000000f */
[----:B---3--:R0:W-:Y:S01]  /*2e350*/  STL [R1+0x5f5c], R118 ;  /* 0x005f5c7601007387 */ /* 0x0081e20000100800 */
[----:B------:R-:W-:Y:S02]  /*2e360*/  ISETP.GT.AND P1, PT, R0, 0x39, PT ;  /* 0x000000390000780c */ /* 0x000fe40003f24270 */
[----:B------:R-:W-:Y:S01]  /*2e370*/  PRMT R159, RZ, 0x7610, R159 ;  /* 0x00007610ff9f7816 */ /* 0x000fe2000000009f */
[----:B0-----:R-:W3:Y:S01]  /*2e380*/  LDL R118, [R1+0x2144] ;  /* 0x0021440001767983 */ /* 0x001ee20000100800 */
[----:B--2---:R-:W-:-:S04]  /*2e390*/  @P0 LOP3.LUT R5, R5, R4, RZ, 0x3c, !PT ;  /* 0x0000000405050212 */ /* 0x004fc800078e3cff */
[----:B------:R-:W-:-:S04]  /*2e3a0*/  @P0 LOP3.LUT R4, R5, R4, RZ, 0x3c, !PT ;  /* 0x0000000405040212 */ /* 0x000fc800078e3cff */
[----:B------:R-:W-:-:S05]  /*2e3b0*/  @P0 LOP3.LUT R5, R5, R4, RZ, 0x3c, !PT ;  /* 0x0000000405050212 */ /* 0x000fca00078e3cff */
[----:B------:R-:W2:Y:S04]  /*2e3c0*/  @P0 LDG.E.U8 R15, desc[UR10][R4.64] ;  /* 0x0000000a040f0981 */ /* 0x000ea8000c1e1100 */
[----:B------:R-:W4:Y:S04]  /*2e3d0*/  LDL R4, [R1+0x2158] ;  /* 0x0021580001047983 */ /* 0x000f280000100800 */
[----:B------:R-:W4:Y:S04]  /*2e3e0*/  LDL R5, [R1+0x215c] ;  /* 0x00215c0001057983 */ /* 0x000f280000100800 */
[----:B--2---:R0:W-:Y:S01]  /*2e3f0*/  STL [R1+0x5f60], R15 ;  /* 0x005f600f01007387 */ /* 0x0041e20000100800 */
[----:B------:R-:W-:-:S03]  /*2e400*/  PRMT R154, RZ, 0x7610, R154 ;  /* 0x00007610ff9a7816 */ /* 0x000fc6000000009a */
[----:B0-----:R-:W2:Y:S01]  /*2e410*/  LDL R15, [R1+0x2140] ;  /* 0x00214000010f7983 */ /* 0x001ea20000100800 */
[----:B----4-:R-:W-:-:S04]  /*2e420*/  @P1 LOP3.LUT R5, R5, R4, RZ, 0x3c, !PT ;  /* 0x0000000405051212 */ /* 0x010fc800078e3cff */
[----:B------:R-:W-:-:S04]  /*2e430*/  @P1 LOP3.LUT R4, R5, R4, RZ, 0x3c, !PT ;  /* 0x0000000405041212 */ /* 0x000fc800078e3cff */
[----:B------:R-:W-:-:S05]  /*2e440*/  @P1 LOP3.LUT R5, R5, R4, RZ, 0x3c, !PT ;  /* 0x0000000405051212 */ /* 0x000fca00078e3cff */
[----:B------:R0:W4:Y:S04]  /*2e450*/  @P1 LDG.E.U8 R159, desc[UR10][R4.64] ;  /* 0x0000000a049f1981 */ /* 0x000128000c1e1100 */
[----:B------:R-:W0:Y:S04]  /*2e460*/  LDL R4, [R1+0x2150] ;  /* 0x0021500001047983 */ /* 0x000e280000100800 */
[----:B------:R-:W0:Y:S02]  /*2e470*/  LDL R5, [R1+0x2154] ;  /* 0x0021540001057983 */ /* 0x000e240000100800 */
[----:B0-----:R-:W-:-:S04]  /*2e480*/  @P1 LOP3.LUT R5, R5, R4, RZ, 0x3c, !PT ;  /* 0x0000000405051212 */ /* 0x001fc800078e3cff */
        /* <DEDUP_REMOVED lines=8> */
[----:B--2---:R-:W-:-:S04]  /*2e510*/  @P1 LOP3.LUT R5, R5, R4, RZ, 0x3c, !PT ;  /* 0x0000000405051212 */ /* 0x004fc800078e3cff */
[----:B------:R-:W-:-:S04]  /*2e520*/  @P1 LOP3.LUT R4, R5, R4, RZ, 0x3c, !PT ;  /* 0x0000000405041212 */ /* 0x000fc800078e3cff */
[----:B------:R-:W-:-:S05]  /*2e530*/  @P1 LOP3.LUT R5, R5, R4, RZ, 0x3c, !PT ;  /* 0x0000000405051212 */ /* 0x000fca00078e3cff */
[----:B------:R0:W2:Y:S01]  /*2e540*/  @P1 LDG.E.U8 R121, desc[UR10][R4.64] ;  /* 0x0000000a04791981 */ /* 0x0000a2000c1e1100 */
[----:B------:R-:W-:Y:S02]  /*2e550*/  PRMT R14, RZ, 0x7610, R14 ;  /* 0x00007610ff0e7816 */ /* 0x000fe4000000000e */
[----:B------:R-:W-:Y:S01]  /*2e560*/  ISETP.GT.AND P0, PT, R0, 0x3a, PT ;  /* 0x0000003a0000780c */ /* 0x000fe20003f04270 */
[----:B0-----:R-:W-:Y:S02]  /*2e570*/  @P1 IMAD.MOV.U32 R4, RZ, RZ, R118 ;  /* 0x000000ffff041224 */ /* 0x001fe400078e0076 */
[----:B------:R-:W-:-:S05]  /*2e580*/  @P1 IMAD.MOV.U32 R5, RZ, RZ, R15 ;  /* 0x000000ffff051224 */ /* 0x000fca00078e000f */
[----:B------:R-:W4:Y:S04]  /*2e590*/  @P1 LDG.E.U8 R14, desc[UR10][R4.64] ;  /* 0x0000000a040e1981 */ /* 0x000f28000c1e1100 */
[----:B--2---:R0:W-:Y:S04]  /*2e5a0*/  STL [R1+0x5f64], R121 ;  /* 0x005f647901007387 */ /* 0x0041e80000100800 */
[----:B------:R-:W2:Y:S04]  /*2e5b0*/  LDL R4, [R1+0x2138] ;  /* 0x0021380001047983 */ /* 0x000ea80000100800 */
[----:B------:R-:W2:Y:S01]  /*2e5c0*/  LDL R5, [R1+0x213c] ;  /* 0x00213c0001057983 */ /* 0x000ea20000100800 */
[----:B------:R-:W-:-:S03]  /*2e5d0*/  PRMT R158, RZ, 0x7610, R158 ;  /* 0x00007610ff9e7816 */ /* 0x000fc6000000009e */
[----:B0-----:R-:W3:Y:S04]  /*2e5e0*/  LDL R121, [R1+0x2124] ;  /* 0x0021240001797983 */ /* 0x001ee80000100800 */
[----:B------:R-:W3:Y:S04]  /*2e5f0*/  LDL R118, [R1+0x2118] ;  /* 0x0021180001767983 */ /* 0x000ee80000100800 */
[----:B------:R-:W3:Y:S04]  /*2e600*/  LDL R15, [R1+0x211c] ;  /* 0x00211c00010f7983 */ /* 0x000ee80000100800 */
        /* <DEDUP_REMOVED lines=18> */
[----:B------:R3:W2:Y:S04]  /*2e730*/  @P0 LDG.E.U8 R16, desc[UR10][R4.64] ;  /* 0x0000000a04100981 */ /* 0x0006a8000c1e1100 */
[----:B------:R-:W4:Y:S01]  /*2e740*/  LDL R5, [R1+0x2120] ;  /* 0x0021200001057983 */ /* 0x000f220000100800 */
[----:B------:R-:W-:Y:S01]  /*2e750*/  PRMT R33, RZ, 0x7610, R33 ;  /* 0x00007610ff217816 */ /* 0x000fe20000000021 */
[----:B---3--:R-:W-:Y:S01]  /*2e760*/  @P0 IMAD.MOV.U32 R4, RZ, RZ, R121 ;  /* 0x000000ffff040224 */ /* 0x008fe200078e0079 */
[----:B------:R-:W-:Y:S02]  /*2e770*/  ISETP.GT.AND P1, PT, R0, 0x3b, PT ;  /* 0x0000003b0000780c */ /* 0x000fe40003f24270 */
[----:B------:R-:W-:Y:S02]  /*2e780*/  PRMT R157, RZ, 0x7610, R157 ;  /* 0x00007610ff9d7816 */ /* 0x000fe4000000009d */
[----:B----4-:R0:W3:Y:S04]  /*2e790*/  @P0 LDG.E.U8 R33, desc[UR10][R4.64] ;  /* 0x0000000a04210981 */ /* 0x0100e8000c1e1100 */
[----:B--2---:R-:W-:Y:S04]  /*2e7a0*/  STL [R1+0x5f6c], R16 ;  /* 0x005f6c1001007387 */ /* 0x004fe80000100800 */
[----:B------:R-:W2:Y:S01]  /*2e7b0*/  LDL R121, [R1+0x20fc] ;  /* 0x0020fc0001797983 */ /* 0x000ea20000100800 */
[----:B0-----:R-:W-:-:S02]  /*2e7c0*/  @P1 IMAD.MOV.U32 R4, RZ, RZ, R15 ;  /* 0x000000ffff041224 */ /* 0x001fc400078e000f */
[----:B------:R-:W-:-:S05]  /*2e7d0*/  @P1 IMAD.MOV.U32 R5, RZ, RZ, R118 ;  /* 0x000000ffff051224 */ /* 0x000fca00078e0076 */
[----:B------:R0:W4:Y:S04]  /*2e7e0*/  @P1 LDG.E.U8 R157, desc[UR10][R4.64] ;  /* 0x0000000a049d1981 */ /* 0x000128000c1e1100 */
[----:B---3--:R1:W-:Y:S04]  /*2e7f0*/  STL [R1+0x5f70], R33 ;  /* 0x005f702101007387 */ /* 0x0083e80000100800 */
[----:B------:R-:W0:Y:S04]  /*2e800*/  LDL R4, [R1+0x2110] ;  /* 0x0021100001047983 */ /* 0x000e280000100800 */
[----:B------:R-:W0:Y:S01]  /*2e810*/  LDL R5, [R1+0x2114] ;  /* 0x0021140001057983 */ /* 0x000e220000100800 */
[----:B------:R-:W-:-:S02]  /*2e820*/  PRMT R19, RZ, 0x7610, R19 ;  /* 0x00007610ff137816 */ /* 0x000fc40000000013 */
[----:B------:R-:W-:Y:S01]  /*2e830*/  PRMT R30, RZ, 0x7610, R30 ;  /* 0x00007610ff1e7816 */ /* 0x000fe2000000001e */
[----:B------:R-:W3:Y:S01]  /*2e840*/  LDL R118, [R1+0x20f0] ;  /* 0x0020f00001767983 */ /* 0x000ee20000100800 */
[----:B------:R-:W-:-:S03]  /*2e850*/  PRMT R119, RZ, 0x7610, R119 ;  /* 0x00007610ff777816 */ /* 0x000fc60000000077 */
[----:B------:R-:W4:Y:S01]  /*2e860*/  LDL R15, [R1+0x20f4] ;  /* 0x0020f400010f7983 */ /* 0x000f220000100800 */
[----:B0-----:R-:W-:-:S04]  /*2e870*/  @P1 LOP3.LUT R5, R5, R4, RZ, 0x3c, !PT ;  /* 0x0000000405051212 */ /* 0x001fc800078e3cff */
[----:B------:R-:W-:-:S04]  /*2e880*/  @P1 LOP3.LUT R4, R5, R4, RZ, 0x3c, !PT ;  /* 0x0000000405041212 */ /* 0x000fc800078e3cff */
[----:B------:R-:W-:-:S05]  /*2e890*/  @P1 LOP3.LUT R5, R5, R4, RZ, 0x3c, !PT ;  /* 0x0000000405051212 */ /* 0x000fca00078e3cff */
[----:B------:R0:W3:Y:S04]  /*2e8a0*/  @P1 LDG.E.U8 R19, desc[UR10][R4.64] ;  /* 0x0000000a04131981 */ /* 0x0000e8000c1e1100 */
[----:B------:R-:W0:Y:S04]  /*2e8b0*/  LDL R4, [R1+0x2108] ;  /* 0x0021080001047983 */ /* 0x000e280000100800 */
[----:B------:R-:W0:Y:S02]  /*2e8c0*/  LDL R5, [R1+0x210c] ;  /* 0x00210c0001057983 */ /* 0x000e240000100800 */
[----:B0-----:R-:W-:-:S04]  /*2e8d0*/  @P1 LOP3.LUT R5, R5, R4, RZ, 0x3c, !PT ;  /* 0x0000000405051212 */ /* 0x001fc800078e3cff */
[----:B------:R-:W-:-:S04]  /*2e8e0*/  @P1 LOP3.LUT R4, R5, R4, RZ, 0x3c, !PT ;  /* 0x0000000405041212 */ /* 0x000fc800078e3cff */
[----:B------:R-:W-:-:S05]  /*2e8f0*/  @P1 LOP3.LUT R5, R5, R4, RZ, 0x3c, !PT ;  /* 0x0000000405051212 */ /* 0x000fca00078e3cff */
[----:B------:R0:W3:Y:S04]  /*2e900*/  @P1 LDG.E.U8 R30, desc[UR10][R4.64] ;  /* 0x0000000a041e1981 */ /* 0x0000e8000c1e1100 */
[----:B------:R-:W0:Y:S04]  /*2e910*/  LDL R4, [R1+0x2100] ;  /* 0x0021000001047983 */ /* 0x000e280000100800 */
[----:B------:R-:W0:Y:S01]  /*2e920*/  LDL R5, [R1+0x2104] ;  /* 0x0021040001057983 */ /* 0x000e220000100800 */
[----:B------:R-:W-:Y:S02]  /*2e930*/  ISETP.GT.AND P0, PT, R0, 0x3c, PT ;  /* 0x0000003c0000780c */ /* 0x000fe40003f04270 */
[----:B0-----:R-:W-:-:S04]  /*2e940*/  @P1 LOP3.LUT R5, R5, R4, RZ, 0x3c, !PT ;  /* 0x0000000405051212 */ /* 0x001fc800078e3cff */
[----:B------:R-:W-:-:S04]  /*2e950*/  @P1 LOP3.LUT R4, R5, R4, RZ, 0x3c, !PT ;  /* 0x0000000405041212 */ /* 0x000fc800078e3cff */
[----:B------:R-:W-:-:S05]  /*2e960*/  @P1 LOP3.LUT R5, R5, R4, RZ, 0x3c, !PT ;  /* 0x0000000405051212 */ /* 0x000fca00078e3cff */
[----:B------:R2:W3:Y:S04]  /*2e970*/  @P1 LDG.E.U8 R119, desc[UR10][R4.64] ;  /* 0x0000000a04771981 */ /* 0x0004e8000c1e1100 */
[----:B------:R-:W4:Y:S01]  /*2e980*/  LDL R5, [R1+0x20f8] ;  /* 0x0020f80001057983 */ /* 0x000f220000100800 */
[----:B------:R-:W-:Y:S01]  /*2e990*/  PRMT R156, RZ, 0x7610, R156 ;  /* 0x00007610ff9c7816 */ /* 0x000fe2000000009c */
[----:B--2---:R-:W-:Y:S01]  /*2e9a0*/  @P0 IMAD.MOV.U32 R4, RZ, RZ, R121 ;  /* 0x000000ffff040224 */ /* 0x004fe200078e0079 */
[----:B-1----:R-:W-:Y:S01]  /*2e9b0*/  PRMT R33, RZ, 0x7610, R33 ;  /* 0x00007610ff217816 */ /* 0x002fe20000000021 */
[----:B------:R-:W2:Y:S04]  /*2e9c0*/  LDL R121, [R1+0x20d4] ;  /* 0x0020d40001797983 */ /* 0x000ea80000100800 */
[----:B----4-:R0:W4:Y:S02]  /*2e9d0*/  @P0 LDG.E.U8 R156, desc[UR10][R4.64] ;  /* 0x0000000a049c0981 */ /* 0x010124000c1e1100 */
[----:B0-----:R-:W-:-:S02]  /*2e9e0*/  @P0 IMAD.MOV.U32 R4, RZ, RZ, R15 ;  /* 0x000000ffff040224 */ /* 0x001fc400078e000f */
[----:B---3--:R-:W-:Y:S01]  /*2e9f0*/  @P0 IMAD.MOV.U32 R5, RZ, RZ, R118 ;  /* 0x000000ffff050224 */ /* 0x008fe200078e0076 */
[----:B------:R-:W-:Y:S01]  /*2ea00*/  PRMT R18, RZ, 0x7610, R18 ;  /* 0x00007610ff127816 */ /* 0x000fe20000000012 */
[----:B------:R-:W3:Y:S04]  /*2ea10*/  LDL R118, [R1+0x20c8] ;  /* 0x0020c80001767983 */ /* 0x000ee80000100800 */
[----:B------:R0:W4:Y:S01]  /*2ea20*/  @P0 LDG.E.U8 R33, desc[UR10][R4.64] ;  /* 0x0000000a04210981 */ /* 0x000122000c1e1100 */
[----:B------:R-:W-:Y:S02]  /*2ea30*/  PRMT R21, RZ, 0x7610, R21 ;  /* 0x00007610ff157816 */ /* 0x000fe40000000015 */
[----:B------:R-:W-:Y:S01]  /*2ea40*/  ISETP.GT.AND P1, PT, R0, 0x3d, PT ;  /* 0x0000003d0000780c */ /* 0x000fe20003f24270 */
[----:B------:R-:W3:Y:S04]  /*2ea50*/  LDL R15, [R1+0x20cc] ;  /* 0x0020cc00010f7983 */ /* 0x000ee80000100800 */
[----:B------:R-:W0:Y:S04]  /*2ea60*/  LDL R4, [R1+0x20e8] ;  /* 0x0020e80001047983 */ /* 0x000e280000100800 */
[----:B------:R-:W0:Y:S02]  /*2ea70*/  LDL R5, [R1+0x20ec] ;  /* 0x0020ec0001057983 */ /* 0x000e240000100800 */
[----:B0-----:R-:W-:-:S04]  /*2ea80*/  @P0 LOP3.LUT R5, R5, R4, RZ, 0x3c, !PT ;  /* 0x0000000405050212 */ /* 0x001fc800078e3cff */
        /* <DEDUP_REMOVED lines=16> */
[----:B------:R-:W3:Y:S01]  /*2eb90*/  LDL R5, [R1+0x20d0] ;  /* 0x0020d00001057983 */ /* 0x000ee20000100800 */
[----:B------:R-:W-:Y:S01]  /*2eba0*/  PRMT R16, RZ, 0x7610, R16 ;  /* 0x00007610ff107816 */ /* 0x000fe20000000010 */
[----:B--2---:R-:W-:Y:S01]  /*2ebb0*/  @P1 IMAD.MOV.U32 R4, RZ, RZ, R121 ;  /* 0x000000ffff041224 */ /* 0x004fe200078e0079 */
[----:B------:R-:W-:Y:S01]  /*2ebc0*/  PRMT R120, RZ, 0x7610, R120 ;  /* 0x00007610ff787816 */ /* 0x000fe20000000078 */
[----:B------:R-:W2:Y:S04]  /*2ebd0*/  LDL R121, [R1+0x20ac] ;  /* 0x0020ac0001797983 */ /* 0x000ea80000100800 */
[----:B---3--:R0:W3:Y:S02]  /*2ebe0*/  @P1 LDG.E.U8 R16, desc[UR10][R4.64] ;  /* 0x0000000a04101981 */ /* 0x0080e4000c1e1100 */
[----:B0-----:R-:W-:-:S02]  /*2ebf0*/  @P1 IMAD.MOV.U32 R4, RZ, RZ, R15 ;  /* 0x000000ffff041224 */ /* 0x001fc400078e000f */
[----:B------:R-:W-:Y:S01]  /*2ec00*/  @P1 IMAD.MOV.U32 R5, RZ, RZ, R118 ;  /* 0x000000ffff051224 */ /* 0x000fe200078e0076 */
[----:B------:R-:W-:Y:S01]  /*2ec10*/  PRMT R20, RZ, 0x7610, R20 ;  /* 0x00007610ff147816 */ /* 0x000fe20000000014 */
[----:B------:R-:W4:Y:S04]  /*2ec20*/  LDL R118, [R1+0x20a0] ;  /* 0x0020a00001767983 */ /* 0x000f280000100800 */
[----:B------:R0:W3:Y:S01]  /*2ec30*/  @P1 LDG.E.U8 R120, desc[UR10][R4.64] ;  /* 0x0000000a04781981 */ /* 0x0000e2000c1e1100 */
[----:B------:R-:W-:Y:S02]  /*2ec40*/  ISETP.GT.AND P0, PT, R0, 0x3e, PT ;  /* 0x0000003e0000780c */ /* 0x000fe40003f04270 */
[----:B------:R-:W-:Y:S01]  /*2ec50*/  PRMT R154, RZ, 0x7610, R154 ;  /* 0x00007610ff9a7816 */ /* 0x000fe2000000009a */
[----:B------:R-:W4:Y:S04]  /*2ec60*/  LDL R15, [R1+0x20a4] ;  /* 0x0020a400010f7983 */ /* 0x000f280000100800 */
[----:B------:R-:W0:Y:S04]  /*2ec70*/  LDL R4, [R1+0x20c0] ;  /* 0x0020c00001047983 */ /* 0x000e280000100800 */
[----:B------:R-:W0:Y:S02]  /*2ec80*/  LDL R5, [R1+0x20c4] ;  /* 0x0020c40001057983 */ /* 0x000e240000100800 */
        /* <DEDUP_REMOVED lines=16> */
[----:B------:R2:W3:Y:S04]  /*2ed90*/  @P0 LDG.E.U8 R14, desc[UR10][R4.64] ;  /* 0x0000000a040e0981 */ /* 0x0004e8000c1e1100 */
[----:B------:R-:W4:Y:S01]  /*2eda0*/  LDL R5, [R1+0x20a8] ;  /* 0x0020a80001057983 */ /* 0x000f220000100800 */
[----:B------:R-:W-:Y:S01]  /*2edb0*/  PRMT R123, RZ, 0x7610, R123 ;  /* 0x00007610ff7b7816 */ /* 0x000fe2000000007b */
[----:B--2---:R-:W-:Y:S01]  /*2edc0*/  @P0 IMAD.MOV.U32 R4, RZ, RZ, R121 ;  /* 0x000000ffff040224 */ /* 0x004fe200078e0079 */
[----:B------:R-:W-:Y:S02]  /*2edd0*/  PRMT R124, RZ, 0x7610, R124 ;  /* 0x00007610ff7c7816 */ /* 0x000fe4000000007c */
[----:B------:R-:W-:Y:S02]  /*2ede0*/  LOP3.LUT R153, R153, 0xffff, RZ, 0xc0, !PT ;  /* 0x0000ffff99997812 */ /* 0x000fe400078ec0ff */
[----:B----4-:R0:W2:Y:S02]  /*2edf0*/  @P0 LDG.E.U8 R123, desc[UR10][R4.64] ;  /* 0x0000000a047b0981 */ /* 0x0100a4000c1e1100 */
[----:B0-----:R-:W-:-:S02]  /*2ee00*/  LOP3.LUT R5, R60, 0xffff, RZ, 0xc0, !PT ;  /* 0x0000ffff3c057812 */ /* 0x001fc400078ec0ff */
[----:B------:R-:W-:Y:S01]  /*2ee10*/  LOP3.LUT R4, R67, 0xffff, RZ, 0xc0, !PT ;  /* 0x0000ffff43047812 */ /* 0x000fe200078ec0ff */
[----:B------:R-:W4:Y:S03]  /*2ee20*/  LDL.LU R60, [R1+0x6058] ;  /* 0x00605800013c7983 */ /* 0x000f260000300800 */
[----:B------:R-:W-:Y:S01]  /*2ee30*/  PRMT R67, R5, 0x3340, R4 ;  /* 0x0000334005437816 */ /* 0x000fe20000000004 */
[----:B------:R-:W-:Y:S01]  /*2ee40*/  @P0 IMAD.MOV.U32 R4, RZ, RZ, R15 ;  /* 0x000000ffff040224 */ /* 0x000fe200078e000f */
[----:B------:R-:W3:Y:S01]  /*2ee50*/  LDL R121, [R1+0x2094] ;  /* 0x0020940001797983 */ /* 0x000ee20000100800 */
[----:B------:R-:W-:-:S03]  /*2ee60*/  @P0 IMAD.MOV.U32 R5, RZ, RZ, R118 ;  /* 0x000000ffff050224 */ /* 0x000fc600078e0076 */
[----:B------:R-:W2:Y:S04]  /*2ee70*/  LDL R118, [R1+0x2088] ;  /* 0x0020880001767983 */ /* 0x000ea80000100800 */
[----:B------:R0:W4:Y:S04]  /*2ee80*/  @P0 LDG.E.U8 R124, desc[UR10][R4.64] ;  /* 0x0000000a047c0981 */ /* 0x000128000c1e1100 */
[----:B------:R-:W2:Y:S01]  /*2ee90*/  LDL R15, [R1+0x208c] ;  /* 0x00208c00010f7983 */ /* 0x000ea20000100800 */
[----:B0-----:R-:W-:-:S03]  /*2eea0*/  LOP3.LUT R4, R64, 0xffff, RZ, 0xc0, !PT ;  /* 0x0000ffff40047812 */ /* 0x001fc600078ec0ff */
[----:B------:R-:W3:Y:S01]  /*2eeb0*/  LDL R5, [R1+0x209c] ;  /* 0x00209c0001057983 */ /* 0x000ee20000100800 */
[----:B------:R-:W-:-:S03]  /*2eec0*/  PRMT R64, R4, 0x3340, R153 ;  /* 0x0000334004407816 */ /* 0x000fc60000000099 */
[----:B------:R-:W3:Y:S01]  /*2eed0*/  LDL R4, [R1+0x2098] ;  /* 0x0020980001047983 */ /* 0x000ee20000100800 */
[----:B------:R-:W-:Y:S02]  /*2eee0*/  ISETP.GT.AND P0, PT, R0, 0x3f, PT ;  /* 0x0000003f0000780c */ /* 0x000fe40003f04270 */
[----:B------:R-:W-:-:S11]  /*2eef0*/  PRMT R153, RZ, 0x7610, R153 ;  /* 0x00007610ff997816 */ /* 0x000fd60000000099 */
[----:B---3--:R-:W-:-:S04]  /*2ef00*/  @P0 LOP3.LUT R5, R5, R4, RZ, 0x3c, !PT ;  /* 0x0000000405050212 */ /* 0x008fc800078e3cff */
[----:B------:R-:W-:-:S04]  /*2ef10*/  @P0 LOP3.LUT R4, R5, R4, RZ, 0x3c, !PT ;  /* 0x0000000405040212 */ /* 0x000fc800078e3cff */
[----:B------:R-:W-:-:S05]  /*2ef20*/  @P0 LOP3.LUT R5, R5, R4, RZ, 0x3c, !PT ;  /* 0x0000000405050212 */ /* 0x000fca00078e3cff */
[----:B------:R0:W3:Y:S02]  /*2ef30*/  @P0 LDG.E.U8 R153, desc[UR10][R4.64] ;  /* 0x0000000a04990981 */ /* 0x0000e4000c1e1100 */
[----:B0-----:R-:W-:Y:S02]  /*2ef40*/  LOP3.LUT R4, R69, 0xffff, RZ, 0xc0, !PT ;  /* 0x0000ffff45047812 */ /* 0x001fe400078ec0ff */
[----:B------:R-:W-:Y:S02]  /*2ef50*/  LOP3.LUT R5, R63, 0xffff, RZ, 0xc0, !PT ;  /* 0x0000ffff3f057812 */ /* 0x000fe400078ec0ff */
[----:B------:R-:W4:Y:S02]  /*2ef60*/  LDL.LU R63, [R1+0x6054] ;  /* 0x00605400013f7983 */ /* 0x000f240000300800 */
[----:B------:R-:W-:Y:S02]  /*2ef70*/  PRMT R69, R5, 0x3340, R4 ;  /* 0x0000334005457816 */ /* 0x000fe40000000004 */
[----:B------:R-:W2:Y:S01]  /*2ef80*/  LDL R4, [R1+0x2090] ;  /* 0x0020900001047983 */ /* 0x000ea20000100800 */
[----:B------:R-:W-:-:S02]  /*2ef90*/  PRMT R38, RZ, 0x7610, R38 ;  /* 0x00007610ff267816 */ /* 0x000fc40000000026 */
[----:B------:R-:W-:Y:S02]  /*2efa0*/  PRMT R25, RZ, 0x7610, R25 ;  /* 0x00007610ff197816 */ /* 0x000fe40000000019 */
[----:B------:R-:W-:Y:S01]  /*2efb0*/  LOP3.LUT R68, R68, 0xffff, RZ, 0xc0, !PT ;  /* 0x0000ffff44447812 */ /* 0x000fe200078ec0ff */
[----:B--2---:R-:W-:Y:S02]  /*2efc0*/  @P0 IMAD.MOV.U32 R5, RZ, RZ, R4 ;  /* 0x000000ffff050224 */ /* 0x004fe400078e0004 */
[----:B------:R-:W-:-:S05]  /*2efd0*/  @P0 IMAD.MOV.U32 R4, RZ, RZ, R121 ;  /* 0x000000ffff040224 */ /* 0x000fca00078e0079 */
[----:B------:R0:W2:Y:S02]  /*2efe0*/  @P0 LDG.E.U8 R38, desc[UR10][R4.64] ;  /* 0x0000000a04260981 */ /* 0x0000a4000c1e1100 */
[----:B0-----:R-:W-:Y:S02]  /*2eff0*/  LOP3.LUT R5, R62, 0xffff, RZ, 0xc0, !PT ;  /* 0x0000ffff3e057812 */ /* 0x001fe400078ec0ff */
[----:B------:R-:W-:Y:S01]  /*2f000*/  LOP3.LUT R4, R66, 0xffff, RZ, 0xc0, !PT ;  /* 0x0000ffff42047812 */ /* 0x000fe200078ec0ff */
[----:B------:R-:W4:Y:S03]  /*2f010*/  LDL.LU R62, [R1+0x6050] ;  /* 0x00605000013e7983 */ /* 0x000f260000300800 */
[----:B------:R-:W-:Y:S01]  /*2f020*/  PRMT R66, R5, 0x3340, R4 ;  /* 0x0000334005427816 */ /* 0x000fe20000000004 */
[----:B------:R-:W-:Y:S02]  /*2f030*/  @P0 IMAD.MOV.U32 R4, RZ, RZ, R15 ;  /* 0x000000ffff040224 */ /* 0x000fe400078e000f */
[----:B------:R-:W-:Y:S01]  /*2f040*/  @P0 IMAD.MOV.U32 R5, RZ, RZ, R118 ;  /* 0x000000ffff050224 */ /* 0x000fe200078e0076 */
[----:B------:R-:W-:-:S02]  /*2f050*/  LOP3.LUT R15, R65, 0xffff, RZ, 0xc0, !PT ;  /* 0x0000ffff410f7812 */ /* 0x000fc400078ec0ff */
[----:B------:R-:W2:Y:S04]  /*2f060*/  LDL.LU R65, [R1+0x604c] ;  /* 0x00604c0001417983 */ /* 0x000ea80000300800 */
[----:B------:R0:W4:Y:S04]  /*2f070*/  @P0 LDG.E.U8 R25, desc[UR10][R4.64] ;  /* 0x0000000a04190981 */ /* 0x000128000c1e1100 */
[----:B------:R-:W3:Y:S04]  /*2f080*/  LDL R121, [R1+0x2080] ;  /* 0x0020800001797983 */ /* 0x000ee80000100800 */
[----:B------:R-:W2:Y:S01]  /*2f090*/  LDL R118, [R1+0x2084] ;  /* 0x0020840001767983 */ /* 0x000ea20000100800 */
[----:B0-----:R-:W-:-:S03]  /*2f0a0*/  LOP3.LUT R5, R122, 0xffff, RZ, 0xc0, !PT ;  /* 0x0000ffff7a057812 */ /* 0x001fc600078ec0ff */
[----:B------:R-:W4:Y:S01]  /*2f0b0*/  LDL.LU R122, [R1+0x6048] ;  /* 0x00604800017a7983 */ /* 0x000f220000300800 */
[----:B------:R-:W-:Y:S02]  /*2f0c0*/  LOP3.LUT R4, R71, 0xffff, RZ, 0xc0, !PT ;  /* 0x0000ffff47047812 */ /* 0x000fe400078ec0ff */
[----:B------:R-:W-:Y:S02]  /*2f0d0*/  PRMT R71, R15, 0x3340, R68 ;  /* 0x000033400f477816 */ /* 0x000fe40000000044 */
[----:B------:R-:W4:Y:S01]  /*2f0e0*/  LDL R15, [R1+0x1e10] ;  /* 0x001e1000010f7983 */ /* 0x000f220000100800 */
[----:B------:R-:W-:Y:S02]  /*2f0f0*/  LOP3.LUT R23, R23, 0xffff, RZ, 0xc0, !PT ;  /* 0x0000ffff17177812 */ /* 0x000fe400078ec0ff */
[----:B------:R-:W-:Y:S02]  /*2f100*/  LOP3.LUT R22, R22, 0xffff, RZ, 0xc0, !PT ;  /* 0x0000ffff16167812 */ /* 0x000fe400078ec0ff */
[----:B------:R-:W-:-:S02]  /*2f110*/  LOP3.LUT R7, R7, 0xffff, RZ, 0xc0, !PT ;  /* 0x0000ffff07077812 */ /* 0x000fc400078ec0ff */
[----:B------:R-:W-:Y:S02]  /*2f120*/  LOP3.LUT R6, R6, 0xffff, RZ, 0xc0, !PT ;  /* 0x0000ffff06067812 */ /* 0x000fe400078ec0ff */
[----:B------:R-:W-:Y:S02]  /*2f130*/  PRMT R22, R23, 0x3340, R22 ;  /* 0x0000334017167816 */ /* 0x000fe40000000016 */
[----:B------:R-:W-:-:S04]  /*2f140*/  PRMT R7, R7, 0x3340, R6 ;  /* 0x0000334007077816 */ /* 0x000fc80000000006 */
[----:B------:R-:W-:Y:S02]  /*2f150*/  PRMT R7, R22, 0x5410, R7 ;  /* 0x0000541016077816 */ /* 0x000fe40000000007 */
[----:B------:R-:W-:Y:S02]  /*2f160*/  PRMT R68, R5, 0x3340, R4 ;  /* 0x0000334005447816 */ /* 0x000fe40000000004 */
[----:B------:R-:W-:Y:S02]  /*2f170*/  PRMT R4, R67, 0x5410, R64 ;  /* 0x0000541043047816 */ /* 0x000fe40000000040 */
[----:B------:R-:W-:Y:S01]  /*2f180*/  PRMT R5, R69, 0x5410, R66 ;  /* 0x0000541045057816 */ /* 0x000fe20000000042 */
[----:B------:R-:W4:Y:S01]  /*2f190*/  LDL.LU R64, [R1+0x6044] ;  /* 0x0060440001407983 */ /* 0x000f220000300800 */
[----:B------:R-:W-:-:S03]  /*2f1a0*/  PRMT R6, R71, 0x5410, R68 ;  /* 0x0000541047067816 */ /* 0x000fc60000000044 */
[----:B------:R-:W4:Y:S04]  /*2f1b0*/  LDL.LU R67, [R1+0x6040] ;  /* 0x0060400001437983 */ /* 0x000f280000300800 */
[----:B------:R-:W4:Y:S04]  /*2f1c0*/  LDL.LU R66, [R1+0x603c] ;  /* 0x00603c0001427983 */ /* 0x000f280000300800 */
[----:B------:R-:W4:Y:S04]  /*2f1d0*/  LDL.LU R69, [R1+0x6038] ;  /* 0x0060380001457983 */ /* 0x000f280000300800 */
[----:B------:R-:W4:Y:S04]  /*2f1e0*/  LDL.LU R68, [R1+0x6034] ;  /* 0x0060340001447983 */ /* 0x000f280000300800 */
[----:B------:R-:W4:Y:S01]  /*2f1f0*/  LDL.LU R71, [R1+0x6030] ;  /* 0x0060300001477983 */ /* 0x000f220000300800 */
[----:B---3--:R-:W-:-:S02]  /*2f200*/  @P0 IMAD.MOV.U32 R23, RZ, RZ, R121 ;  /* 0x000000ffff170224 */ /* 0x008fc400078e0079 */
[----:B--2---:R-:W-:Y:S01]  /*2f210*/  @P0 IMAD.MOV.U32 R22, RZ, RZ, R118 ;  /* 0x000000ffff160224 */ /* 0x004fe200078e0076 */
[----:B----4-:R-:W-:-:S06]  /*2f220*/  PRMT R122, RZ, 0x7610, R122 ;  /* 0x00007610ff7a7816 */ /* 0x010fcc000000007a */
[----:B------:R0:W2:Y:S01]  /*2f230*/  @P0 LDG.E.U8 R122, desc[UR10][R22.64] ;  /* 0x0000000a167a0981 */ /* 0x0000a2000c1e1100 */
[----:B------:R-:W-:Y:S06]  /*2f240*/  BAR.SYNC.DEFER_BLOCKING 0x0 ;  /* 0x0000000000007b1d */ /* 0x000fec0000010000 */
[----:B------:R1:W-:Y:S02]  /*2f250*/  STS.128 [R15+UR4], R4 ;  /* 0x000000040f007988 */ /* 0x0003e40008000c04 */
[----:B-1----:R-:W-:Y:S02]  /*2f260*/  LOP3.LUT R7, R70, 0xffff, RZ, 0xc0, !PT ;  /* 0x0000ffff46077812 */ /* 0x002fe400078ec0ff */
[----:B------:R-:W-:Y:S01]  /*2f270*/  LOP3.LUT R6, R73, 0xffff, RZ, 0xc0, !PT ;  /* 0x0000ffff49067812 */ /* 0x000fe200078ec0ff */
[----:B------:R-:W3:Y:S01]  /*2f280*/  LDL.LU R70, [R1+0x602c] ;  /* 0x00602c0001467983 */ /* 0x000ee20000300800 */
[----:B------:R-:W-:-:S02]  /*2f290*/  LOP3.LUT R5, R85, 0xffff, RZ, 0xc0, !PT ;  /* 0x0000ffff55057812 */ /* 0x000fc400078ec0ff */
[----:B------:R-:W-:Y:S01]  /*2f2a0*/  LOP3.LUT R4, R84, 0xffff, RZ, 0xc0, !PT ;  /* 0x0000ffff54047812 */ /* 0x000fe200078ec0ff */
[----:B------:R-:W4:Y:S01]  /*2f2b0*/  LDL.LU R73, [R1+0x6028] ;  /* 0x0060280001497983 */ /* 0x000f220000300800 */
[----:B------:R-:W-:Y:S02]  /*2f2c0*/  PRMT R84, R7, 0x3340, R6 ;  /* 0x0000334007547816 */ /* 0x000fe40000000006 */
[----:B------:R-:W-:Y:S02]  /*2f2d0*/  PRMT R85, R5, 0x3340, R4 ;  /* 0x0000334005557816 */ /* 0x000fe40000000004 */
[----:B------:R-:W-:Y:S02]  /*2f2e0*/  LOP3.LUT R7, R72, 0xffff, RZ, 0xc0, !PT ;  /* 0x0000ffff48077812 */ /* 0x000fe400078ec0ff */
[----:B------:R-:W-:Y:S01]  /*2f2f0*/  LOP3.LUT R6, R75, 0xffff, RZ, 0xc0, !PT ;  /* 0x0000ffff4b067812 */ /* 0x000fe200078ec0ff */
[----:B------:R-:W2:Y:S01]  /*2f300*/  LDL.LU R72, [R1+0x6024] ;  /* 0x0060240001487983 */ /* 0x000ea20000300800 */
[----:B------:R-:W-:-:S02]  /*2f310*/  LOP3.LUT R5, R74, 0xffff, RZ, 0xc0, !PT ;  /* 0x0000ffff4a057812 */ /* 0x000fc400078ec0ff */
[----:B------:R-:W-:Y:S01]  /*2f320*/  LOP3.LUT R4, R87, 0xffff, RZ, 0xc0, !PT ;  /* 0x0000ffff57047812 */ /* 0x000fe200078ec0ff */
[----:B------:R-:W3:Y:S01]  /*2f330*/  LDL.LU R75, [R1+0x6020] ;  /* 0x00602000014b7983 */ /* 0x000ee20000300800 */
[----:B------:R-:W-:Y:S02]  /*2f340*/  PRMT R121, R7, 0x3340, R6 ;  /* 0x0000334007797816 */ /* 0x000fe40000000006 */
[----:B------:R-:W-:Y:S01]  /*2f350*/  PRMT R87, R5, 0x3340, R4 ;  /* 0x0000334005577816 */ /* 0x000fe20000000004 */
[----:B------:R-:W4:Y:S01]  /*2f360*/  LDL.LU R74, [R1+0x601c] ;  /* 0x00601c00014a7983 */ /* 0x000f220000300800 */
[----:B------:R-:W-:Y:S02]  /*2f370*/  LOP3.LUT R7, R77, 0xffff, RZ, 0xc0, !PT ;  /* 0x0000ffff4d077812 */ /* 0x000fe400078ec0ff */
[----:B------:R-:W-:Y:S01]  /*2f380*/  LOP3.LUT R6, R76, 0xffff, RZ, 0xc0, !PT ;  /* 0x0000ffff4c067812 */ /* 0x000fe200078ec0ff */
[----:B------:R-:W2:Y:S01]  /*2f390*/  LDL.LU R77, [R1+0x6018] ;  /* 0x00601800014d7983 */ /* 0x000ea20000300800 */
[----:B------:R-:W-:-:S02]  /*2f3a0*/  LOP3.LUT R5, R79, 0xffff, RZ, 0xc0, !PT ;  /* 0x0000ffff4f057812 */ /* 0x000fc400078ec0ff */
[----:B------:R-:W-:Y:S01]  /*2f3b0*/  LOP3.LUT R4, R78, 0xffff, RZ, 0xc0, !PT ;  /* 0x0000ffff4e047812 */ /* 0x000fe200078ec0ff */
[----:B------:R-:W3:Y:S01]  /*2f3c0*/  LDL.LU R76, [R1+0x6014] ;  /* 0x00601400014c7983 */ /* 0x000ee20000300800 */
[----:B------:R-:W-:Y:S02]  /*2f3d0*/  PRMT R118, R7, 0x3340, R6 ;  /* 0x0000334007767816 */ /* 0x000fe40000000006 */
[----:B0-----:R-:W-:Y:S01]  /*2f3e0*/  PRMT R23, R5, 0x3340, R4 ;  /* 0x0000334005177816 */ /* 0x001fe20000000004 */
        /* <DEDUP_REMOVED lines=10> */
[----:B------:R-:W-:Y:S02]  /*2f490*/  PRMT R4, R84, 0x5410, R85 ;  /* 0x0000541054047816 */ /* 0x000fe40000000055 */
[----:B------:R-:W-:Y:S01]  /*2f4a0*/  PRMT R5, R121, 0x5410, R87 ;  /* 0x0000541079057816 */ /* 0x000fe20000000057 */
[----:B------:R-:W2:Y:S01]  /*2f4b0*/  LDL.LU R83, [R1+0x6000] ;  /* 0x0060000001537983 */ /* 0x000ea20000300800 */
[----:B------:R-:W-:-:S02]  /*2f4c0*/  PRMT R6, R118, 0x5410, R23 ;  /* 0x0000541076067816 */ /* 0x000fc40000000017 */
[----:B------:R-:W-:Y:S01]  /*2f4d0*/  PRMT R7, R22, 0x5410, R7 ;  /* 0x0000541016077816 */ /* 0x000fe20000000007 */
[----:B------:R-:W3:Y:S04]  /*2f4e0*/  LDL.LU R82, [R1+0x5ffc] ;  /* 0x005ffc0001527983 */ /* 0x000ee80000300800 */
[----:B------:R0:W-:Y:S04]  /*2f4f0*/  STS.128 [R15+UR4+0x2000], R4 ;  /* 0x002000040f007988 */ /* 0x0001e80008000c04 */
[----:B------:R-:W4:Y:S04]  /*2f500*/  LDL.LU R85, [R1+0x5ff8] ;  /* 0x005ff80001557983 */ /* 0x000f280000300800 */
[----:B------:R-:W2:Y:S04]  /*2f510*/  LDL.LU R84, [R1+0x5ff4] ;  /* 0x005ff40001547983 */ /* 0x000ea80000300800 */
[----:B------:R-:W3:Y:S01]  /*2f520*/  LDL.LU R87, [R1+0x5ff0] ;  /* 0x005ff00001577983 */ /* 0x000ee20000300800 */
[----:B0-----:R-:W-:-:S02]  /*2f530*/  LOP3.LUT R7, R86, 0xffff, RZ, 0xc0, !PT ;  /* 0x0000ffff56077812 */ /* 0x001fc400078ec0ff */
[----:B------:R-:W-:Y:S01]  /*2f540*/  LOP3.LUT R6, R89, 0xffff, RZ, 0xc0, !PT ;  /* 0x0000ffff59067812 */ /* 0x000fe200078ec0ff */
[----:B------:R-:W4:Y:S01]  /*2f550*/  LDL.LU R86, [R1+0x5fec] ;  /* 0x005fec0001567983 */ /* 0x000f220000300800 */
[----:B------:R-:W-:Y:S02]  /*2f560*/  LOP3.LUT R5, R101, 0xffff, RZ, 0xc0, !PT ;  /* 0x0000ffff65057812 */ /* 0x000fe400078ec0ff */
[----:B------:R-:W-:Y:S01]  /*2f570*/  LOP3.LUT R4, R100, 0xffff, RZ, 0xc0, !PT ;  /* 0x0000ffff64047812 */ /* 0x000fe200078ec0ff */
[----:B------:R-:W2:Y:S01]  /*2f580*/  LDL.LU R89, [R1+0x5fe8] ;  /* 0x005fe80001597983 */ /* 0x000ea20000300800 */
[----:B------:R-:W-:Y:S02]  /*2f590*/  PRMT R100, R7, 0x3340, R6 ;  /* 0x0000334007647816 */ /* 0x000fe40000000006 */
[----:B------:R-:W-:Y:S02]  /*2f5a0*/  PRMT R101, R5, 0x3340, R4 ;  /* 0x0000334005657816 */ /* 0x000fe40000000004 */
[----:B------:R-:W-:-:S02]  /*2f5b0*/  LOP3.LUT R7, R88, 0xffff, RZ, 0xc0, !PT ;  /* 0x0000ffff58077812 */ /* 0x000fc400078ec0ff */
[----:B------:R-:W-:Y:S01]  /*2f5c0*/  LOP3.LUT R6, R91, 0xffff, RZ, 0xc0, !PT ;  /* 0x0000ffff5b067812 */ /* 0x000fe200078ec0ff */
[----:B------:R-:W3:Y:S01]  /*2f5d0*/  LDL.LU R88, [R1+0x5fe4] ;  /* 0x005fe40001587983 */ /* 0x000ee20000300800 */
[----:B------:R-:W-:Y:S02]  /*2f5e0*/  LOP3.LUT R5, R90, 0xffff, RZ, 0xc0, !PT ;  /* 0x0000ffff5a057812 */ /* 0x000fe400078ec0ff */
[----:B------:R-:W-:Y:S01]  /*2f5f0*/  LOP3.LUT R4, R103, 0xffff, RZ, 0xc0, !PT ;  /* 0x0000ffff67047812 */ /* 0x000fe200078ec0ff */
[----:B------:R-:W4:Y:S01]  /*2f600*/  LDL.LU R91, [R1+0x5fe0] ;  /* 0x005fe000015b7983 */ /* 0x000f220000300800 */
[----:B------:R-:W-:Y:S02]  /*2f610*/  PRMT R121, R7, 0x3340, R6 ;  /* 0x0000334007797816 */ /* 0x000fe40000000006 */
[----:B------:R-:W-:Y:S01]  /*2f620*/  PRMT R103, R5, 0x3340, R4 ;  /* 0x0000334005677816 */ /* 0x000fe20000000004 */
[----:B------:R-:W2:Y:S01]  /*2f630*/  LDL.LU R90, [R1+0x5fdc] ;  /* 0x005fdc00015a7983 */ /* 0x000ea20000300800 */
        /* <DEDUP_REMOVED lines=18> */
[----:B------:R-:W-:-:S02]  /*2f760*/  PRMT R4, R100, 0x5410, R101 ;  /* 0x0000541064047816 */ /* 0x000fc40000000065 */
[----:B------:R-:W-:Y:S01]  /*2f770*/  PRMT R5, R121, 0x5410, R103 ;  /* 0x0000541079057816 */ /* 0x000fe20000000067 */
[----:B------:R-:W3:Y:S01]  /*2f780*/  LDL.LU R99, [R1+0x5fc0] ;  /* 0x005fc00001637983 */ /* 0x000ee20000300800 */
[----:B------:R-:W-:Y:S02]  /*2f790*/  PRMT R6, R118, 0x5410, R23 ;  /* 0x0000541076067816 */ /* 0x000fe40000000017 */
[----:B------:R-:W-:Y:S01]  /*2f7a0*/  PRMT R7, R22, 0x5410, R7 ;  /* 0x0000541016077816 */ /* 0x000fe20000000007 */
[----:B------:R-:W4:Y:S04]  /*2f7b0*/  LDL.LU R98, [R1+0x5fbc] ;  /* 0x005fbc0001627983 */ /* 0x000f280000300800 */
[----:B------:R0:W-:Y:S04]  /*2f7c0*/  STS.128 [R15+UR4+0x4000], R4 ;  /* 0x004000040f007988 */ /* 0x0001e80008000c04 */
[----:B------:R-:W2:Y:S04]  /*2f7d0*/  LDL.LU R101, [R1+0x5fb8] ;  /* 0x005fb80001657983 */ /* 0x000ea80000300800 */
[----:B------:R-:W3:Y:S04]  /*2f7e0*/  LDL.LU R100, [R1+0x5fb4] ;  /* 0x005fb40001647983 */ /* 0x000ee80000300800 */
[----:B------:R-:W4:Y:S01]  /*2f7f0*/  LDL.LU R103, [R1+0x5fb0] ;  /* 0x005fb00001677983 */ /* 0x000f220000300800 */
[----:B0-----:R-:W-:-:S02]  /*2f800*/  LOP3.LUT R7, R102, 0xffff, RZ, 0xc0, !PT ;  /* 0x0000ffff66077812 */ /* 0x001fc400078ec0ff */
[----:B------:R-:W-:Y:S01]  /*2f810*/  LOP3.LUT R6, R105, 0xffff, RZ, 0xc0, !PT ;  /* 0x0000ffff69067812 */ /* 0x000fe200078ec0ff */
[----:B------:R-:W2:Y:S01]  /*2f820*/  LDL.LU R102, [R1+0x5fac] ;  /* 0x005fac0001667983 */ /* 0x000ea20000300800 */
[----:B------:R-:W-:Y:S02]  /*2f830*/  LOP3.LUT R5, R117, 0xffff, RZ, 0xc0, !PT ;  /* 0x0000ffff75057812 */ /* 0x000fe400078ec0ff */
[----:B------:R-:W-:Y:S01]  /*2f840*/  LOP3.LUT R4, R116, 0xffff, RZ, 0xc0, !PT ;  /* 0x0000ffff74047812 */ /* 0x000fe200078ec0ff */
[----:B------:R-:W3:Y:S01]  /*2f850*/  LDL.LU R105, [R1+0x5fa8] ;  /* 0x005fa80001697983 */ /* 0x000ee20000300800 */
[----:B------:R-:W-:Y:S02]  /*2f860*/  PRMT R116, R7, 0x3340, R6 ;  /* 0x0000334007747816 */ /* 0x000fe40000000006 */
[----:B------:R-:W-:Y:S02]  /*2f870*/  PRMT R117, R5, 0x3340, R4 ;  /* 0x0000334005757816 */ /* 0x000fe40000000004 */
[----:B------:R-:W-:-:S02]  /*2f880*/  LOP3.LUT R7, R104, 0xffff, RZ, 0xc0, !PT ;  /* 0x0000ffff68077812 */ /* 0x000fc400078ec0ff */
[----:B------:R-:W-:Y:S01]  /*2f890*/  LOP3.LUT R6, R107, 0xffff, RZ, 0xc0, !PT ;  /* 0x0000ffff6b067812 */ /* 0x000fe200078ec0ff */
[----:B------:R-:W4:Y:S01]  /*2f8a0*/  LDL.LU R104, [R1+0x5fa4] ;  /* 0x005fa40001687983 */ /* 0x000f220000300800 */
[----:B------:R-:W-:Y:S02]  /*2f8b0*/  LOP3.LUT R5, R106, 0xffff, RZ, 0xc0, !PT ;  /* 0x0000ffff6a057812 */ /* 0x000fe400078ec0ff */
[----:B------:R-:W-:Y:S01]  /*2f8c0*/  LOP3.LUT R4, R152, 0xffff, RZ, 0xc0, !PT ;  /* 0x0000ffff98047812 */ /* 0x000fe200078ec0ff */
[----:B------:R-:W2:Y:S01]  /*2f8d0*/  LDL.LU R107, [R1+0x5fa0] ;  /* 0x005fa000016b7983 */ /* 0x000ea20000300800 */
[----:B------:R-:W-:Y:S02]  /*2f8e0*/  PRMT R121, R7, 0x3340, R6 ;  /* 0x0000334007797816 */ /* 0x000fe40000000006 */
[----:B------:R-:W-:Y:S01]  /*2f8f0*/  PRMT R152, R5, 0x3340, R4 ;  /* 0x0000334005987816 */ /* 0x000fe20000000004 */
[----:B------:R-:W3:Y:S01]  /*2f900*/  LDL.LU R106, [R1+0x5f9c] ;  /* 0x005f9c00016a7983 */ /* 0x000ee20000300800 */
        /* <DEDUP_REMOVED lines=18> */
[----:B------:R-:W-:-:S02]  /*2fa30*/  PRMT R4, R116, 0x5410, R117 ;  /* 0x0000541074047816 */ /* 0x000fc40000000075 */
[----:B------:R-:W-:Y:S01]  /*2fa40*/  PRMT R5, R121, 0x5410, R152 ;  /* 0x0000541079057816 */ /* 0x000fe20000000098 */
[----:B------:R-:W4:Y:S01]  /*2fa50*/  LDL.LU R115, [R1+0x5f80] ;  /* 0x005f800001737983 */ /* 0x000f220000300800 */
[----:B------:R-:W-:Y:S02]  /*2fa60*/  PRMT R6, R118, 0x5410, R23 ;  /* 0x0000541076067816 */ /* 0x000fe40000000017 */
[----:B------:R-:W-:Y:S01]  /*2fa70*/  PRMT R7, R22, 0x5410, R7 ;  /* 0x0000541016077816 */ /* 0x000fe20000000007 */
[----:B------:R-:W2:Y:S04]  /*2fa80*/  LDL.LU R114, [R1+0x5f7c] ;  /* 0x005f7c0001727983 */ /* 0x000ea80000300800 */
[----:B------:R-:W3:Y:S04]  /*2fa90*/  LDL.LU R117, [R1+0x5f78] ;  /* 0x005f780001757983 */ /* 0x000ee80000300800 */
[----:B------:R0:W-:Y:S04]  /*2faa0*/  STS.128 [R15+UR4+0x6000], R4 ;  /* 0x006000040f007988 */ /* 0x0001e80008000c04 */
[----:B------:R-:W4:Y:S01]  /*2fab0*/  LDL.LU R116, [R1+0x5f74] ;  /* 0x005f740001747983 */ /* 0x000f220000300800 */
[----:B0-----:R-:W-:-:S03]  /*2fac0*/  LOP3.LUT R7, R2, 0xffff, RZ, 0xc0, !PT ;  /* 0x0000ffff02077812 */ /* 0x001fc600078ec0ff */
[----:B------:R-:W2:Y:S01]  /*2fad0*/  LDL R2, [R1+0x1f50] ;  /* 0x001f500001027983 */ /* 0x000ea20000100800 */
[----:B------:R-:W-:Y:S02]  /*2fae0*/  LOP3.LUT R6, R151, 0xffff, RZ, 0xc0, !PT ;  /* 0x0000ffff97067812 */ /* 0x000fe400078ec0ff */
[----:B------:R-:W-:Y:S02]  /*2faf0*/  LOP3.LUT R5, R150, 0xffff, RZ, 0xc0, !PT ;  /* 0x0000ffff96057812 */ /* 0x000fe400078ec0ff */
[----:B------:R-:W-:Y:S02]  /*2fb00*/  LOP3.LUT R4, R149, 0xffff, RZ, 0xc0, !PT ;  /* 0x0000ffff95047812 */ /* 0x000fe400078ec0ff */
[----:B------:R-:W-:Y:S02]  /*2fb10*/  PRMT R118, R7, 0x3340, R6 ;  /* 0x0000334007767816 */ /* 0x000fe40000000006 */
[----:B------:R-:W-:Y:S02]  /*2fb20*/  PRMT R121, R5, 0x3340, R4 ;  /* 0x0000334005797816 */ /* 0x000fe40000000004 */
[----:B------:R-:W-:-:S02]  /*2fb30*/  LOP3.LUT R7, R147, 0xffff, RZ, 0xc0, !PT ;  /* 0x0000ffff93077812 */ /* 0x000fc400078ec0ff */
        /* <DEDUP_REMOVED lines=9> */
[----:B------:R-:W-:Y:S02]  /*2fbd0*/  LOP3.LUT R245, R245, 0xffff, RZ, 0xc0, !PT ;  /* 0x0000fffff5f57812 */ /* 0x000fe400078ec0ff */
[----:B------:R-:W-:Y:S02]  /*2fbe0*/  LOP3.LUT R241, R241, 0xffff, RZ, 0xc0, !PT ;  /* 0x0000fffff1f17812 */ /* 0x000fe400078ec0ff */
[----:B------:R-:W-:-:S02]  /*2fbf0*/  LOP3.LUT R234, R234, 0xffff, RZ, 0xc0, !PT ;  /* 0x0000ffffeaea7812 */ /* 0x000fc400078ec0ff */
[----:B------:R-:W-:Y:S02]  /*2fc00*/  LOP3.LUT R226, R226, 0xffff, RZ, 0xc0, !PT ;  /* 0x0000ffffe2e27812 */ /* 0x000fe400078ec0ff */
[----:B------:R-:W-:Y:S02]  /*2fc10*/  PRMT R22, R6, 0x3340, R5 ;  /* 0x0000334006167816 */ /* 0x000fe40000000005 */
[----:B------:R-:W-:Y:S02]  /*2fc20*/  PRMT R6, R4, 0x3340, R249 ;  /* 0x0000334004067816 */ /* 0x000fe400000000f9 */
[----:B------:R-:W-:Y:S02]  /*2fc30*/  PRMT R241, R245, 0x3340, R241 ;  /* 0x00003340f5f17816 */ /* 0x000fe400000000f1 */
[----:B------:R-:W-:Y:S02]  /*2fc40*/  PRMT R7, R234, 0x3340, R226 ;  /* 0x00003340ea077816 */ /* 0x000fe400000000e2 */
[----:B------:R-:W-:-:S02]  /*2fc50*/  PRMT R4, R118, 0x5410, R121 ;  /* 0x0000541076047816 */ /* 0x000fc40000000079 */
[----:B------:R-:W-:Y:S02]  /*2fc60*/  PRMT R5, R15, 0x5410, R23 ;  /* 0x000054100f057816 */ /* 0x000fe40000000017 */
[----:B------:R-:W-:Y:S02]  /*2fc70*/  PRMT R6, R22, 0x5410, R6 ;  /* 0x0000541016067816 */ /* 0x000fe40000000006 */
[----:B------:R-:W-:Y:S02]  /*2fc80*/  LOP3.LUT R250, R250, 0xffff, RZ, 0xc0, !PT ;  /* 0x0000fffffafa7812 */ /* 0x000fe400078ec0ff */
[----:B------:R-:W-:Y:S02]  /*2fc90*/  LOP3.LUT R246, R246, 0xffff, RZ, 0xc0, !PT ;  /* 0x0000fffff6f67812 */ /* 0x000fe400078ec0ff */
[----:B------:R-:W-:Y:S02]  /*2fca0*/  LOP3.LUT R242, R242, 0xffff, RZ, 0xc0, !PT ;  /* 0x0000fffff2f27812 */ /* 0x000fe400078ec0ff */
[----:B------:R-:W-:-:S02]  /*2fcb0*/  LOP3.LUT R236, R236, 0xffff, RZ, 0xc0, !PT ;  /* 0x0000ffffecec7812 */ /* 0x000fc400078ec0ff */
[----:B------:R-:W-:Y:S02]  /*2fcc0*/  LOP3.LUT R228, R228, 0xffff, RZ, 0xc0, !PT ;  /* 0x0000ffffe4e47812 */ /* 0x000fe400078ec0ff */
[----:B------:R-:W-:Y:S02]  /*2fcd0*/  LOP3.LUT R251, R251, 0xffff, RZ, 0xc0, !PT ;  /* 0x0000fffffbfb7812 */ /* 0x000fe400078ec0ff */
[----:B------:R-:W-:Y:S02]  /*2fce0*/  LOP3.LUT R247, R247, 0xffff, RZ, 0xc0, !PT ;  /* 0x0000fffff7f77812 */ /* 0x000fe400078ec0ff */
[----:B------:R-:W-:Y:S02]  /*2fcf0*/  LOP3.LUT R243, R243, 0xffff, RZ, 0xc0, !PT ;  /* 0x0000fffff3f37812 */ /* 0x000fe400078ec0ff */
[----:B------:R-:W-:Y:S02]  /*2fd00*/  LOP3.LUT R238, R238, 0xffff, RZ, 0xc0, !PT ;  /* 0x0000ffffeeee7812 */ /* 0x000fe400078ec0ff */
[----:B------:R-:W-:Y:S01]  /*2fd10*/  LOP3.LUT R230, R230, 0xffff, RZ, 0xc0, !PT ;  /* 0x0000ffffe6e67812 */ /* 0x000fe200078ec0ff */
[----:B------:R-:W0:Y:S01]  /*2fd20*/  S2R R152, SR_TID.X ;  /* 0x0000000000987919 */ /* 0x000e220000002100 */
[----:B------:R-:W-:-:S02]  /*2fd30*/  PRMT R7, R241, 0x5410, R7 ;  /* 0x00005410f1077816 */ /* 0x000fc40000000007 */
[----:B------:R-:W-:Y:S01]  /*2fd40*/  PRMT R242, R246, 0x3340, R242 ;  /* 0x00003340f6f27816 */ /* 0x000fe200000000f2 */
[----:B------:R-:W3:Y:S01]  /*2fd50*/  LDL R15, [R1+0x2f9c] ;  /* 0x002f9c00010f7983 */ /* 0x000ee20000100800 */
[----:B------:R-:W-:-:S03]  /*2fd60*/  PRMT R243, R247, 0x3340, R243 ;  /* 0x00003340f7f37816 */ /* 0x000fc600000000f3 */
[----:B--2---:R1:W-:Y:S02]  /*2fd70*/  STS.128 [R2+UR4], R4 ;  /* 0x0000000402007988 */ /* 0x0043e40008000c04 */
[----:B-1----:R-:W-:Y:S02]  /*2fd80*/  LOP3.LUT R7, R138, 0xffff, RZ, 0xc0, !PT ;  /* 0x0000ffff8a077812 */ /* 0x002fe400078ec0ff */
[----:B------:R-:W-:Y:S02]  /*2fd90*/  LOP3.LUT R6, R136, 0xffff, RZ, 0xc0, !PT ;  /* 0x0000ffff88067812 */ /* 0x000fe400078ec0ff */
[----:B------:R-:W-:Y:S02]  /*2fda0*/  LOP3.LUT R5, R135, 0xffff, RZ, 0xc0, !PT ;  /* 0x0000ffff87057812 */ /* 0x000fe400078ec0ff */
[----:B------:R-:W-:Y:S02]  /*2fdb0*/  LOP3.LUT R4, R134, 0xffff, RZ, 0xc0, !PT ;  /* 0x0000ffff86047812 */ /* 0x000fe400078ec0ff */
[----:B------:R-:W-:-:S02]  /*2fdc0*/  PRMT R241, R7, 0x3340, R6 ;  /* 0x0000334007f17816 */ /* 0x000fc40000000006 */
[----:B------:R-:W-:Y:S02]  /*2fdd0*/  PRMT R234, R5, 0x3340, R4 ;  /* 0x0000334005ea7816 */ /* 0x000fe40000000004 */
[----:B------:R-:W-:Y:S02]  /*2fde0*/  LOP3.LUT R7, R133, 0xffff, RZ, 0xc0, !PT ;  /* 0x0000ffff85077812 */ /* 0x000fe400078ec0ff */
        /* <DEDUP_REMOVED lines=8> */
[----:B------:R-:W-:Y:S02]  /*2fe70*/  PRMT R22, R6, 0x3340, R5 ;  /* 0x0000334006167816 */ /* 0x000fe40000000005 */
[----:B------:R-:W-:-:S02]  /*2fe80*/  PRMT R6, R4, 0x3340, R250 ;  /* 0x0000334004067816 */ /* 0x000fc400000000fa */
[----:B------:R-:W-:Y:S02]  /*2fe90*/  PRMT R7, R236, 0x3340, R228 ;  /* 0x00003340ec077816 */ /* 0x000fe400000000e4 */
[----:B------:R-:W-:Y:S02]  /*2fea0*/  PRMT R4, R241, 0x5410, R234 ;  /* 0x00005410f1047816 */ /* 0x000fe400000000ea */
[----:B------:R-:W-:Y:S02]  /*2feb0*/  PRMT R5, R226, 0x5410, R23 ;  /* 0x00005410e2057816 */ /* 0x000fe40000000017 */
[----:B------:R-:W-:Y:S02]  /*2fec0*/  PRMT R6, R22, 0x5410, R6 ;  /* 0x0000541016067816 */ /* 0x000fe40000000006 */
[----:B------:R-:W-:-:S05]  /*2fed0*/  PRMT R7, R242, 0x5410, R7 ;  /* 0x00005410f2077816 */ /* 0x000fca0000000007 */
[----:B------:R1:W-:Y:S02]  /*2fee0*/  STS.128 [R2+UR4+0x2000], R4 ;  /* 0x0020000402007988 */ /* 0x0003e40008000c04 */
        /* <DEDUP_REMOVED lines=10> */
[----:B------:R-:W-:Y:S01]  /*2ff90*/  PRMT R226, R7, 0x3340, R6 ;  /* 0x0000334007e27816 */ /* 0x000fe20000000006 */
[----:B------:R-:W2:Y:S01]  /*2ffa0*/  LDL R36, [R1+0x3038] ;  /* 0x0030380001247983 */ /* 0x000ea20000100800 */
[----:B------:R-:W-:-:S02]  /*2ffb0*/  PRMT R23, R5, 0x3340, R4 ;  /* 0x0000334005177816 */ /* 0x000fc40000000004 */
[----:B------:R-:W-:Y:S02]  /*2ffc0*/  LOP3.LUT R6, R35, 0xffff, RZ, 0xc0, !PT ;  /* 0x0000ffff23067812 */ /* 0x000fe400078ec0ff */
[----:B------:R-:W-:Y:S01]  /*2ffd0*/  LOP3.LUT R5, R34, 0xffff, RZ, 0xc0, !PT ;  /* 0x0000ffff22057812 */ /* 0x000fe200078ec0ff */
[----:B------:R-:W2:Y:S01]  /*2ffe0*/  LDL R35, [R1+0x303c] ;  /* 0x00303c0001237983 */ /* 0x000ea20000100800 */
[----:B------:R-:W-:Y:S02]  /*2fff0*/  LOP3.LUT R4, R32, 0xffff, RZ, 0xc0, !PT ;  /* 0x0000ffff20047812 */ /* 0x000fe400078ec0ff */
[----:B------:R-:W-:Y:S01]  /*30000*/  PRMT R22, R6, 0x3340, R5 ;  /* 0x0000334006167816 */ /* 0x000fe20000000005 */
[----:B------:R-:W2:Y:S01]  /*30010*/  LDL R34, [R1+0x3018] ;  /* 0x0030180001227983 */ /* 0x000ea20000100800 */
[----:B------:R-:W-:Y:S02]  /*30020*/  PRMT R6, R4, 0x3340, R251 ;  /* 0x0000334004067816 */ /* 0x000fe400000000fb */
[----:B------:R-:W-:Y:S01]  /*30030*/  PRMT R7, R238, 0x3340, R230 ;  /* 0x00003340ee077816 */ /* 0x000fe200000000e6 */
[----:B------:R-:W2:Y:S01]  /*30040*/  LDL R32, [R1+0x301c] ;  /* 0x00301c0001207983 */ /* 0x000ea20000100800 */
[----:B------:R-:W-:-:S02]  /*30050*/  PRMT R4, R234, 0x5410, R228 ;  /* 0x00005410ea047816 */ /* 0x000fc400000000e4 */
[----:B------:R-:W-:Y:S02]  /*30060*/  PRMT R5, R226, 0x5410, R23 ;  /* 0x00005410e2057816 */ /* 0x000fe40000000017 */
[----:B------:R-:W-:Y:S02]  /*30070*/  PRMT R6, R22, 0x5410, R6 ;  /* 0x0000541016067816 */ /* 0x000fe40000000006 */
[----:B------:R-:W-:-:S05]  /*30080*/  PRMT R7, R243, 0x5410, R7 ;  /* 0x00005410f3077816 */ /* 0x000fca0000000007 */
[----:B------:R1:W-:Y:S02]  /*30090*/  STS.128 [R2+UR4+0x4000], R4 ;  /* 0x0040000402007988 */ /* 0x0003e40008000c04 */
[----:B-1----:R-:W-:Y:S02]  /*300a0*/  LOP3.LUT R5, R28, 0xffff, RZ, 0xc0, !PT ;  /* 0x0000ffff1c057812 */ /* 0x002fe400078ec0ff */
[----:B------:R-:W-:Y:S01]  /*300b0*/  LOP3.LUT R4, R27, 0xffff, RZ, 0xc0, !PT ;  /* 0x0000ffff1b047812 */ /* 0x000fe200078ec0ff */
[----:B------:R-:W2:Y:S03]  /*300c0*/  LDL R28, [R1+0x2fd8] ;  /* 0x002fd800011c7983 */ /* 0x000ea60000100800 */
[----:B------:R-:W-:Y:S01]  /*300d0*/  PRMT R228, R5, 0x3340, R4 ;  /* 0x0000334005e47816 */ /* 0x000fe20000000004 */
[----:B------:R-:W2:Y:S01]  /*300e0*/  LDL R27, [R1+0x2fb8] ;  /* 0x002fb800011b7983 */ /* 0x000ea20000100800 */
[----:B------:R-:W-:-:S02]  /*300f0*/  LOP3.LUT R5, R12, 0xffff, RZ, 0xc0, !PT ;  /* 0x0000ffff0c057812 */ /* 0x000fc400078ec0ff */
[----:B------:R-:W-:Y:S01]  /*30100*/  LOP3.LUT R4, R11, 0xffff, RZ, 0xc0, !PT ;  /* 0x0000ffff0b047812 */ /* 0x000fe200078ec0ff */
[----:B------:R-:W2:Y:S03]  /*30110*/  LDL R12, [R1+0x302c] ;  /* 0x00302c00010c7983 */ /* 0x000ea60000100800 */
[----:B------:R-:W-:Y:S02]  /*30120*/  PRMT R23, R5, 0x3340, R4 ;  /* 0x0000334005177816 */ /* 0x000fe40000000004 */
[----:B------:R-:W-:Y:S02]  /*30130*/  LOP3.LUT R4, R3, 0xffff, RZ, 0xc0, !PT ;  /* 0x0000ffff03047812 */ /* 0x000fe400078ec0ff */
[----:B------:R-:W4:Y:S01]  /*30140*/  LDL R3, [R1+0x1f4c] ;  /* 0x001f4c0001037983 */ /* 0x000f220000100800 */
[----:B------:R-:W-:Y:S02]  /*30150*/  LOP3.LUT R7, R31, 0xffff, RZ, 0xc0, !PT ;  /* 0x0000ffff1f077812 */ /* 0x000fe400078ec0ff */
[----:B------:R-:W-:Y:S01]  /*30160*/  LOP3.LUT R6, R29, 0xffff, RZ, 0xc0, !PT ;  /* 0x0000ffff1d067812 */ /* 0x000fe200078ec0ff */
[----:B------:R-:W2:Y:S03]  /*30170*/  LDL R31, [R1+0x2ff8] ;  /* 0x002ff800011f7983 */ /* 0x000ea60000100800 */
[----:B------:R-:W-:Y:S01]  /*30180*/  PRMT R230, R7, 0x3340, R6 ;  /* 0x0000334007e67816 */ /* 0x000fe20000000006 */
[----:B------:R-:W2:Y:S01]  /*30190*/  LDL R29, [R1+0x2ffc] ;  /* 0x002ffc00011d7983 */ /* 0x000ea20000100800 */
[----:B------:R-:W-:-:S02]  /*301a0*/  LOP3.LUT R7, R17, 0xffff, RZ, 0xc0, !PT ;  /* 0x0000ffff11077812 */ /* 0x000fc400078ec0ff */
[----:B------:R-:W-:Y:S01]  /*301b0*/  LOP3.LUT R6, R13, 0xffff, RZ, 0xc0, !PT ;  /* 0x0000ffff0d067812 */ /* 0x000fe200078ec0ff */
[----:B------:R-:W2:Y:S01]  /*301c0*/  LDL R17, [R1+0x2f98] ;  /* 0x002f980001117983 */ /* 0x000ea20000100800 */
[----:B------:R-:W-:Y:S02]  /*301d0*/  LOP3.LUT R5, R8, 0xffff, RZ, 0xc0, !PT ;  /* 0x0000ffff08057812 */ /* 0x000fe400078ec0ff */
[----:B------:R-:W-:Y:S01]  /*301e0*/  PRMT R226, R7, 0x3340, R6 ;  /* 0x0000334007e27816 */ /* 0x000fe20000000006 */
[----:B------:R-:W2:Y:S01]  /*301f0*/  LDL R13, [R1+0x206c] ;  /* 0x00206c00010d7983 */ /* 0x000ea20000100800 */
[----:B------:R-:W-:Y:S02]  /*30200*/  LOP3.LUT R6, R10, 0xffff, RZ, 0xc0, !PT ;  /* 0x0000ffff0a067812 */ /* 0x000fe400078ec0ff */
[----:B------:R-:W-:Y:S02]  /*30210*/  LOP3.LUT R252, R252, 0xffff, RZ, 0xc0, !PT ;  /* 0x0000fffffcfc7812 */ /* 0x000fe400078ec0ff */
[----:B------:R-:W-:-:S02]  /*30220*/  LOP3.LUT R248, R248, 0xffff, RZ, 0xc0, !PT ;  /* 0x0000fffff8f87812 */ /* 0x000fc400078ec0ff */
[----:B------:R-:W-:Y:S02]  /*30230*/  LOP3.LUT R244, R244, 0xffff, RZ, 0xc0, !PT ;  /* 0x0000fffff4f47812 */ /* 0x000fe400078ec0ff */
[----:B------:R-:W-:Y:S02]  /*30240*/  LOP3.LUT R240, R240, 0xffff, RZ, 0xc0, !PT ;  /* 0x0000fffff0f07812 */ /* 0x000fe400078ec0ff */
[----:B------:R-:W-:Y:S02]  /*30250*/  LOP3.LUT R232, R232, 0xffff, RZ, 0xc0, !PT ;  /* 0x0000ffffe8e87812 */ /* 0x000fe400078ec0ff */
[----:B------:R-:W-:Y:S02]  /*30260*/  PRMT R22, R6, 0x3340, R5 ;  /* 0x0000334006167816 */ /* 0x000fe40000000005 */
[----:B------:R-:W-:Y:S02]  /*30270*/  PRMT R6, R4, 0x3340, R252 ;  /* 0x0000334004067816 */ /* 0x000fe400000000fc */
[----:B------:R-:W-:-:S02]  /*30280*/  PRMT R244, R248, 0x3340, R244 ;  /* 0x00003340f8f47816 */ /* 0x000fc400000000f4 */
[----:B------:R-:W-:Y:S02]  /*30290*/  PRMT R7, R240, 0x3340, R232 ;  /* 0x00003340f0077816 */ /* 0x000fe400000000e8 */
[----:B------:R-:W-:Y:S02]  /*302a0*/  PRMT R4, R230, 0x5410, R228 ;  /* 0x00005410e6047816 */ /* 0x000fe400000000e4 */
[----:B------:R-:W-:Y:S02]  /*302b0*/  PRMT R5, R226, 0x5410, R23 ;  /* 0x00005410e2057816 */ /* 0x000fe40000000017 */
        /* <DEDUP_REMOVED lines=17> */
[----:B------:R-:W-:Y:S01]  /*303d0*/  LOP3.LUT R168, R168, 0xffff, RZ, 0xc0, !PT ;  /* 0x0000ffffa8a87812 */ /* 0x000fe200078ec0ff */
[----:B------:R1:W-:Y:S01]  /*303e0*/  STS.128 [R2+UR4+0x6000], R4 ;  /* 0x0060000402007988 */ /* 0x0003e20008000c04 */
[----:B------:R-:W-:Y:S02]  /*303f0*/  PRMT R225, R233, 0x3340, R225 ;  /* 0x00003340e9e17816 */ /* 0x000fe400000000e1 */
[----:B------:R-:W-:Y:S02]  /*30400*/  PRMT R209, R213, 0x3340, R209 ;  /* 0x00003340d5d17816 */ /* 0x000fe400000000d1 */
[----:B------:R-:W-:-:S02]  /*30410*/  PRMT R193, R197, 0x3340, R193 ;  /* 0x00003340c5c17816 */ /* 0x000fc400000000c1 */
[----:B------:R-:W-:Y:S02]  /*30420*/  PRMT R177, R181, 0x3340, R177 ;  /* 0x00003340b5b17816 */ /* 0x000fe400000000b1 */
[----:B------:R-:W-:Y:S02]  /*30430*/  LOP3.LUT R235, R235, 0xffff, RZ, 0xc0, !PT ;  /* 0x0000ffffebeb7812 */ /* 0x000fe400078ec0ff */
[----:B-1----:R-:W-:Y:S02]  /*30440*/  PRMT R4, R221, 0x3340, R217 ;  /* 0x00003340dd047816 */ /* 0x002fe400000000d9 */
[----:B------:R-:W-:Y:S02]  /*30450*/  PRMT R5, R205, 0x3340, R201 ;  /* 0x00003340cd057816 */ /* 0x000fe400000000c9 */
[----:B------:R-:W-:Y:S02]  /*30460*/  PRMT R6, R189, 0x3340, R185 ;  /* 0x00003340bd067816 */ /* 0x000fe400000000b9 */
[----:B------:R-:W-:-:S02]  /*30470*/  PRMT R7, R173, 0x3340, R168 ;  /* 0x00003340ad077816 */ /* 0x000fc400000000a8 */
[----:B------:R-:W-:Y:S02]  /*30480*/  PRMT R4, R225, 0x5410, R4 ;  /* 0x00005410e1047816 */ /* 0x000fe40000000004 */
[----:B------:R-:W-:Y:S02]  /*30490*/  PRMT R5, R209, 0x5410, R5 ;  /* 0x00005410d1057816 */ /* 0x000fe40000000005 */
[----:B------:R-:W-:Y:S02]  /*304a0*/  PRMT R6, R193, 0x5410, R6 ;  /* 0x00005410c1067816 */ /* 0x000fe40000000006 */
[----:B------:R-:W-:Y:S02]  /*304b0*/  PRMT R7, R177, 0x5410, R7 ;  /* 0x00005410b1077816 */ /* 0x000fe40000000007 */
        /* <DEDUP_REMOVED lines=19> */
[----:B0-----:R-:W-:-:S02]  /*305f0*/  LOP3.LUT R2, R152, 0x3f, RZ, 0xc0, !PT ;  /* 0x0000003f98027812 */ /* 0x001fc400078ec0ff */
[----:B------:R-:W3:Y:S01]  /*30600*/  LDL R152, [R1+0x1f48] ;  /* 0x001f480001987983 */ /* 0x000ee20000100800 */
        /* <DEDUP_REMOVED lines=36> */
[----:B------:R-:W-:Y:S02]  /*30850*/  PRMT R231, R239, 0x3340, R231 ;  /* 0x00003340efe77816 */ /* 0x000fe400000000e7 */
[----:B------:R-:W-:Y:S02]  /*30860*/  PRMT R212, R216, 0x3340, R212 ;  /* 0x00003340d8d47816 */ /* 0x000fe400000000d4 */
[----:B------:R-:W-:Y:S02]  /*30870*/  PRMT R196, R200, 0x3340, R196 ;  /* 0x00003340c8c47816 */ /* 0x000fe400000000c4 */
[----:B------:R-:W-:Y:S02]  /*30880*/  PRMT R180, R184, 0x3340, R180 ;  /* 0x00003340b8b47816 */ /* 0x000fe400000000b4 */
[----:B------:R-:W-:Y:S02]  /*30890*/  ISETP.GE.AND P0, PT, R2, R0, PT ;  /* 0x000000000200720c */ /* 0x000fe40003f06270 */
[----:B------:R-:W2:Y:S04]  /*308a0*/  LDL R2, [R1+0x2fbc] ;  /* 0x002fbc0001027983 */ /* 0x000ea80000100800 */
[----:B----4-:R0:W-:Y:S02]  /*308b0*/  STS.128 [R3+UR4], R4 ;  /* 0x0000000403007988 */ /* 0x0101e40008000c04 */
[----:B0-----:R-:W-:-:S02]  /*308c0*/  PRMT R4, R222, 0x3340, R218 ;  /* 0x00003340de047816 */ /* 0x001fc400000000da */
[----:B------:R-:W-:Y:S02]  /*308d0*/  PRMT R5, R206, 0x3340, R202 ;  /* 0x00003340ce057816 */ /* 0x000fe400000000ca */
[----:B------:R-:W-:Y:S02]  /*308e0*/  PRMT R6, R190, 0x3340, R186 ;  /* 0x00003340be067816 */ /* 0x000fe400000000ba */
[----:B------:R-:W-:Y:S02]  /*308f0*/  PRMT R7, R174, 0x3340, R169 ;  /* 0x00003340ae077816 */ /* 0x000fe400000000a9 */
[----:B------:R-:W-:Y:S02]  /*30900*/  PRMT R4, R227, 0x5410, R4 ;  /* 0x00005410e3047816 */ /* 0x000fe40000000004 */
[----:B------:R-:W-:Y:S02]  /*30910*/  PRMT R5, R210, 0x5410, R5 ;  /* 0x00005410d2057816 */ /* 0x000fe40000000005 */
[----:B------:R-:W-:-:S02]  /*30920*/  PRMT R6, R194, 0x5410, R6 ;  /* 0x00005410c2067816 */ /* 0x000fc40000000006 */
[----:B------:R-:W-:-:S05]  /*30930*/  PRMT R7, R178, 0x5410, R7 ;  /* 0x00005410b2077816 */ /* 0x000fca0000000007 */
[----:B------:R0:W-:Y:S02]  /*30940*/  STS.128 [R3+UR4+0x2000], R4 ;  /* 0x0020000403007988 */ /* 0x0001e40008000c04 */
[----:B0-----:R-:W-:Y:S02]  /*30950*/  PRMT R4, R223, 0x3340, R219 ;  /* 0x00003340df047816 */ /* 0x001fe400000000db */
[----:B------:R-:W-:Y:S02]  /*30960*/  PRMT R5, R207, 0x3340, R203 ;  /* 0x00003340cf057816 */ /* 0x000fe400000000cb */
[----:B------:R-:W-:Y:S02]  /*30970*/  PRMT R6, R191, 0x3340, R187 ;  /* 0x00003340bf067816 */ /* 0x000fe400000000bb */
[----:B------:R-:W-:Y:S02]  /*30980*/  PRMT R7, R175, 0x3340, R170 ;  /* 0x00003340af077816 */ /* 0x000fe400000000aa */
[----:B------:R-:W-:-:S02]  /*30990*/  PRMT R4, R229, 0x5410, R4 ;  /* 0x00005410e5047816 */ /* 0x000fc40000000004 */
[----:B------:R-:W-:Y:S02]  /*309a0*/  PRMT R5, R211, 0x5410, R5 ;  /* 0x00005410d3057816 */ /* 0x000fe40000000005 */
[----:B------:R-:W-:Y:S02]  /*309b0*/  PRMT R6, R195, 0x5410, R6 ;  /* 0x00005410c3067816 */ /* 0x000fe40000000006 */
        /* <DEDUP_REMOVED lines=10> */
[----:B------:R0:W-:Y:S04]  /*30a60*/  STS.128 [R3+UR4+0x6000], R4 ;  /* 0x0060000403007988 */ /* 0x0001e80008000c04 */
[----:B0-----:R-:W4:Y:S01]  /*30a70*/  LDL R3, [R1+0x2fdc] ;  /* 0x002fdc0001037983 */ /* 0x001f220000100800 */
[----:B------:R-:W-:Y:S02]  /*30a80*/  LOP3.LUT R172, R172, 0xffff, RZ, 0xc0, !PT ;  /* 0x0000ffffacac7812 */ /* 0x000fe400078ec0ff */
[----:B------:R-:W-:Y:S01]  /*30a90*/  LOP3.LUT R167, R167, 0xffff, RZ, 0xc0, !PT ;  /* 0x0000ffffa7a77812 */ /* 0x000fe200078ec0ff */
[----:B------:R-:W4:Y:S01]  /*30aa0*/  LDL.LU R126, [R1+0x2e18] ;  /* 0x002e1800017e7983 */ /* 0x000f220000300800 */
[----:B------:R-:W-:Y:S02]  /*30ab0*/  LOP3.LUT R166, R166, 0xffff, RZ, 0xc0, !PT ;  /* 0x0000ffffa6a67812 */ /* 0x000fe400078ec0ff */
[----:B------:R-:W-:Y:S01]  /*30ac0*/  LOP3.LUT R165, R165, 0xffff, RZ, 0xc0, !PT ;  /* 0x0000ffffa5a57812 */ /* 0x000fe200078ec0ff */
[----:B------:R-:W4:Y:S01]  /*30ad0*/  LDL.LU R131, [R1+0x2ddc] ;  /* 0x002ddc0001837983 */ /* 0x000f220000300800 */
[----:B------:R-:W-:-:S02]  /*30ae0*/  LOP3.LUT R164, R164, 0xffff, RZ, 0xc0, !PT ;  /* 0x0000ffffa4a47812 */ /* 0x000fc400078ec0ff */
[----:B------:R-:W-:Y:S01]  /*30af0*/  LOP3.LUT R163, R163, 0xffff, RZ, 0xc0, !PT ;  /* 0x0000ffffa3a37812 */ /* 0x000fe200078ec0ff */
[----:B------:R-:W4:Y:S01]  /*30b00*/  LDL.LU R134, [R1+0x2df8] ;  /* 0x002df80001867983 */ /* 0x000f220000300800 */
        /* <DEDUP_REMOVED lines=15> */
[----:B------:R-:W-:-:S02]  /*30c00*/  PRMT R167, R172, 0x3340, R167 ;  /* 0x00003340aca77816 */ /* 0x000fc400000000a7 */
[----:B------:R-:W-:Y:S01]  /*30c10*/  PRMT R4, R166, 0x3340, R165 ;  /* 0x00003340a6047816 */ /* 0x000fe200000000a5 */
[----:B------:R-:W4:Y:S01]  /*30c20*/  LDL.LU R10, [R1+0x2938] ;  /* 0x00293800010a7983 */ /* 0x000f220000300800 */
[----:B------:R-:W-:Y:S02]  /*30c30*/  PRMT R163, R164, 0x3340, R163 ;  /* 0x00003340a4a37816 */ /* 0x000fe400000000a3 */
[----:B------:R-:W-:Y:S01]  /*30c40*/  PRMT R5, R162, 0x3340, R161 ;  /* 0x00003340a2057816 */ /* 0x000fe200000000a1 */
[----:B------:R-:W4:Y:S01]  /*30c50*/  LDL.LU R8, [R1+0x2930] ;  /* 0x0029300001087983 */ /* 0x000f220000300800 */
[----:B------:R-:W-:Y:S02]  /*30c60*/  PRMT R159, R160, 0x3340, R159 ;  /* 0x00003340a09f7816 */ /* 0x000fe4000000009f */
[----:B------:R-:W-:Y:S01]  /*30c70*/  PRMT R6, R158, 0x3340, R157 ;  /* 0x000033409e067816 */ /* 0x000fe2000000009d */
[----:B------:R-:W4:Y:S01]  /*30c80*/  LDL R39, [R1+0x2f38] ;  /* 0x002f380001277983 */ /* 0x000f220000100800 */
[----:B------:R-:W-:-:S02]  /*30c90*/  PRMT R155, R156, 0x3340, R155 ;  /* 0x000033409c9b7816 */ /* 0x000fc4000000009b */
[----:B------:R-:W-:Y:S01]  /*30ca0*/  PRMT R7, R154, 0x3340, R153 ;  /* 0x000033409a077816 */ /* 0x000fe20000000099 */
[----:B------:R-:W4:Y:S01]  /*30cb0*/  LDL R37, [R1+0x2f18] ;  /* 0x002f180001257983 */ /* 0x000f220000100800 */
[----:B------:R-:W-:Y:S02]  /*30cc0*/  PRMT R4, R167, 0x5410, R4 ;  /* 0x00005410a7047816 */ /* 0x000fe40000000004 */
[----:B------:R-:W-:Y:S02]  /*30cd0*/  PRMT R5, R163, 0x5410, R5 ;  /* 0x00005410a3057816 */ /* 0x000fe40000000005 */
[----:B------:R-:W-:Y:S02]  /*30ce0*/  PRMT R6, R159, 0x5410, R6 ;  /* 0x000054109f067816 */ /* 0x000fe40000000006 */
[----:B------:R-:W-:Y:S02]  /*30cf0*/  PRMT R7, R155, 0x5410, R7 ;  /* 0x000054109b077816 */ /* 0x000fe40000000007 */
[----:B------:R-:W-:-:S03]  /*30d00*/  PRMT R116, RZ, 0x7610, R116 ;  /* 0x00007610ff747816 */ /* 0x000fc60000000074 */
[----:B---3--:R2:W-:Y:S01]  /*30d10*/  STS.128 [R152+UR4], R4 ;  /* 0x0000000498007988 */ /* 0x0085e20008000c04 */
[----:B------:R-:W-:Y:S02]  /*30d20*/  PRMT R117, RZ, 0x7610, R117 ;  /* 0x00007610ff757816 */ /* 0x000fe40000000075 */
[----:B------:R-:W-:Y:S01]  /*30d30*/  PRMT R114, RZ, 0x7610, R114 ;  /* 0x00007610ff727816 */ /* 0x000fe20000000072 */
[----:B--2---:R-:W-:Y:S01]  /*30d40*/  @!P0 IMAD.MOV.U32 R4, RZ, RZ, R35 ;  /* 0x000000ffff048224 */ /* 0x004fe200078e0023 */
[----:B------:R-:W-:Y:S01]  /*30d50*/  PRMT R115, RZ, 0x7610, R115 ;  /* 0x00007610ff737816 */ /* 0x000fe20000000073 */
[----:B------:R-:W-:Y:S01]  /*30d60*/  @!P0 IMAD.MOV.U32 R5, RZ, RZ, R36 ;  /* 0x000000ffff058224 */ /* 0x000fe200078e0024 */
[----:B------:R-:W2:Y:S04]  /*30d70*/  LDL R7, [R1+0x2f58] ;  /* 0x002f580001077983 */ /* 0x000ea80000100800 */
[----:B------:R0:W3:Y:S04]  /*30d80*/  @!P0 LDG.E.U8 R116, desc[UR10][R4.64] ;  /* 0x0000000a04748981 */ /* 0x0000e8000c1e1100 */
[----:B------:R-:W2:Y:S01]  /*30d90*/  LDL R6, [R1+0x2f5c] ;  /* 0x002f5c0001067983 */ /* 0x000ea20000100800 */
[----:B------:R-:W-:-:S03]  /*30da0*/  PRMT R112, RZ, 0x7610, R112 ;  /* 0x00007610ff707816 */ /* 0x000fc60000000070 */
[----:B------:R-:W3:Y:S01]  /*30db0*/  LDL R36, [R1+0x2f1c] ;  /* 0x002f1c0001247983 */ /* 0x000ee20000100800 */
[----:B0-----:R-:W-:Y:S02]  /*30dc0*/  @!P0 IMAD.MOV.U32 R4, RZ, RZ, R12 ;  /* 0x000000ffff048224 */ /* 0x001fe400078e000c */
[----:B------:R-:W-:Y:S01]  /*30dd0*/  @!P0 IMAD.MOV.U32 R5, RZ, RZ, R13 ;  /* 0x000000ffff058224 */ /* 0x000fe200078e000d */
[----:B------:R-:W2:Y:S04]  /*30de0*/  LDL R12, [R1+0x2f7c] ;  /* 0x002f7c00010c7983 */ /* 0x000ea80000100800 */
[----:B------:R0:W3:Y:S04]  /*30df0*/  @!P0 LDG.E.U8 R117, desc[UR10][R4.64] ;  /* 0x0000000a04758981 */ /* 0x0000e8000c1e1100 */
[----:B------:R-:W3:Y:S04]  /*30e00*/  LDL R13, [R1+0x2f78] ;  /* 0x002f7800010d7983 */ /* 0x000ee80000100800 */
[----:B------:R-:W3:Y:S01]  /*30e10*/  LDL R35, [R1+0x2ef8] ;  /* 0x002ef80001237983 */ /* 0x000ee20000100800 */
[----:B0-----:R-:W-:-:S02]  /*30e20*/  @!P0 IMAD.MOV.U32 R4, RZ, RZ, R32 ;  /* 0x000000ffff048224 */ /* 0x001fc400078e0020 */
[----:B------:R-:W-:Y:S01]  /*30e30*/  @!P0 IMAD.MOV.U32 R5, RZ, RZ, R34 ;  /* 0x000000ffff058224 */ /* 0x000fe200078e0022 */
[----:B------:R-:W3:Y:S04]  /*30e40*/  LDL R32, [R1+0x2edc] ;  /* 0x002edc0001207983 */ /* 0x000ee80000100800 */
[----:B------:R0:W3:Y:S04]  /*30e50*/  @!P0 LDG.E.U8 R114, desc[UR10][R4.64] ;  /* 0x0000000a04728981 */ /* 0x0000e8000c1e1100 */
[----:B------:R-:W3:Y:S01]  /*30e60*/  LDL R34, [R1+0x2ed8] ;  /* 0x002ed80001227983 */ /* 0x000ee20000100800 */
[----:B0-----:R-:W-:-:S02]  /*30e70*/  @!P0 IMAD.MOV.U32 R4, RZ, RZ, R29 ;  /* 0x000000ffff048224 */ /* 0x001fc400078e001d */
[----:B------:R-:W-:Y:S01]  /*30e80*/  @!P0 IMAD.MOV.U32 R5, RZ, RZ, R31 ;  /* 0x000000ffff058224 */ /* 0x000fe200078e001f */
[----:B------:R-:W3:Y:S04]  /*30e90*/  LDL R29, [R1+0x2ebc] ;  /* 0x002ebc00011d7983 */ /* 0x000ee80000100800 */
[----:B------:R0:W3:Y:S04]  /*30ea0*/  @!P0 LDG.E.U8 R115, desc[UR10][R4.64] ;  /* 0x0000000a04738981 */ /* 0x0000e8000c1e1100 */
[----:B------:R-:W3:Y:S01]  /*30eb0*/  LDL R31, [R1+0x2eb8] ;  /* 0x002eb800011f7983 */ /* 0x000ee20000100800 */
[----:B0-----:R-:W-:Y:S01]  /*30ec0*/  @!P0 IMAD.MOV.U32 R5, RZ, RZ, R28 ;  /* 0x000000ffff058224 */ /* 0x001fe200078e001c */
[----:B------:R-:W-:-:S02]  /*30ed0*/  PRMT R113, RZ, 0x7610, R113 ;  /* 0x00007610ff717816 */ /* 0x000fc40000000071 */
[----:B------:R-:W3:Y:S01]  /*30ee0*/  LDL R28, [R1+0x2e98] ;  /* 0x002e9800011c7983 */ /* 0x000ee20000100800 */
[----:B----4-:R-:W-:-:S03]  /*30ef0*/  @!P0 IMAD.MOV.U32 R4, RZ, RZ, R3 ;  /* 0x000000ffff048224 */ /* 0x010fc600078e0003 */
[----:B------:R-:W4:Y:S04]  /*30f00*/  LDL R3, [R1+0x2f3c] ;  /* 0x002f3c0001037983 */ /* 0x000f280000100800 */
[----:B------:R0:W4:Y:S02]  /*30f10*/  @!P0 LDG.E.U8 R112, desc[UR10][R4.64] ;  /* 0x0000000a04708981 */ /* 0x000124000c1e1100 */
[----:B0-----:R-:W-:Y:S02]  /*30f20*/  @!P0 IMAD.MOV.U32 R4, RZ, RZ, R2 ;  /* 0x000000ffff048224 */ /* 0x001fe400078e0002 */
[----:B------:R-:W4:Y:S01]  /*30f30*/  LDL R2, [R1+0x2efc] ;  /* 0x002efc0001027983 */ /* 0x000f220000100800 */
[----:B------:R-:W-:-:S03]  /*30f40*/  @!P0 IMAD.MOV.U32 R5, RZ, RZ, R27 ;  /* 0x000000ffff058224 */ /* 0x000fc600078e001b */
[----:B------:R-:W4:Y:S04]  /*30f50*/  LDL R27, [R1+0x2e9c] ;  /* 0x002e9c00011b7983 */ /* 0x000f280000100800 */
[----:B------:R0:W4:Y:S02]  /*30f60*/  @!P0 LDG.E.U8 R113, desc[UR10][R4.64] ;  /* 0x0000000a04718981 */ /* 0x000124000c1e1100 */
[----:B0-----:R-:W-:Y:S02]  /*30f70*/  @!P0 IMAD.MOV.U32 R5, RZ, RZ, R17 ;  /* 0x000000ffff058224 */ /* 0x001fe400078e0011 */
[----:B------:R-:W4:Y:S01]  /*30f80*/  LDL R17, [R1+0x2e78] ;  /* 0x002e780001117983 */ /* 0x000f220000100800 */
[----:B------:R-:W-:Y:S01]  /*30f90*/  PRMT R110, RZ, 0x7610, R110 ;  /* 0x00007610ff6e7816 */ /* 0x000fe2000000006e */
[----:B------:R-:W-:-:S02]  /*30fa0*/  @!P0 IMAD.MOV.U32 R4, RZ, RZ, R15 ;  /* 0x000000ffff048224 */ /* 0x000fc400078e000f */
[----:B------:R-:W4:Y:S01]  /*30fb0*/  LDL R15, [R1+0x2e7c] ;  /* 0x002e7c00010f7983 */ /* 0x000f220000100800 */
[----:B------:R-:W-:-:S03]  /*30fc0*/  PRMT R111, RZ, 0x7610, R111 ;  /* 0x00007610ff6f7816 */ /* 0x000fc6000000006f */
[----:B------:R2:W4:Y:S01]  /*30fd0*/  @!P0 LDG.E.U8 R110, desc[UR10][R4.64] ;  /* 0x0000000a046e8981 */ /* 0x000522000c1e1100 */
[----:B------:R-:W-:Y:S02]  /*30fe0*/  PRMT R108, RZ, 0x7610, R108 ;  /* 0x00007610ff6c7816 */ /* 0x000fe4000000006c */
[----:B------:R-:W-:Y:S02]  /*30ff0*/  PRMT R109, RZ, 0x7610, R109 ;  /* 0x00007610ff6d7816 */ /* 0x000fe4000000006d */
[----:B------:R-:W-:Y:S01]  /*31000*/  PRMT R106, RZ, 0x7610, R106 ;  /* 0x00007610ff6a7816 */ /* 0x000fe2000000006a */
[----:B--2---:R-:W-:Y:S02]  /*31010*/  @!P0 IMAD.MOV.U32 R4, RZ, RZ, R12 ;  /* 0x000000ffff048224 */ /* 0x004fe400078e000c */
[----:B------:R-:W2:Y:S01]  /*31020*/  LDL R12, [R1+0x2e5c] ;  /* 0x002e5c00010c7983 */ /* 0x000ea20000100800 */
[----:B---3--:R-:W-:-:S03]  /*31030*/  @!P0 IMAD.MOV.U32 R5, RZ, RZ, R13 ;  /* 0x000000ffff058224 */ /* 0x008fc600078e000d */
[----:B------:R-:W3:Y:S04]  /*31040*/  LDL R13, [R1+0x2e58] ;  /* 0x002e5800010d7983 */ /* 0x000ee80000100800 */
[----:B------:R0:W3:Y:S02]  /*31050*/  @!P0 LDG.E.U8 R111, desc[UR10][R4.64] ;  /* 0x0000000a046f8981 */ /* 0x0000e4000c1e1100 */
[----:B0-----:R-:W-:Y:S02]  /*31060*/  @!P0 IMAD.MOV.U32 R4, RZ, RZ, R6 ;  /* 0x000000ffff048224 */ /* 0x001fe400078e0006 */
[----:B------:R-:W-:Y:S01]  /*31070*/  @!P0 IMAD.MOV.U32 R5, RZ, RZ, R7 ;  /* 0x000000ffff058224 */ /* 0x000fe200078e0007 */
[----:B------:R-:W3:Y:S04]  /*31080*/  LDL R6, [R1+0x2e3c] ;  /* 0x002e3c0001067983 */ /* 0x000ee80000100800 */
[----:B------:R-:W3:Y:S04]  /*31090*/  LDL R7, [R1+0x2e38] ;  /* 0x002e380001077983 */ /* 0x000ee80000100800 */
[----:B------:R0:W3:Y:S02]  /*310a0*/  @!P0 LDG.E.U8 R108, desc[UR10][R4.64] ;  /* 0x0000000a046c8981 */ /* 0x0000e4000c1e1100 */
[----:B0-----:R-:W-:-:S02]  /*310b0*/  @!P0 IMAD.MOV.U32 R5, RZ, RZ, R39 ;  /* 0x000000ffff058224 */ /* 0x001fc400078e0027 */
[----:B----4-:R-:W-:Y:S02]  /*310c0*/  @!P0 IMAD.MOV.U32 R4, RZ, RZ, R3 ;  /* 0x000000ffff048224 */ /* 0x010fe400078e0003 */
[----:B------:R-:W4:Y:S04]  /*310d0*/  LDL R3, [R1+0x2e1c] ;  /* 0x002e1c0001037983 */ /* 0x000f280000100800 */
[----:B------:R0:W4:Y:S02]  /*310e0*/  @!P0 LDG.E.U8 R109, desc[UR10][R4.64] ;  /* 0x0000000a046d8981 */ /* 0x000124000c1e1100 */
[----:B0-----:R-:W-:Y:S02]  /*310f0*/  @!P0 IMAD.MOV.U32 R4, RZ, RZ, R36 ;  /* 0x000000ffff048224 */ /* 0x001fe400078e0024 */
[----:B------:R-:W-:Y:S01]  /*31100*/  @!P0 IMAD.MOV.U32 R5, RZ, RZ, R37 ;  /* 0x000000ffff058224 */ /* 0x000fe200078e0025 */
[----:B------:R-:W-:Y:S01]  /*31110*/  PRMT R107, RZ, 0x7610, R107 ;  /* 0x00007610ff6b7816 */ /* 0x000fe2000000006b */
[----:B------:R-:W4:Y:S04]  /*31120*/  LDL R36, [R1+0x2bd8] ;  /* 0x002bd80001247983 */ /* 0x000f280000100800 */
[----:B------:R0:W4:Y:S02]  /*31130*/  @!P0 LDG.E.U8 R106, desc[UR10][R4.64] ;  /* 0x0000000a046a8981 */ /* 0x000124000c1e1100 */
[----:B0-----:R-:W-:-:S02]  /*31140*/  @!P0 IMAD.MOV.U32 R4, RZ, RZ, R2 ;  /* 0x000000ffff048224 */ /* 0x001fc400078e0002 */
[----:B------:R-:W4:Y:S01]  /*31150*/  LDL R2, [R1+0x2dfc] ;  /* 0x002dfc0001027983 */ /* 0x000f220000100800 */
[----:B------:R-:W-:Y:S01]  /*31160*/  @!P0 IMAD.MOV.U32 R5, RZ, RZ, R35 ;  /* 0x000000ffff058224 */ /* 0x000fe200078e0023 */
[----:B------:R-:W-:Y:S02]  /*31170*/  PRMT R104, RZ, 0x7610, R104 ;  /* 0x00007610ff687816 */ /* 0x000fe40000000068 */
[----:B------:R-:W-:Y:S01]  /*31180*/  PRMT R105, RZ, 0x7610, R105 ;  /* 0x00007610ff697816 */ /* 0x000fe20000000069 */
[----:B------:R-:W4:Y:S04]  /*31190*/  LDL R35, [R1+0x2bdc] ;  /* 0x002bdc0001237983 */ /* 0x000f280000100800 */
[----:B------:R0:W4:Y:S02]  /*311a0*/  @!P0 LDG.E.U8 R107, desc[UR10][R4.64] ;  /* 0x0000000a046b8981 */ /* 0x000124000c1e1100 */
[----:B0-----:R-:W-:-:S02]  /*311b0*/  @!P0 IMAD.MOV.U32 R4, RZ, RZ, R32 ;  /* 0x000000ffff048224 */ /* 0x001fc400078e0020 */
[----:B------:R-:W-:Y:S01]  /*311c0*/  @!P0 IMAD.MOV.U32 R5, RZ, RZ, R34 ;  /* 0x000000ffff058224 */ /* 0x000fe200078e0022 */
[----:B------:R-:W-:Y:S01]  /*311d0*/  PRMT R102, RZ, 0x7610, R102 ;  /* 0x00007610ff667816 */ /* 0x000fe20000000066 */
[----:B------:R-:W4:Y:S04]  /*311e0*/  LDL R34, [R1+0x2cd8] ;  /* 0x002cd80001227983 */ /* 0x000f280000100800 */
[----:B------:R0:W4:Y:S01]  /*311f0*/  @!P0 LDG.E.U8 R104, desc[UR10][R4.64] ;  /* 0x0000000a04688981 */ /* 0x000122000c1e1100 */
[----:B------:R-:W-:Y:S02]  /*31200*/  PRMT R103, RZ, 0x7610, R103 ;  /* 0x00007610ff677816 */ /* 0x000fe40000000067 */
[----:B------:R-:W-:Y:S01]  /*31210*/  PRMT R100, RZ, 0x7610, R100 ;  /* 0x00007610ff647816 */ /* 0x000fe20000000064 */
[----:B------:R-:W4:Y:S01]  /*31220*/  LDL R32, [R1+0x2cdc] ;  /* 0x002cdc0001207983 */ /* 0x000f220000100800 */
[----:B0-----:R-:W-:-:S02]  /*31230*/  @!P0 IMAD.MOV.U32 R4, RZ, RZ, R29 ;  /* 0x000000ffff048224 */ /* 0x001fc400078e001d */
[----:B------:R-:W-:Y:S01]  /*31240*/  @!P0 IMAD.MOV.U32 R5, RZ, RZ, R31 ;  /* 0x000000ffff058224 */ /* 0x000fe200078e001f */
[----:B------:R-:W4:Y:S04]  /*31250*/  LDL R29, [R1+0x2d58] ;  /* 0x002d5800011d7983 */ /* 0x000f280000100800 */
[----:B------:R0:W4:Y:S04]  /*31260*/  @!P0 LDG.E.U8 R105, desc[UR10][R4.64] ;  /* 0x0000000a04698981 */ /* 0x000128000c1e1100 */
[----:B------:R-:W4:Y:S01]  /*31270*/  LDL R31, [R1+0x2d78] ;  /* 0x002d7800011f7983 */ /* 0x000f220000100800 */
[----:B0-----:R-:W-:-:S02]  /*31280*/  @!P0 IMAD.MOV.U32 R4, RZ, RZ, R27 ;  /* 0x000000ffff048224 */ /* 0x001fc400078e001b */
[----:B------:R-:W-:Y:S01]  /*31290*/  @!P0 IMAD.MOV.U32 R5, RZ, RZ, R28 ;  /* 0x000000ffff058224 */ /* 0x000fe200078e001c */
[----:B------:R-:W4:Y:S04]  /*312a0*/  LDL R27, [R1+0x2d5c] ;  /* 0x002d5c00011b7983 */ /* 0x000f280000100800 */
[----:B------:R0:W4:Y:S01]  /*312b0*/  @!P0 LDG.E.U8 R102, desc[UR10][R4.64] ;  /* 0x0000000a04668981 */ /* 0x000122000c1e1100 */
[----:B------:R-:W-:Y:S02]  /*312c0*/  PRMT R101, RZ, 0x7610, R101 ;  /* 0x00007610ff657816 */ /* 0x000fe40000000065 */
[----:B------:R-:W-:Y:S01]  /*312d0*/  PRMT R98, RZ, 0x7610, R98 ;  /* 0x00007610ff627816 */ /* 0x000fe20000000062 */
[----:B------:R-:W4:Y:S01]  /*312e0*/  LDL R28, [R1+0x2cb8] ;  /* 0x002cb800011c7983 */ /* 0x000f220000100800 */
[----:B0-----:R-:W-:-:S03]  /*312f0*/  @!P0 IMAD.MOV.U32 R5, RZ, RZ, R17 ;  /* 0x000000ffff058224 */ /* 0x001fc600078e0011 */
[----:B------:R-:W4:Y:S01]  /*31300*/  LDL R17, [R1+0x2d98] ;  /* 0x002d980001117983 */ /* 0x000f220000100800 */
[----:B------:R-:W-:-:S03]  /*31310*/  @!P0 IMAD.MOV.U32 R4, RZ, RZ, R15 ;  /* 0x000000ffff048224 */ /* 0x000fc600078e000f */
[----:B------:R-:W4:Y:S04]  /*31320*/  LDL R15, [R1+0x2d7c] ;  /* 0x002d7c00010f7983 */ /* 0x000f280000100800 */
[----:B------:R2:W4:Y:S02]  /*31330*/  @!P0 LDG.E.U8 R103, desc[UR10][R4.64] ;  /* 0x0000000a04678981 */ /* 0x000524000c1e1100 */
[----:B--2---:R-:W-:Y:S02]  /*31340*/  @!P0 IMAD.MOV.U32 R4, RZ, RZ, R12 ;  /* 0x000000ffff048224 */ /* 0x004fe400078e000c */
[----:B---3--:R-:W-:Y:S01]  /*31350*/  @!P0 IMAD.MOV.U32 R5, RZ, RZ, R13 ;  /* 0x000000ffff058224 */ /* 0x008fe200078e000d */
[----:B------:R-:W2:Y:S04]  /*31360*/  LDL R12, [R1+0x2d3c] ;  /* 0x002d3c00010c7983 */ /* 0x000ea80000100800 */
[----:B------:R0:W3:Y:S04]  /*31370*/  @!P0 LDG.E.U8 R100, desc[UR10][R4.64] ;  /* 0x0000000a04648981 */ /* 0x0000e8000c1e1100 */
[----:B------:R-:W3:Y:S01]  /*31380*/  LDL R13, [R1+0x2d38] ;  /* 0x002d3800010d7983 */ /* 0x000ee20000100800 */
[----:B0-----:R-:W-:-:S02]  /*31390*/  @!P0 IMAD.MOV.U32 R4, RZ, RZ, R6 ;  /* 0x000000ffff048224 */ /* 0x001fc400078e0006 */
[----:B------:R-:W-:Y:S01]  /*313a0*/  @!P0 IMAD.MOV.U32 R5, RZ, RZ, R7 ;  /* 0x000000ffff058224 */ /* 0x000fe200078e0007 */
[----:B------:R-:W3:Y:S04]  /*313b0*/  LDL R6, [R1+0x2cf8] ;  /* 0x002cf80001067983 */ /* 0x000ee80000100800 */
[----:B------:R0:W3:Y:S04]  /*313c0*/  @!P0 LDG.E.U8 R101, desc[UR10][R4.64] ;  /* 0x0000000a04658981 */ /* 0x0000e8000c1e1100 */
[----:B------:R-:W3:Y:S01]  /*313d0*/  LDL R7, [R1+0x2d18] ;  /* 0x002d180001077983 */ /* 0x000ee20000100800 */
[----:B0-----:R-:W-:-:S02]  /*313e0*/  @!P0 IMAD.MOV.U32 R5, RZ, RZ, R126 ;  /* 0x000000ffff058224 */ /* 0x001fc400078e007e */
[----:B----4-:R-:W-:Y:S02]  /*313f0*/  @!P0 IMAD.MOV.U32 R4, RZ, RZ, R3 ;  /* 0x000000ffff048224 */ /* 0x010fe400078e0003 */
[----:B------:R-:W4:Y:S04]  /*31400*/  LDL R3, [R1+0x2d1c] ;  /* 0x002d1c0001037983 */ /* 0x000f280000100800 */
[----:B------:R0:W4:Y:S02]  /*31410*/  @!P0 LDG.E.U8 R98, desc[UR10][R4.64] ;  /* 0x0000000a04628981 */ /* 0x000124000c1e1100 */
[----:B0-----:R-:W-:Y:S02]  /*31420*/  @!P0 IMAD.MOV.U32 R4, RZ, RZ, R2 ;  /* 0x000000ffff048224 */ /* 0x001fe400078e0002 */
[----:B------:R-:W4:Y:S01]  /*31430*/  LDL R2, [R1+0x2cfc] ;  /* 0x002cfc0001027983 */ /* 0x000f220000100800 */
[----:B------:R-:W-:Y:S01]  /*31440*/  PRMT R99, RZ, 0x7610, R99 ;  /* 0x00007610ff637816 */ /* 0x000fe20000000063 */
[----:B------:R-:W-:Y:S01]  /*31450*/  @!P0 IMAD.MOV.U32 R5, RZ, RZ, R134 ;  /* 0x000000ffff058224 */ /* 0x000fe200078e0086 */
[----:B------:R-:W-:-:S04]  /*31460*/  PRMT R96, RZ, 0x7610, R96 ;  /* 0x00007610ff607816 */ /* 0x000fc80000000060 */
[----:B------:R0:W4:Y:S01]  /*31470*/  @!P0 LDG.E.U8 R99, desc[UR10][R4.64] ;  /* 0x0000000a04638981 */ /* 0x000122000c1e1100 */
[----:B------:R-:W-:Y:S01]  /*31480*/  PRMT R97, RZ, 0x7610, R97 ;  /* 0x00007610ff617816 */ /* 0x000fe20000000061 */
[----:B0-----:R-:W-:Y:S02]  /*31490*/  @!P0 IMAD.MOV.U32 R4, RZ, RZ, R131 ;  /* 0x000000ffff048224 */ /* 0x001fe400078e0083 */
[----:B------:R-:W-:-:S05]  /*314a0*/  @!P0 IMAD.MOV.U32 R5, RZ, RZ, R142 ;  /* 0x000000ffff058224 */ /* 0x000fca00078e008e */
[----:B------:R0:W4:Y:S02]  /*314b0*/  @!P0 LDG.E.U8 R96, desc[UR10][R4.64] ;  /* 0x0000000a04608981 */ /* 0x000124000c1e1100 */
[----:B0-----:R-:W-:Y:S02]  /*314c0*/  @!P0 IMAD.MOV.U32 R4, RZ, RZ, R139 ;  /* 0x000000ffff048224 */ /* 0x001fe400078e008b */
[----:B------:R-:W-:-:S05]  /*314d0*/  @!P0 IMAD.MOV.U32 R5, RZ, RZ, R150 ;  /* 0x000000ffff058224 */ /* 0x000fca00078e0096 */
[----:B------:R0:W4:Y:S01]  /*314e0*/  @!P0 LDG.E.U8 R97, desc[UR10][R4.64] ;  /* 0x0000000a04618981 */ /* 0x000122000c1e1100 */
[----:B------:R-:W-:Y:S02]  /*314f0*/  PRMT R94, RZ, 0x7610, R94 ;  /* 0x00007610ff5e7816 */ /* 0x000fe4000000005e */
[----:B------:R-:W-:Y:S01]  /*31500*/  PRMT R95, RZ, 0x7610, R95 ;  /* 0x00007610ff5f7816 */ /* 0x000fe2000000005f */
[----:B0-----:R-:W-:Y:S01]  /*31510*/  @!P0 IMAD.MOV.U32 R4, RZ, RZ, R147 ;  /* 0x000000ffff048224 */ /* 0x001fe200078e0093 */
[----:B------:R-:W-:Y:S01]  /*31520*/  PRMT R92, RZ, 0x7610, R92 ;  /* 0x00007610ff5c7816 */ /* 0x000fe2000000005c */
[----:B------:R-:W-:Y:S02]  /*31530*/  @!P0 IMAD.MOV.U32 R5, RZ, RZ, R17 ;  /* 0x000000ffff058224 */ /* 0x000fe400078e0011 */
[----:B------:R-:W4:Y:S04]  /*31540*/  LDL R17, [R1+0x2cbc] ;  /* 0x002cbc0001117983 */ /* 0x000f280000100800 */
[----:B------:R0:W4:Y:S02]  /*31550*/  @!P0 LDG.E.U8 R94, desc[UR10][R4.64] ;  /* 0x0000000a045e8981 */ /* 0x000124000c1e1100 */
[----:B0-----:R-:W-:-:S02]  /*31560*/  @!P0 IMAD.MOV.U32 R4, RZ, RZ, R15 ;  /* 0x000000ffff048224 */ /* 0x001fc400078e000f */
[----:B------:R-:W-:Y:S01]  /*31570*/  @!P0 IMAD.MOV.U32 R5, RZ, RZ, R31 ;  /* 0x000000ffff058224 */ /* 0x000fe200078e001f */
[----:B------:R-:W4:Y:S04]  /*31580*/  LDL R15, [R1+0x2c9c] ;  /* 0x002c9c00010f7983 */ /* 0x000f280000100800 */
[----:B------:R-:W4:Y:S04]  /*31590*/  LDL R31, [R1+0x2c98] ;  /* 0x002c9800011f7983 */ /* 0x000f280000100800 */
[----:B------:R0:W4:Y:S01]  /*315a0*/  @!P0 LDG.E.U8 R95, desc[UR10][R4.64] ;  /* 0x0000000a045f8981 */ /* 0x000122000c1e1100 */
[----:B------:R-:W-:Y:S01]  /*315b0*/  PRMT R93, RZ, 0x7610, R93 ;  /* 0x00007610ff5d7816 */ /* 0x000fe2000000005d */
[----:B0-----:R-:W-:-:S02]  /*315c0*/  @!P0 IMAD.MOV.U32 R4, RZ, RZ, R27 ;  /* 0x000000ffff048224 */ /* 0x001fc400078e001b */
[----:B------:R-:W-:Y:S01]  /*315d0*/  @!P0 IMAD.MOV.U32 R5, RZ, RZ, R29 ;  /* 0x000000ffff058224 */ /* 0x000fe200078e001d */
[----:B------:R-:W4:Y:S04]  /*315e0*/  LDL R27, [R1+0x2c7c] ;  /* 0x002c7c00011b7983 */ /* 0x000f280000100800 */
[----:B------:R-:W4:Y:S04]  /*315f0*/  LDL R29, [R1+0x2c78] ;  /* 0x002c7800011d7983 */ /* 0x000f280000100800 */
[----:B------:R2:W4:Y:S02]  /*31600*/  @!P0 LDG.E.U8 R92, desc[UR10][R4.64] ;  /* 0x0000000a045c8981 */ /* 0x000524000c1e1100 */
[----:B--2---:R-:W-:-:S02]  /*31610*/  @!P0 IMAD.MOV.U32 R4, RZ, RZ, R12 ;  /* 0x000000ffff048224 */ /* 0x004fc400078e000c */
[----:B---3--:R-:W-:Y:S01]  /*31620*/  @!P0 IMAD.MOV.U32 R5, RZ, RZ, R13 ;  /* 0x000000ffff058224 */ /* 0x008fe200078e000d */
[----:B------:R-:W2:Y:S04]  /*31630*/  LDL R12, [R1+0x2c5c] ;  /* 0x002c5c00010c7983 */ /* 0x000ea80000100800 */
[----:B------:R-:W3:Y:S04]  /*31640*/  LDL R13, [R1+0x2c58] ;  /* 0x002c5800010d7983 */ /* 0x000ee80000100800 */
[----:B------:R0:W3:Y:S01]  /*31650*/  @!P0 LDG.E.U8 R93, desc[UR10][R4.64] ;  /* 0x0000000a045d8981 */ /* 0x0000e2000c1e1100 */
[----:B------:R-:W-:Y:S01]  /*31660*/  PRMT R90, RZ, 0x7610, R90 ;  /* 0x00007610ff5a7816 */ /* 0x000fe2000000005a */
[----:B0-----:R-:W-:-:S02]  /*31670*/  @!P0 IMAD.MOV.U32 R5, RZ, RZ, R7 ;  /* 0x000000ffff058224 */ /* 0x001fc400078e0007 */
[----:B------:R-:W3:Y:S01]  /*31680*/  LDL R7, [R1+0x2c38] ;  /* 0x002c380001077983 */ /* 0x000ee20000100800 */
[----:B----4-:R-:W-:-:S03]  /*31690*/  @!P0 IMAD.MOV.U32 R4, RZ, RZ, R3 ;  /* 0x000000ffff048224 */ /* 0x010fc600078e0003 */
[----:B------:R-:W4:Y:S04]  /*316a0*/  LDL R3, [R1+0x2c3c] ;  /* 0x002c3c0001037983 */ /* 0x000f280000100800 */
[----:B------:R0:W4:Y:S02]  /*316b0*/  @!P0 LDG.E.U8 R90, desc[UR10][R4.64] ;  /* 0x0000000a045a8981 */ /* 0x000124000c1e1100 */
[----:B0-----:R-:W-:Y:S02]  /*316c0*/  @!P0 IMAD.MOV.U32 R5, RZ, RZ, R6 ;  /* 0x000000ffff058224 */ /* 0x001fe400078e0006 */
[----:B------:R-:W4:Y:S01]  /*316d0*/  LDL R6, [R1+0x2c18] ;  /* 0x002c180001067983 */ /* 0x000f220000100800 */
[----:B------:R-:W-:-:S03]  /*316e0*/  @!P0 IMAD.MOV.U32 R4, RZ, RZ, R2 ;  /* 0x000000ffff048224 */ /* 0x000fc600078e0002 */
[----:B------:R-:W4:Y:S01]  /*316f0*/  LDL R2, [R1+0x2c1c] ;  /* 0x002c1c0001027983 */ /* 0x000f220000100800 */
[----:B------:R-:W-:Y:S02]  /*31700*/  PRMT R91, RZ, 0x7610, R91 ;  /* 0x00007610ff5b7816 */ /* 0x000fe4000000005b */
[----:B------:R-:W-:-:S04]  /*31710*/  PRMT R88, RZ, 0x7610, R88 ;  /* 0x00007610ff587816 */ /* 0x000fc80000000058 */
[----:B------:R0:W4:Y:S02]  /*31720*/  @!P0 LDG.E.U8 R91, desc[UR10][R4.64] ;  /* 0x0000000a045b8981 */ /* 0x000124000c1e1100 */
[----:B0-----:R-:W-:Y:S02]  /*31730*/  @!P0 IMAD.MOV.U32 R4, RZ, RZ, R32 ;  /* 0x000000ffff048224 */ /* 0x001fe400078e0020 */
[----:B------:R-:W-:Y:S01]  /*31740*/  @!P0 IMAD.MOV.U32 R5, RZ, RZ, R34 ;  /* 0x000000ffff058224 */ /* 0x000fe200078e0022 */
[----:B------:R-:W-:Y:S01]  /*31750*/  PRMT R89, RZ, 0x7610, R89 ;  /* 0x00007610ff597816 */ /* 0x000fe20000000059 */
[----:B------:R-:W4:Y:S04]  /*31760*/  LDL R34, [R1+0x2bb8] ;  /* 0x002bb80001227983 */ /* 0x000f280000100800 */
[----:B------:R0:W4:Y:S01]  /*31770*/  @!P0 LDG.E.U8 R88, desc[UR10][R4.64] ;  /* 0x0000000a04588981 */ /* 0x000122000c1e1100 */
[----:B------:R-:W-:-:S02]  /*31780*/  PRMT R86, RZ, 0x7610, R86 ;  /* 0x00007610ff567816 */ /* 0x000fc40000000056 */
[----:B------:R-:W-:Y:S01]  /*31790*/  PRMT R87, RZ, 0x7610, R87 ;  /* 0x00007610ff577816 */ /* 0x000fe20000000057 */
[----:B------:R-:W4:Y:S01]  /*317a0*/  LDL R32, [R1+0x2b98] ;  /* 0x002b980001207983 */ /* 0x000f220000100800 */
[----:B0-----:R-:W-:-:S03]  /*317b0*/  @!P0 IMAD.MOV.U32 R5, RZ, RZ, R28 ;  /* 0x000000ffff058224 */ /* 0x001fc600078e001c */
[----:B------:R-:W4:Y:S01]  /*317c0*/  LDL R28, [R1+0x2bf8] ;  /* 0x002bf800011c7983 */ /* 0x000f220000100800 */
[----:B------:R-:W-:Y:S01]  /*317d0*/  PRMT R84, RZ, 0x7610, R84 ;  /* 0x00007610ff547816 */ /* 0x000fe20000000054 */
[----:B------:R-:W-:Y:S02]  /*317e0*/  @!P0 IMAD.MOV.U32 R4, RZ, RZ, R17 ;  /* 0x000000ffff048224 */ /* 0x000fe400078e0011 */
[----:B------:R-:W4:Y:S04]  /*317f0*/  LDL R17, [R1+0x2bfc] ;  /* 0x002bfc0001117983 */ /* 0x000f280000100800 */
[----:B------:R0:W4:Y:S02]  /*31800*/  @!P0 LDG.E.U8 R89, desc[UR10][R4.64] ;  /* 0x0000000a04598981 */ /* 0x000124000c1e1100 */
[----:B0-----:R-:W-:-:S02]  /*31810*/  @!P0 IMAD.MOV.U32 R4, RZ, RZ, R15 ;  /* 0x000000ffff048224 */ /* 0x001fc400078e000f */
[----:B------:R-:W4:Y:S01]  /*31820*/  LDL R15, [R1+0x2bbc] ;  /* 0x002bbc00010f7983 */ /* 0x000f220000100800 */
[----:B------:R-:W-:Y:S01]  /*31830*/  @!P0 IMAD.MOV.U32 R5, RZ, RZ, R31 ;  /* 0x000000ffff058224 */ /* 0x000fe200078e001f */
[----:B------:R-:W-:Y:S02]  /*31840*/  PRMT R85, RZ, 0x7610, R85 ;  /* 0x00007610ff557816 */ /* 0x000fe40000000055 */
[----:B------:R-:W4:Y:S04]  /*31850*/  LDL R31, [R1+0x2b38] ;  /* 0x002b3800011f7983 */ /* 0x000f280000100800 */
[----:B------:R0:W4:Y:S02]  /*31860*/  @!P0 LDG.E.U8 R86, desc[UR10][R4.64] ;  /* 0x0000000a04568981 */ /* 0x000124000c1e1100 */
[----:B0-----:R-:W-:-:S02]  /*31870*/  @!P0 IMAD.MOV.U32 R4, RZ, RZ, R27 ;  /* 0x000000ffff048224 */ /* 0x001fc400078e001b */
[----:B------:R-:W4:Y:S01]  /*31880*/  LDL R27, [R1+0x2b9c] ;  /* 0x002b9c00011b7983 */ /* 0x000f220000100800 */
[----:B------:R-:W-:-:S03]  /*31890*/  @!P0 IMAD.MOV.U32 R5, RZ, RZ, R29 ;  /* 0x000000ffff058224 */ /* 0x000fc600078e001d */
[----:B------:R-:W4:Y:S04]  /*318a0*/  LDL R29, [R1+0x2b3c] ;  /* 0x002b3c00011d7983 */ /* 0x000f280000100800 */
[----:B------:R2:W4:Y:S02]  /*318b0*/  @!P0 LDG.E.U8 R87, desc[UR10][R4.64] ;  /* 0x0000000a04578981 */ /* 0x000524000c1e1100 */
[----:B--2---:R-:W-:Y:S02]  /*318c0*/  @!P0 IMAD.MOV.U32 R4, RZ, RZ, R12 ;  /* 0x000000ffff048224 */ /* 0x004fe400078e000c */
[----:B------:R-:W2:Y:S01]  /*318d0*/  LDL R12, [R1+0x2b7c] ;  /* 0x002b7c00010c7983 */ /* 0x000ea20000100800 */
[----:B---3--:R-:W-:-:S03]  /*318e0*/  @!P0 IMAD.MOV.U32 R5, RZ, RZ, R13 ;  /* 0x000000ffff058224 */ /* 0x008fc600078e000d */
[----:B------:R-:W3:Y:S04]  /*318f0*/  LDL R13, [R1+0x2b78] ;  /* 0x002b7800010d7983 */ /* 0x000ee80000100800 */
[----:B------:R0:W3:Y:S02]  /*31900*/  @!P0 LDG.E.U8 R84, desc[UR10][R4.64] ;  /* 0x0000000a04548981 */ /* 0x0000e4000c1e1100 */
[----:B0-----:R-:W-:Y:S02]  /*31910*/  @!P0 IMAD.MOV.U32 R5, RZ, RZ, R7 ;  /* 0x000000ffff058224 */ /* 0x001fe400078e0007 */
        /* <DEDUP_REMOVED lines=10> */
[----:B------:R0:W4:Y:S01]  /*319c0*/  @!P0 LDG.E.U8 R82, desc[UR10][R4.64] ;  /* 0x0000000a04528981 */ /* 0x000122000c1e1100 */
[----:B------:R-:W-:Y:S02]  /*319d0*/  PRMT R80, RZ, 0x7610, R80 ;  /* 0x00007610ff507816 */ /* 0x000fe40000000050 */
[----:B------:R-:W-:Y:S02]  /*319e0*/  PRMT R81, RZ, 0x7610, R81 ;  /* 0x00007610ff517816 */ /* 0x000fe40000000051 */
[----:B------:R-:W-:Y:S01]  /*319f0*/  PRMT R78, RZ, 0x7610, R78 ;  /* 0x00007610ff4e7816 */ /* 0x000fe2000000004e */
[----:B0-----:R-:W-:Y:S02]  /*31a00*/  @!P0 IMAD.MOV.U32 R5, RZ, RZ, R28 ;  /* 0x000000ffff058224 */ /* 0x001fe400078e001c */
[----:B------:R-:W4:Y:S01]  /*31a10*/  LDL R28, [R1+0x2af8] ;  /* 0x002af800011c7983 */ /* 0x000f220000100800 */
[----:B------:R-:W-:Y:S02]  /*31a20*/  PRMT R79, RZ, 0x7610, R79 ;  /* 0x00007610ff4f7816 */ /* 0x000fe4000000004f */
[----:B------:R-:W-:Y:S01]  /*31a30*/  PRMT R76, RZ, 0x7610, R76 ;  /* 0x00007610ff4c7816 */ /* 0x000fe2000000004c */
[----:B------:R-:W-:-:S02]  /*31a40*/  @!P0 IMAD.MOV.U32 R4, RZ, RZ, R17 ;  /* 0x000000ffff048224 */ /* 0x000fc400078e0011 */
[----:B------:R-:W4:Y:S04]  /*31a50*/  LDL R17, [R1+0x2afc] ;  /* 0x002afc0001117983 */ /* 0x000f280000100800 */
[----:B------:R0:W4:Y:S02]  /*31a60*/  @!P0 LDG.E.U8 R83, desc[UR10][R4.64] ;  /* 0x0000000a04538981 */ /* 0x000124000c1e1100 */
[----:B0-----:R-:W-:Y:S02]  /*31a70*/  @!P0 IMAD.MOV.U32 R4, RZ, RZ, R35 ;  /* 0x000000ffff048224 */ /* 0x001fe400078e0023 */
[----:B------:R-:W-:-:S05]  /*31a80*/  @!P0 IMAD.MOV.U32 R5, RZ, RZ, R36 ;  /* 0x000000ffff058224 */ /* 0x000fca00078e0024 */
[----:B------:R0:W4:Y:S02]  /*31a90*/  @!P0 LDG.E.U8 R80, desc[UR10][R4.64] ;  /* 0x0000000a04508981 */ /* 0x000124000c1e1100 */
[----:B0-----:R-:W-:Y:S02]  /*31aa0*/  @!P0 IMAD.MOV.U32 R4, RZ, RZ, R15 ;  /* 0x000000ffff048224 */ /* 0x001fe400078e000f */
[----:B------:R-:W-:Y:S01]  /*31ab0*/  @!P0 IMAD.MOV.U32 R5, RZ, RZ, R34 ;  /* 0x000000ffff058224 */ /* 0x000fe200078e0022 */
[----:B------:R-:W4:Y:S04]  /*31ac0*/  LDL R15, [R1+0x2ad8] ;  /* 0x002ad800010f7983 */ /* 0x000f280000100800 */
[----:B------:R0:W4:Y:S02]  /*31ad0*/  @!P0 LDG.E.U8 R81, desc[UR10][R4.64] ;  /* 0x0000000a04518981 */ /* 0x000124000c1e1100 */
[----:B0-----:R-:W-:-:S02]  /*31ae0*/  @!P0 IMAD.MOV.U32 R4, RZ, RZ, R27 ;  /* 0x000000ffff048224 */ /* 0x001fc400078e001b */
[----:B------:R-:W-:Y:S01]  /*31af0*/  @!P0 IMAD.MOV.U32 R5, RZ, RZ, R32 ;  /* 0x000000ffff058224 */ /* 0x000fe200078e0020 */
[----:B------:R-:W4:Y:S04]  /*31b00*/  LDL.LU R27, [R1+0x2adc] ;  /* 0x002adc00011b7983 */ /* 0x000f280000300800 */
[----:B------:R2:W4:Y:S01]  /*31b10*/  @!P0 LDG.E.U8 R78, desc[UR10][R4.64] ;  /* 0x0000000a044e8981 */ /* 0x000522000c1e1100 */
[----:B------:R-:W-:-:S03]  /*31b20*/  PRMT R77, RZ, 0x7610, R77 ;  /* 0x00007610ff4d7816 */ /* 0x000fc6000000004d */
[----:B------:R-:W4:Y:S04]  /*31b30*/  LDL R41, [R1+0x2a58] ;  /* 0x002a580001297983 */ /* 0x000f280000100800 */
[----:B------:R-:W4:Y:S01]  /*31b40*/  LDL R40, [R1+0x2a5c] ;  /* 0x002a5c0001287983 */ /* 0x000f220000100800 */
[----:B--2---:R-:W-:Y:S02]  /*31b50*/  @!P0 IMAD.MOV.U32 R4, RZ, RZ, R12 ;  /* 0x000000ffff048224 */ /* 0x004fe400078e000c */
[----:B---3--:R-:W-:Y:S01]  /*31b60*/  @!P0 IMAD.MOV.U32 R5, RZ, RZ, R13 ;  /* 0x000000ffff058224 */ /* 0x008fe200078e000d */
[----:B------:R-:W2:Y:S04]  /*31b70*/  LDL R12, [R1+0x2abc] ;  /* 0x002abc00010c7983 */ /* 0x000ea80000100800 */
[----:B------:R0:W3:Y:S04]  /*31b80*/  @!P0 LDG.E.U8 R79, desc[UR10][R4.64] ;  /* 0x0000000a044f8981 */ /* 0x0000e8000c1e1100 */
[----:B------:R-:W3:Y:S04]  /*31b90*/  LDL R13, [R1+0x2ab8] ;  /* 0x002ab800010d7983 */ /* 0x000ee80000100800 */
[----:B------:R-:W3:Y:S01]  /*31ba0*/  LDL R39, [R1+0x2a38] ;  /* 0x002a380001277983 */ /* 0x000ee20000100800 */
[----:B0-----:R-:W-:-:S03]  /*31bb0*/  @!P0 IMAD.MOV.U32 R5, RZ, RZ, R7 ;  /* 0x000000ffff058224 */ /* 0x001fc600078e0007 */
[----:B------:R-:W3:Y:S04]  /*31bc0*/  LDL R7, [R1+0x2a98] ;  /* 0x002a980001077983 */ /* 0x000ee80000100800 */
[----:B------:R-:W3:Y:S04]  /*31bd0*/  LDL R37, [R1+0x2a3c] ;  /* 0x002a3c0001257983 */ /* 0x000ee80000100800 */
[----:B------:R-:W3:Y:S04]  /*31be0*/  LDL R36, [R1+0x2a18] ;  /* 0x002a180001247983 */ /* 0x000ee80000100800 */
[----:B------:R-:W3:Y:S01]  /*31bf0*/  LDL R35, [R1+0x2a1c] ;  /* 0x002a1c0001237983 */ /* 0x000ee20000100800 */
[----:B------:R-:W-:-:S03]  /*31c00*/  PRMT R74, RZ, 0x7610, R74 ;  /* 0x00007610ff4a7816 */ /* 0x000fc6000000004a */
[----:B------:R-:W3:Y:S04]  /*31c10*/  LDL R34, [R1+0x29f8] ;  /* 0x0029f80001227983 */ /* 0x000ee80000100800 */
[----:B------:R-:W3:Y:S01]  /*31c20*/  LDL R32, [R1+0x29fc] ;  /* 0x0029fc0001207983 */ /* 0x000ee20000100800 */
[----:B----4-:R-:W-:-:S03]  /*31c30*/  @!P0 IMAD.MOV.U32 R4, RZ, RZ, R3 ;  /* 0x000000ffff048224 */ /* 0x010fc600078e0003 */
[----:B------:R-:W4:Y:S04]  /*31c40*/  LDL R3, [R1+0x2a9c] ;  /* 0x002a9c0001037983 */ /* 0x000f280000100800 */
[----:B------:R0:W4:Y:S02]  /*31c50*/  @!P0 LDG.E.U8 R76, desc[UR10][R4.64] ;  /* 0x0000000a044c8981 */ /* 0x000124000c1e1100 */
[----:B0-----:R-:W-:Y:S02]  /*31c60*/  @!P0 IMAD.MOV.U32 R4, RZ, RZ, R29 ;  /* 0x000000ffff048224 */ /* 0x001fe400078e001d */
[----:B------:R-:W-:Y:S01]  /*31c70*/  @!P0 IMAD.MOV.U32 R5, RZ, RZ, R31 ;  /* 0x000000ffff058224 */ /* 0x000fe200078e001f */
[----:B------:R-:W-:Y:S01]  /*31c80*/  PRMT R75, RZ, 0x7610, R75 ;  /* 0x00007610ff4b7816 */ /* 0x000fe2000000004b */
[----:B------:R-:W4:Y:S04]  /*31c90*/  LDL R29, [R1+0x29dc] ;  /* 0x0029dc00011d7983 */ /* 0x000f280000100800 */
[----:B------:R0:W4:Y:S04]  /*31ca0*/  @!P0 LDG.E.U8 R77, desc[UR10][R4.64] ;  /* 0x0000000a044d8981 */ /* 0x000128000c1e1100 */
[----:B------:R-:W4:Y:S01]  /*31cb0*/  LDL R31, [R1+0x29d8] ;  /* 0x0029d800011f7983 */ /* 0x000f220000100800 */
[----:B0-----:R-:W-:-:S03]  /*31cc0*/  @!P0 IMAD.MOV.U32 R5, RZ, RZ, R6 ;  /* 0x000000ffff058224 */ /* 0x001fc600078e0006 */
[----:B------:R-:W4:Y:S01]  /*31cd0*/  LDL R6, [R1+0x2a78] ;  /* 0x002a780001067983 */ /* 0x000f220000100800 */
[----:B------:R-:W-:-:S03]  /*31ce0*/  @!P0 IMAD.MOV.U32 R4, RZ, RZ, R2 ;  /* 0x000000ffff048224 */ /* 0x000fc600078e0002 */
[----:B------:R-:W4:Y:S04]  /*31cf0*/  LDL R2, [R1+0x2a7c] ;  /* 0x002a7c0001027983 */ /* 0x000f280000100800 */
[----:B------:R0:W4:Y:S01]  /*31d00*/  @!P0 LDG.E.U8 R74, desc[UR10][R4.64] ;  /* 0x0000000a044a8981 */ /* 0x000122000c1e1100 */
[----:B------:R-:W-:Y:S02]  /*31d10*/  PRMT R72, RZ, 0x7610, R72 ;  /* 0x00007610ff487816 */ /* 0x000fe40000000048 */
[----:B------:R-:W-:Y:S02]  /*31d20*/  PRMT R73, RZ, 0x7610, R73 ;  /* 0x00007610ff497816 */ /* 0x000fe40000000049 */
[----:B------:R-:W-:Y:S01]  /*31d30*/  PRMT R70, RZ, 0x7610, R70 ;  /* 0x00007610ff467816 */ /* 0x000fe20000000046 */
[----:B0-----:R-:W-:-:S02]  /*31d40*/  @!P0 IMAD.MOV.U32 R5, RZ, RZ, R28 ;  /* 0x000000ffff058224 */ /* 0x001fc400078e001c */
[----:B------:R-:W4:Y:S01]  /*31d50*/  LDL R28, [R1+0x29b8] ;  /* 0x0029b800011c7983 */ /* 0x000f220000100800 */
[----:B------:R-:W-:-:S03]  /*31d60*/  @!P0 IMAD.MOV.U32 R4, RZ, RZ, R17 ;  /* 0x000000ffff048224 */ /* 0x000fc600078e0011 */
[----:B------:R-:W4:Y:S04]  /*31d70*/  LDL R17, [R1+0x29bc] ;  /* 0x0029bc0001117983 */ /* 0x000f280000100800 */
[----:B------:R0:W4:Y:S02]  /*31d80*/  @!P0 LDG.E.U8 R75, desc[UR10][R4.64] ;  /* 0x0000000a044b8981 */ /* 0x000124000c1e1100 */
[----:B0-----:R-:W-:Y:S02]  /*31d90*/  @!P0 IMAD.MOV.U32 R5, RZ, RZ, R15 ;  /* 0x000000ffff058224 */ /* 0x001fe400078e000f */
[----:B------:R-:W4:Y:S01]  /*31da0*/  LDL R15, [R1+0x2998] ;  /* 0x00299800010f7983 */ /* 0x000f220000100800 */
[----:B------:R-:W-:-:S05]  /*31db0*/  @!P0 IMAD.MOV.U32 R4, RZ, RZ, R27 ;  /* 0x000000ffff048224 */ /* 0x000fca00078e001b */
[----:B------:R2:W4:Y:S02]  /*31dc0*/  @!P0 LDG.E.U8 R72, desc[UR10][R4.64] ;  /* 0x0000000a04488981 */ /* 0x000524000c1e1100 */
[----:B--2---:R-:W-:Y:S02]  /*31dd0*/  @!P0 IMAD.MOV.U32 R4, RZ, RZ, R12 ;  /* 0x000000ffff048224 */ /* 0x004fe400078e000c */
[----:B------:R-:W2:Y:S01]  /*31de0*/  LDL R12, [R1+0x2978] ;  /* 0x00297800010c7983 */ /* 0x000ea20000100800 */
[----:B---3--:R-:W-:-:S03]  /*31df0*/  @!P0 IMAD.MOV.U32 R5, RZ, RZ, R13 ;  /* 0x000000ffff058224 */ /* 0x008fc600078e000d */
[----:B------:R-:W3:Y:S04]  /*31e00*/  LDL R13, [R1+0x299c] ;  /* 0x00299c00010d7983 */ /* 0x000ee80000100800 */
[----:B------:R0:W2:Y:S02]  /*31e10*/  @!P0 LDG.E.U8 R73, desc[UR10][R4.64] ;  /* 0x0000000a04498981 */ /* 0x0000a4000c1e1100 */
[----:B0-----:R-:W-:Y:S02]  /*31e20*/  @!P0 IMAD.MOV.U32 R5, RZ, RZ, R7 ;  /* 0x000000ffff058224 */ /* 0x001fe400078e0007 */
[----:B------:R-:W2:Y:S01]  /*31e30*/  LDL R7, [R1+0x297c] ;  /* 0x00297c0001077983 */ /* 0x000ea20000100800 */
        /* <DEDUP_REMOVED lines=10> */
[----:B------:R-:W-:Y:S01]  /*31ee0*/  PRMT R69, RZ, 0x7610, R69 ;  /* 0x00007610ff457816 */ /* 0x000fe20000000045 */
[----:B0-----:R-:W-:Y:S02]  /*31ef0*/  @!P0 IMAD.MOV.U32 R4, RZ, RZ, R40 ;  /* 0x000000ffff048224 */ /* 0x001fe400078e0028 */
[----:B------:R-:W-:-:S05]  /*31f00*/  @!P0 IMAD.MOV.U32 R5, RZ, RZ, R41 ;  /* 0x000000ffff058224 */ /* 0x000fca00078e0029 */
[----:B------:R0:W4:Y:S01]  /*31f10*/  @!P0 LDG.E.U8 R68, desc[UR10][R4.64] ;  /* 0x0000000a04448981 */ /* 0x000122000c1e1100 */
[----:B------:R-:W-:Y:S01]  /*31f20*/  PRMT R66, RZ, 0x7610, R66 ;  /* 0x00007610ff427816 */ /* 0x000fe20000000042 */
[----:B0-----:R-:W-:Y:S02]  /*31f30*/  @!P0 IMAD.MOV.U32 R4, RZ, RZ, R37 ;  /* 0x000000ffff048224 */ /* 0x001fe400078e0025 */
[----:B------:R-:W-:Y:S01]  /*31f40*/  @!P0 IMAD.MOV.U32 R5, RZ, RZ, R39 ;  /* 0x000000ffff058224 */ /* 0x000fe200078e0027 */
[----:B------:R-:W-:Y:S01]  /*31f50*/  PRMT R67, RZ, 0x7610, R67 ;  /* 0x00007610ff437816 */ /* 0x000fe20000000043 */
[----:B------:R-:W4:Y:S04]  /*31f60*/  LDL.LU R37, [R1+0x2918] ;  /* 0x0029180001257983 */ /* 0x000f280000300800 */
[----:B------:R0:W4:Y:S02]  /*31f70*/  @!P0 LDG.E.U8 R69, desc[UR10][R4.64] ;  /* 0x0000000a04458981 */ /* 0x000124000c1e1100 */
[----:B0-----:R-:W-:-:S02]  /*31f80*/  @!P0 IMAD.MOV.U32 R4, RZ, RZ, R35 ;  /* 0x000000ffff048224 */ /* 0x001fc400078e0023 */
[----:B------:R-:W-:-:S05]  /*31f90*/  @!P0 IMAD.MOV.U32 R5, RZ, RZ, R36 ;  /* 0x000000ffff058224 */ /* 0x000fca00078e0024 */
[----:B------:R0:W4:Y:S01]  /*31fa0*/  @!P0 LDG.E.U8 R66, desc[UR10][R4.64] ;  /* 0x0000000a04428981 */ /* 0x000122000c1e1100 */
[----:B------:R-:W-:Y:S01]  /*31fb0*/  PRMT R64, RZ, 0x7610, R64 ;  /* 0x00007610ff407816 */ /* 0x000fe20000000040 */
[----:B0-----:R-:W-:Y:S02]  /*31fc0*/  @!P0 IMAD.MOV.U32 R4, RZ, RZ, R32 ;  /* 0x000000ffff048224 */ /* 0x001fe400078e0020 */
[----:B------:R-:W-:Y:S01]  /*31fd0*/  @!P0 IMAD.MOV.U32 R5, RZ, RZ, R34 ;  /* 0x000000ffff058224 */ /* 0x000fe200078e0022 */
        /* <DEDUP_REMOVED lines=12> */
[----:B------:R-:W-:-:S05]  /*320a0*/  @!P0 IMAD.MOV.U32 R5, RZ, RZ, R28 ;  /* 0x000000ffff058224 */ /* 0x000fca00078e001c */
[----:B------:R0:W4:Y:S02]  /*320b0*/  @!P0 LDG.E.U8 R65, desc[UR10][R4.64] ;  /* 0x0000000a04418981 */ /* 0x000124000c1e1100 */
[----:B0-----:R-:W-:Y:S02]  /*320c0*/  @!P0 IMAD.MOV.U32 R5, RZ, RZ, R15 ;  /* 0x000000ffff058224 */ /* 0x001fe400078e000f */
[----:B------:R-:W4:Y:S01]  /*320d0*/  LDL R15, [R1+0x2ff0] ;  /* 0x002ff000010f7983 */ /* 0x000f220000100800 */
[----:B---3--:R-:W-:-:S05]  /*320e0*/  @!P0 IMAD.MOV.U32 R4, RZ, RZ, R13 ;  /* 0x000000ffff048224 */ /* 0x008fca00078e000d */
[----:B------:R2:W3:Y:S02]  /*320f0*/  @!P0 LDG.E.U8 R62, desc[UR10][R4.64] ;  /* 0x0000000a043e8981 */ /* 0x0004e4000c1e1100 */
[----:B--2---:R-:W-:Y:S02]  /*32100*/  @!P0 IMAD.MOV.U32 R5, RZ, RZ, R12 ;  /* 0x000000ffff058224 */ /* 0x004fe400078e000c */
[----:B------:R-:W-:Y:S02]  /*32110*/  @!P0 IMAD.MOV.U32 R4, RZ, RZ, R7 ;  /* 0x000000ffff048224 */ /* 0x000fe400078e0007 */
[----:B------:R-:W2:Y:S04]  /*32120*/  LDL R7, [R1+0x2068] ;  /* 0x0020680001077983 */ /* 0x000ea80000100800 */
[----:B------:R4:W3:Y:S02]  /*32130*/  @!P0 LDG.E.U8 R63, desc[UR10][R4.64] ;  /* 0x0000000a043f8981 */ /* 0x0008e4000c1e1100 */
[----:B----4-:R-:W-:-:S02]  /*32140*/  @!P0 IMAD.MOV.U32 R4, RZ, RZ, R3 ;  /* 0x000000ffff048224 */ /* 0x010fc400078e0003 */
[----:B------:R-:W4:Y:S01]  /*32150*/  LDL R3, [R1+0x2ff4] ;  /* 0x002ff40001037983 */ /* 0x000f220000100800 */
[----:B------:R-:W-:-:S03]  /*32160*/  @!P0 IMAD.MOV.U32 R5, RZ, RZ, R6 ;  /* 0x000000ffff058224 */ /* 0x000fc600078e0006 */
[----:B------:R-:W3:Y:S04]  /*32170*/  LDL R6, [R1+0x3014] ;  /* 0x0030140001067983 */ /* 0x000ee80000100800 */
[----:B------:R0:W4:Y:S02]  /*32180*/  @!P0 LDG.E.U8 R60, desc[UR10][R4.64] ;  /* 0x0000000a043c8981 */ /* 0x000124000c1e1100 */
[----:B0-----:R-:W-:Y:S02]  /*32190*/  @!P0 IMAD.MOV.U32 R4, RZ, RZ, R2 ;  /* 0x000000ffff048224 */ /* 0x001fe400078e0002 */
[----:B------:R-:W2:Y:S04]  /*321a0*/  LDL R2, [R1+0x3028] ;  /* 0x0030280001027983 */ /* 0x000ea80000100800 */
[----:B------:R-:W3:Y:S04]  /*321b0*/  LDL.LU R12, [R1+0x2878] ;  /* 0x00287800010c7983 */ /* 0x000ee80000300800 */
[----:B------:R-:W4:Y:S04]  /*321c0*/  LDL.LU R45, [R1+0x28bc] ;  /* 0x0028bc00012d7983 */ /* 0x000f280000300800 */
[----:B------:R-:W2:Y:S04]  /*321d0*/  LDL.LU R42, [R1+0x28f8] ;  /* 0x0028f800012a7983 */ /* 0x000ea80000300800 */
[----:B------:R-:W3:Y:S04]  /*321e0*/  LDL.LU R43, [R1+0x28dc] ;  /* 0x0028dc00012b7983 */ /* 0x000ee80000300800 */
[----:B------:R-:W4:Y:S04]  /*321f0*/  LDL.LU R41, [R1+0x28d8] ;  /* 0x0028d80001297983 */ /* 0x000f280000300800 */
[----:B------:R-:W4:Y:S04]  /*32200*/  LDL.LU R36, [R1+0x28b8] ;  /* 0x0028b80001247983 */ /* 0x000f280000300800 */
[----:B------:R-:W4:Y:S04]  /*32210*/  LDL.LU R34, [R1+0x289c] ;  /* 0x00289c0001227983 */ /* 0x000f280000300800 */
[----:B------:R-:W2:Y:S04]  /*32220*/  LDL.LU R28, [R1+0x28fc] ;  /* 0x0028fc00011c7983 */ /* 0x000ea80000300800 */
[----:B------:R-:W4:Y:S04]  /*32230*/  LDL.LU R13, [R1+0x287c] ;  /* 0x00287c00010d7983 */ /* 0x000f280000300800 */
[----:B------:R-:W4:Y:S04]  /*32240*/  LDL.LU R17, [R1+0x2898] ;  /* 0x0028980001117983 */ /* 0x000f280000300800 */
[----:B------:R-:W4:Y:S04]  /*32250*/  LDL.LU R128, [R1+0x2e10] ;  /* 0x002e100001807983 */ /* 0x000f280000300800 */
[----:B------:R-:W4:Y:S04]  /*32260*/  LDL.LU R133, [R1+0x2dd4] ;  /* 0x002dd40001857983 */ /* 0x000f280000300800 */
[----:B------:R-:W4:Y:S01]  /*32270*/  LDL.LU R136, [R1+0x2df0] ;  /* 0x002df00001887983 */ /* 0x000f220000300800 */
[----:B------:R-:W-:-:S03]  /*32280*/  @!P0 IMAD.MOV.U32 R5, RZ, RZ, R10 ;  /* 0x000000ffff058224 */ /* 0x000fc600078e000a */
[----:B------:R-:W4:Y:S04]  /*32290*/  LDL.LU R141, [R1+0x2db4] ;  /* 0x002db400018d7983 */ /* 0x000f280000300800 */
[----:B------:R-:W4:Y:S04]  /*322a0*/  LDL.LU R144, [R1+0x2dd0] ;  /* 0x002dd00001907983 */ /* 0x000f280000300800 */
[----:B------:R-:W4:Y:S04]  /*322b0*/  LDL.LU R149, [R1+0x2d94] ;  /* 0x002d940001957983 */ /* 0x000f280000300800 */
[----:B------:R0:W-:Y:S04]  /*322c0*/  STL [R1+0x51e4], R10 ;  /* 0x0051e40a01007387 */ /* 0x0001e80000100800 */
[----:B0-----:R-:W3:Y:S01]  /*322d0*/  LDL.LU R10, [R1+0x291c] ;  /* 0x00291c00010a7983 */ /* 0x001ee20000300800 */
[----:B------:R-:W-:-:S02]  /*322e0*/  PRMT R61, RZ, 0x7610, R61 ;  /* 0x00007610ff3d7816 */ /* 0x000fc4000000003d */
[----:B------:R-:W-:-:S04]  /*322f0*/  PRMT R58, RZ, 0x7610, R58 ;  /* 0x00007610ff3a7816 */ /* 0x000fc8000000003a */
[----:B------:R0:W4:Y:S01]  /*32300*/  @!P0 LDG.E.U8 R61, desc[UR10][R4.64] ;  /* 0x0000000a043d8981 */ /* 0x000122000c1e1100 */
[----:B------:R-:W-:Y:S01]  /*32310*/  PRMT R59, RZ, 0x7610, R59 ;  /* 0x00007610ff3b7816 */ /* 0x000fe2000000003b */
[----:B0-----:R-:W-:Y:S01]  /*32320*/  @!P0 IMAD.MOV.U32 R5, RZ, RZ, R37 ;  /* 0x000000ffff058224 */ /* 0x001fe200078e0025 */
[----:B------:R-:W-:Y:S02]  /*32330*/  PRMT R56, RZ, 0x7610, R56 ;  /* 0x00007610ff387816 */ /* 0x000fe40000000038 */
[----:B------:R-:W-:Y:S02]  /*32340*/  PRMT R57, RZ, 0x7610, R57 ;  /* 0x00007610ff397816 */ /* 0x000fe40000000039 */
[----:B------:R-:W-:Y:S02]  /*32350*/  PRMT R54, RZ, 0x7610, R54 ;  /* 0x00007610ff367816 */ /* 0x000fe40000000036 */
[----:B------:R-:W-:Y:S02]  /*32360*/  PRMT R55, RZ, 0x7610, R55 ;  /* 0x00007610ff377816 */ /* 0x000fe40000000037 */
[----:B------:R-:W-:Y:S01]  /*32370*/  PRMT R52, RZ, 0x7610, R52 ;  /* 0x00007610ff347816 */ /* 0x000fe20000000034 */
[----:B---3--:R-:W-:-:S05]  /*32380*/  @!P0 IMAD.MOV.U32 R4, RZ, RZ, R10 ;  /* 0x000000ffff048224 */ /* 0x008fca00078e000a */
[----:B------:R2:W3:Y:S02]  /*32390*/  @!P0 LDG.E.U8 R58, desc[UR10][R4.64] ;  /* 0x0000000a043a8981 */ /* 0x0004e4000c1e1100 */
[----:B--2---:R-:W-:Y:S02]  /*323a0*/  @!P0 IMAD.MOV.U32 R4, RZ, RZ, R28 ;  /* 0x000000ffff048224 */ /* 0x004fe400078e001c */
[----:B------:R-:W-:-:S05]  /*323b0*/  @!P0 IMAD.MOV.U32 R5, RZ, RZ, R42 ;  /* 0x000000ffff058224 */ /* 0x000fca00078e002a */
[----:B------:R0:W2:Y:S02]  /*323c0*/  @!P0 LDG.E.U8 R59, desc[UR10][R4.64] ;  /* 0x0000000a043b8981 */ /* 0x0000a4000c1e1100 */
[----:B0-----:R-:W-:Y:S02]  /*323d0*/  @!P0 IMAD.MOV.U32 R4, RZ, RZ, R43 ;  /* 0x000000ffff048224 */ /* 0x001fe400078e002b */
[----:B----4-:R-:W-:-:S05]  /*323e0*/  @!P0 IMAD.MOV.U32 R5, RZ, RZ, R41 ;  /* 0x000000ffff058224 */ /* 0x010fca00078e0029 */
[----:B------:R0:W4:Y:S02]  /*323f0*/  @!P0 LDG.E.U8 R56, desc[UR10][R4.64] ;  /* 0x0000000a04388981 */ /* 0x000124000c1e1100 */
[----:B0-----:R-:W-:Y:S02]  /*32400*/  @!P0 IMAD.MOV.U32 R4, RZ, RZ, R45 ;  /* 0x000000ffff048224 */ /* 0x001fe400078e002d */
[----:B------:R-:W-:-:S05]  /*32410*/  @!P0 IMAD.MOV.U32 R5, RZ, RZ, R36 ;  /* 0x000000ffff058224 */ /* 0x000fca00078e0024 */
[----:B------:R0:W4:Y:S02]  /*32420*/  @!P0 LDG.E.U8 R57, desc[UR10][R4.64] ;  /* 0x0000000a04398981 */ /* 0x000124000c1e1100 */
[----:B0-----:R-:W-:Y:S02]  /*32430*/  @!P0 IMAD.MOV.U32 R4, RZ, RZ, R34 ;  /* 0x000000ffff048224 */ /* 0x001fe400078e0022 */
[----:B------:R-:W-:-:S05]  /*32440*/  @!P0 IMAD.MOV.U32 R5, RZ, RZ, R17 ;  /* 0x000000ffff058224 */ /* 0x000fca00078e0011 */
[----:B------:R0:W4:Y:S04]  /*32450*/  @!P0 LDG.E.U8 R54, desc[UR10][R4.64] ;  /* 0x0000000a04368981 */ /* 0x000128000c1e1100 */
[----:B------:R1:W-:Y:S01]  /*32460*/  STL [R1+0x51e8], R10 ;  /* 0x0051e80a01007387 */ /* 0x0003e20000100800 */
[----:B0-----:R-:W-:Y:S02]  /*32470*/  @!P0 IMAD.MOV.U32 R4, RZ, RZ, R13 ;  /* 0x000000ffff048224 */ /* 0x001fe400078e000d */
[----:B------:R-:W-:Y:S01]  /*32480*/  @!P0 IMAD.MOV.U32 R5, RZ, RZ, R12 ;  /* 0x000000ffff058224 */ /* 0x000fe200078e000c */
[----:B-1----:R-:W3:Y:S04]  /*32490*/  LDL R10, [R1+0x2fd4] ;  /* 0x002fd400010a7983 */ /* 0x002ee80000100800 */
[----:B------:R0:W4:Y:S02]  /*324a0*/  @!P0 LDG.E.U8 R55, desc[UR10][R4.64] ;  /* 0x0000000a04378981 */ /* 0x000124000c1e1100 */
[----:B0-----:R-:W-:-:S02]  /*324b0*/  @!P0 IMAD.MOV.U32 R4, RZ, RZ, R31 ;  /* 0x000000ffff048224 */ /* 0x001fc400078e001f */
[----:B------:R-:W-:Y:S01]  /*324c0*/  @!P0 IMAD.MOV.U32 R5, RZ, RZ, R32 ;  /* 0x000000ffff058224 */ /* 0x000fe200078e0020 */
[----:B------:R-:W2:Y:S04]  /*324d0*/  LDL R31, [R1+0x2fd0] ;  /* 0x002fd000011f7983 */ /* 0x000ea80000100800 */
        /* <DEDUP_REMOVED lines=9> */
[----:B0-----:R-:W-:Y:S02]  /*32570*/  @!P0 IMAD.MOV.U32 R5, RZ, RZ, R29 ;  /* 0x000000ffff058224 */ /* 0x001fe400078e001d */
[----:B------:R-:W4:Y:S01]  /*32580*/  LDL R29, [R1+0x2f90] ;  /* 0x002f9000011d7983 */ /* 0x000f220000100800 */
[----:B------:R-:W-:-:S03]  /*32590*/  @!P0 IMAD.MOV.U32 R4, RZ, RZ, R6 ;  /* 0x000000ffff048224 */ /* 0x000fc600078e0006 */
[----:B------:R-:W4:Y:S04]  /*325a0*/  LDL R6, [R1+0x2f94] ;  /* 0x002f940001067983 */ /* 0x000f280000100800 */
[----:B------:R0:W4:Y:S01]  /*325b0*/  @!P0 LDG.E.U8 R50, desc[UR10][R4.64] ;  /* 0x0000000a04328981 */ /* 0x000122000c1e1100 */
[----:B------:R-:W-:Y:S01]  /*325c0*/  PRMT R51, RZ, 0x7610, R51 ;  /* 0x00007610ff337816 */ /* 0x000fe20000000033 */
[----:B0-----:R-:W-:Y:S02]  /*325d0*/  @!P0 IMAD.MOV.U32 R5, RZ, RZ, R15 ;  /* 0x000000ffff058224 */ /* 0x001fe400078e000f */
[----:B------:R-:W4:Y:S01]  /*325e0*/  LDL R15, [R1+0x2f70] ;  /* 0x002f7000010f7983 */ /* 0x000f220000100800 */
[----:B------:R-:W-:-:S03]  /*325f0*/  @!P0 IMAD.MOV.U32 R4, RZ, RZ, R3 ;  /* 0x000000ffff048224 */ /* 0x000fc600078e0003 */
[----:B------:R-:W4:Y:S01]  /*32600*/  LDL R3, [R1+0x2f74] ;  /* 0x002f740001037983 */ /* 0x000f220000100800 */
[----:B------:R-:W-:-:S03]  /*32610*/  PRMT R48, RZ, 0x7610, R48 ;  /* 0x00007610ff307816 */ /* 0x000fc60000000030 */
[----:B------:R3:W4:Y:S02]  /*32620*/  @!P0 LDG.E.U8 R51, desc[UR10][R4.64] ;  /* 0x0000000a04338981 */ /* 0x000724000c1e1100 */
[----:B---3--:R-:W-:Y:S02]  /*32630*/  @!P0 IMAD.MOV.U32 R4, RZ, RZ, R10 ;  /* 0x000000ffff048224 */ /* 0x008fe400078e000a */
[----:B------:R-:W3:Y:S01]  /*32640*/  LDL R10, [R1+0x2f54] ;  /* 0x002f5400010a7983 */ /* 0x000ee20000100800 */
[----:B--2---:R-:W-:-:S03]  /*32650*/  @!P0 IMAD.MOV.U32 R5, RZ, RZ, R31 ;  /* 0x000000ffff058224 */ /* 0x004fc600078e001f */
[----:B------:R-:W2:Y:S04]  /*32660*/  LDL R31, [R1+0x2f50] ;  /* 0x002f5000011f7983 */ /* 0x000ea80000100800 */
[----:B------:R4:W2:Y:S02]  /*32670*/  @!P0 LDG.E.U8 R48, desc[UR10][R4.64] ;  /* 0x0000000a04308981 */ /* 0x0008a4000c1e1100 */
[----:B----4-:R-:W-:Y:S02]  /*32680*/  @!P0 IMAD.MOV.U32 R4, RZ, RZ, R2 ;  /* 0x000000ffff048224 */ /* 0x010fe400078e0002 */
[----:B------:R-:W4:Y:S01]  /*32690*/  LDL R2, [R1+0x2f34] ;  /* 0x002f340001027983 */ /* 0x000f220000100800 */
[----:B------:R-:W-:Y:S01]  /*326a0*/  PRMT R49, RZ, 0x7610, R49 ;  /* 0x00007610ff317816 */ /* 0x000fe20000000031 */
[----:B------:R-:W-:-:S02]  /*326b0*/  @!P0 IMAD.MOV.U32 R5, RZ, RZ, R7 ;  /* 0x000000ffff058224 */ /* 0x000fc400078e0007 */
[----:B------:R-:W4:Y:S04]  /*326c0*/  LDL R7, [R1+0x2f30] ;  /* 0x002f300001077983 */ /* 0x000f280000100800 */
[----:B------:R0:W4:Y:S02]  /*326d0*/  @!P0 LDG.E.U8 R49, desc[UR10][R4.64] ;  /* 0x0000000a04318981 */ /* 0x000124000c1e1100 */
[----:B0-----:R-:W-:Y:S02]  /*326e0*/  @!P0 IMAD.MOV.U32 R5, RZ, RZ, R29 ;  /* 0x000000ffff058224 */ /* 0x001fe400078e001d */
[----:B------:R-:W4:Y:S01]  /*326f0*/  LDL R29, [R1+0x2f10] ;  /* 0x002f1000011d7983 */ /* 0x000f220000100800 */
[----:B------:R-:W-:-:S03]  /*32700*/  @!P0 IMAD.MOV.U32 R4, RZ, RZ, R6 ;  /* 0x000000ffff048224 */ /* 0x000fc600078e0006 */
[----:B------:R-:W4:Y:S01]  /*32710*/  LDL R6, [R1+0x2f14] ;  /* 0x002f140001067983 */ /* 0x000f220000100800 */
[----:B------:R-:W-:-:S06]  /*32720*/  PRMT R46, RZ, 0x7610, R46 ;  /* 0x00007610ff2e7816 */ /* 0x000fcc000000002e */
        /* <DEDUP_REMOVED lines=10> */
[----:B--2---:R-:W-:Y:S01]  /*327d0*/  @!P0 IMAD.MOV.U32 R5, RZ, RZ, R31 ;  /* 0x000000ffff058224 */ /* 0x004fe200078e001f */
[----:B------:R-:W-:Y:S02]  /*327e0*/  PRMT R148, RZ, 0x7610, R148 ;  /* 0x00007610ff947816 */ /* 0x000fe40000000094 */
[----:B------:R-:W2:Y:S04]  /*327f0*/  LDL R31, [R1+0x2e90] ;  /* 0x002e9000011f7983 */ /* 0x000ea80000100800 */
[----:B------:R4:W2:Y:S02]  /*32800*/  @!P0 LDG.E.U8 R44, desc[UR10][R4.64] ;  /* 0x0000000a042c8981 */ /* 0x0008a4000c1e1100 */
[----:B----4-:R-:W-:-:S02]  /*32810*/  @!P0 IMAD.MOV.U32 R4, RZ, RZ, R2 ;  /* 0x000000ffff048224 */ /* 0x010fc400078e0002 */
[----:B------:R-:W4:Y:S01]  /*32820*/  LDL R2, [R1+0x2eb4] ;  /* 0x002eb40001027983 */ /* 0x000f220000100800 */
[----:B------:R-:W-:-:S03]  /*32830*/  @!P0 IMAD.MOV.U32 R5, RZ, RZ, R7 ;  /* 0x000000ffff058224 */ /* 0x000fc600078e0007 */
[----:B------:R-:W2:Y:S04]  /*32840*/  LDL R7, [R1+0x2eb0] ;  /* 0x002eb00001077983 */ /* 0x000ea80000100800 */
[----:B------:R0:W2:Y:S02]  /*32850*/  @!P0 LDG.E.U8 R148, desc[UR10][R4.64] ;  /* 0x0000000a04948981 */ /* 0x0000a4000c1e1100 */
[----:B0-----:R-:W-:Y:S02]  /*32860*/  @!P0 IMAD.MOV.U32 R5, RZ, RZ, R29 ;  /* 0x000000ffff058224 */ /* 0x001fe400078e001d */
[----:B------:R-:W2:Y:S01]  /*32870*/  LDL R29, [R1+0x2e94] ;  /* 0x002e9400011d7983 */ /* 0x000ea20000100800 */
[----:B------:R-:W-:-:S03]  /*32880*/  @!P0 IMAD.MOV.U32 R4, RZ, RZ, R6 ;  /* 0x000000ffff048224 */ /* 0x000fc600078e0006 */
[----:B------:R-:W2:Y:S01]  /*32890*/  LDL R6, [R1+0x2e74] ;  /* 0x002e740001067983 */ /* 0x000ea20000100800 */
[----:B------:R-:W-:-:S06]  /*328a0*/  PRMT R145, RZ, 0x7610, R145 ;  /* 0x00007610ff917816 */ /* 0x000fcc0000000091 */
[----:B------:R0:W2:Y:S01]  /*328b0*/  @!P0 LDG.E.U8 R145, desc[UR10][R4.64] ;  /* 0x0000000a04918981 */ /* 0x0000a2000c1e1100 */
[----:B------:R-:W-:Y:S01]  /*328c0*/  PRMT R140, RZ, 0x7610, R140 ;  /* 0x00007610ff8c7816 */ /* 0x000fe2000000008c */
[----:B0-----:R-:W-:Y:S02]  /*328d0*/  @!P0 IMAD.MOV.U32 R5, RZ, RZ, R15 ;  /* 0x000000ffff058224 */ /* 0x001fe400078e000f */
[----:B------:R-:W2:Y:S01]  /*328e0*/  LDL R15, [R1+0x2e70] ;  /* 0x002e7000010f7983 */ /* 0x000ea20000100800 */
[----:B------:R-:W-:-:S03]  /*328f0*/  @!P0 IMAD.MOV.U32 R4, RZ, RZ, R3 ;  /* 0x000000ffff048224 */ /* 0x000fc600078e0003 */
[----:B------:R-:W2:Y:S01]  /*32900*/  LDL R3, [R1+0x2e54] ;  /* 0x002e540001037983 */ /* 0x000ea20000100800 */
[----:B------:R-:W-:-:S03]  /*32910*/  PRMT R137, RZ, 0x7610, R137 ;  /* 0x00007610ff897816 */ /* 0x000fc60000000089 */
[----:B------:R0:W2:Y:S02]  /*32920*/  @!P0 LDG.E.U8 R140, desc[UR10][R4.64] ;  /* 0x0000000a048c8981 */ /* 0x0000a4000c1e1100 */
[----:B0-----:R-:W-:Y:S02]  /*32930*/  @!P0 IMAD.MOV.U32 R5, RZ, RZ, R32 ;  /* 0x000000ffff058224 */ /* 0x001fe400078e0020 */
[----:B---3--:R-:W-:Y:S02]  /*32940*/  @!P0 IMAD.MOV.U32 R4, RZ, RZ, R10 ;  /* 0x000000ffff048224 */ /* 0x008fe400078e000a */
[----:B------:R-:W3:Y:S04]  /*32950*/  LDL R10, [R1+0x2e50] ;  /* 0x002e5000010a7983 */ /* 0x000ee80000100800 */
[----:B------:R4:W3:Y:S02]  /*32960*/  @!P0 LDG.E.U8 R137, desc[UR10][R4.64] ;  /* 0x0000000a04898981 */ /* 0x0008e4000c1e1100 */
[----:B----4-:R-:W-:-:S02]  /*32970*/  @!P0 IMAD.MOV.U32 R4, RZ, RZ, R2 ;  /* 0x000000ffff048224 */ /* 0x010fc400078e0002 */
[----:B------:R-:W4:Y:S01]  /*32980*/  LDL R2, [R1+0x2e34] ;  /* 0x002e340001027983 */ /* 0x000f220000100800 */
[----:B------:R-:W-:Y:S01]  /*32990*/  PRMT R132, RZ, 0x7610, R132 ;  /* 0x00007610ff847816 */ /* 0x000fe20000000084 */
[----:B--2---:R-:W-:Y:S01]  /*329a0*/  @!P0 IMAD.MOV.U32 R5, RZ, RZ, R7 ;  /* 0x000000ffff058224 */ /* 0x004fe200078e0007 */
[----:B------:R-:W-:Y:S01]  /*329b0*/  PRMT R129, RZ, 0x7610, R129 ;  /* 0x00007610ff817816 */ /* 0x000fe20000000081 */
[----:B------:R-:W2:Y:S04]  /*329c0*/  LDL R7, [R1+0x2e30] ;  /* 0x002e300001077983 */ /* 0x000ea80000100800 */
[----:B------:R0:W2:Y:S02]  /*329d0*/  @!P0 LDG.E.U8 R132, desc[UR10][R4.64] ;  /* 0x0000000a04848981 */ /* 0x0000a4000c1e1100 */
[----:B0-----:R-:W-:-:S02]  /*329e0*/  @!P0 IMAD.MOV.U32 R4, RZ, RZ, R29 ;  /* 0x000000ffff048224 */ /* 0x001fc400078e001d */
[----:B------:R-:W-:Y:S02]  /*329f0*/  @!P0 IMAD.MOV.U32 R5, RZ, RZ, R31 ;  /* 0x000000ffff058224 */ /* 0x000fe400078e001f */
[----:B------:R-:W2:Y:S04]  /*32a00*/  LDL.LU R31, [R1+0x2df4] ;  /* 0x002df400011f7983 */ /* 0x000ea80000300800 */
[----:B------:R0:W2:Y:S02]  /*32a10*/  @!P0 LDG.E.U8 R129, desc[UR10][R4.64] ;  /* 0x0000000a04818981 */ /* 0x0000a4000c1e1100 */
[----:B0-----:R-:W-:Y:S02]  /*32a20*/  @!P0 IMAD.MOV.U32 R4, RZ, RZ, R6 ;  /* 0x000000ffff048224 */ /* 0x001fe400078e0006 */
[----:B------:R-:W2:Y:S04]  /*32a30*/  LDL R6, [R1+0x2e14] ;  /* 0x002e140001067983 */ /* 0x000ea80000100800 */
[----:B------:R-:W2:Y:S04]  /*32a40*/  LDL.LU R29, [R1+0x2db0] ;  /* 0x002db000011d7983 */ /* 0x000ea80000300800 */
[----:B------:R-:W2:Y:S01]  /*32a50*/  LDL R118, [R1+0x2d90] ;  /* 0x002d900001767983 */ /* 0x000ea20000100800 */
[----:B------:R-:W-:Y:S01]  /*32a60*/  PRMT R9, RZ, 0x7610, R9 ;  /* 0x00007610ff097816 */ /* 0x000fe20000000009 */
[----:B------:R-:W-:-:S02]  /*32a70*/  @!P0 IMAD.MOV.U32 R5, RZ, RZ, R15 ;  /* 0x000000ffff058224 */ /* 0x000fc400078e000f */
[----:B------:R-:W2:Y:S04]  /*32a80*/  LDL R40, [R1+0x2d70] ;  /* 0x002d700001287983 */ /* 0x000ea80000100800 */
[----:B------:R-:W2:Y:S04]  /*32a90*/  LDL R39, [R1+0x2d74] ;  /* 0x002d740001277983 */ /* 0x000ea80000100800 */
[----:B------:R0:W2:Y:S04]  /*32aa0*/  @!P0 LDG.E.U8 R9, desc[UR10][R4.64] ;  /* 0x0000000a04098981 */ /* 0x0000a8000c1e1100 */
[----:B------:R-:W2:Y:S01]  /*32ab0*/  LDL R15, [R1+0x2d50] ;  /* 0x002d5000010f7983 */ /* 0x000ea20000100800 */
[----:B------:R-:W-:-:S02]  /*32ac0*/  PRMT R252, RZ, 0x7610, R252 ;  /* 0x00007610fffc7816 */ /* 0x000fc400000000fc */
[----:B------:R-:W-:Y:S01]  /*32ad0*/  PRMT R251, RZ, 0x7610, R251 ;  /* 0x00007610fffb7816 */ /* 0x000fe200000000fb */
[----:B------:R-:W2:Y:S01]  /*32ae0*/  LDL R35, [R1+0x2d10] ;  /* 0x002d100001237983 */ /* 0x000ea20000100800 */
[----:B0-----:R-:W-:-:S03]  /*32af0*/  @!P0 IMAD.MOV.U32 R4, RZ, RZ, R3 ;  /* 0x000000ffff048224 */ /* 0x001fc600078e0003 */
[----:B------:R-:W2:Y:S01]  /*32b00*/  LDL R3, [R1+0x2d54] ;  /* 0x002d540001037983 */ /* 0x000ea20000100800 */
[----:B------:R-:W-:Y:S02]  /*32b10*/  PRMT R250, RZ, 0x7610, R250 ;  /* 0x00007610fffa7816 */ /* 0x000fe400000000fa */
[----:B------:R-:W-:Y:S01]  /*32b20*/  PRMT R249, RZ, 0x7610, R249 ;  /* 0x00007610fff97816 */ /* 0x000fe200000000f9 */
[----:B------:R-:W2:Y:S01]  /*32b30*/  LDL R32, [R1+0x2d14] ;  /* 0x002d140001207983 */ /* 0x000ea20000100800 */
[----:B---3--:R-:W-:Y:S01]  /*32b40*/  @!P0 IMAD.MOV.U32 R5, RZ, RZ, R10 ;  /* 0x000000ffff058224 */ /* 0x008fe200078e000a */
[----:B------:R-:W-:Y:S02]  /*32b50*/  PRMT R248, RZ, 0x7610, R248 ;  /* 0x00007610fff87816 */ /* 0x000fe400000000f8 */
[----:B------:R-:W3:Y:S04]  /*32b60*/  LDL R10, [R1+0x2cf0] ;  /* 0x002cf000010a7983 */ /* 0x000ee80000100800 */
[----:B------:R4:W3:Y:S02]  /*32b70*/  @!P0 LDG.E.U8 R252, desc[UR10][R4.64] ;  /* 0x0000000a04fc8981 */ /* 0x0008e4000c1e1100 */
[----:B----4-:R-:W-:-:S02]  /*32b80*/  @!P0 IMAD.MOV.U32 R4, RZ, RZ, R2 ;  /* 0x000000ffff048224 */ /* 0x010fc400078e0002 */
[----:B------:R-:W4:Y:S01]  /*32b90*/  LDL R2, [R1+0x2d34] ;  /* 0x002d340001027983 */ /* 0x000f220000100800 */
[----:B--2---:R-:W-:Y:S01]  /*32ba0*/  @!P0 IMAD.MOV.U32 R5, RZ, RZ, R7 ;  /* 0x000000ffff058224 */ /* 0x004fe200078e0007 */
[----:B------:R-:W-:Y:S02]  /*32bb0*/  PRMT R247, RZ, 0x7610, R247 ;  /* 0x00007610fff77816 */ /* 0x000fe400000000f7 */
[----:B------:R-:W2:Y:S04]  /*32bc0*/  LDL R7, [R1+0x2d30] ;  /* 0x002d300001077983 */ /* 0x000ea80000100800 */
[----:B------:R0:W3:Y:S02]  /*32bd0*/  @!P0 LDG.E.U8 R251, desc[UR10][R4.64] ;  /* 0x0000000a04fb8981 */ /* 0x0000e4000c1e1100 */
[----:B0-----:R-:W-:-:S02]  /*32be0*/  @!P0 IMAD.MOV.U32 R5, RZ, RZ, R128 ;  /* 0x000000ffff058224 */ /* 0x001fc400078e0080 */
[----:B------:R-:W-:Y:S01]  /*32bf0*/  @!P0 IMAD.MOV.U32 R4, RZ, RZ, R6 ;  /* 0x000000ffff048224 */ /* 0x000fe200078e0006 */
[----:B------:R-:W-:Y:S01]  /*32c00*/  PRMT R246, RZ, 0x7610, R246 ;  /* 0x00007610fff67816 */ /* 0x000fe200000000f6 */
[----:B------:R-:W3:Y:S04]  /*32c10*/  LDL R6, [R1+0x2cf4] ;  /* 0x002cf40001067983 */ /* 0x000ee80000100800 */
[----:B------:R0:W3:Y:S02]  /*32c20*/  @!P0 LDG.E.U8 R250, desc[UR10][R4.64] ;  /* 0x0000000a04fa8981 */ /* 0x0000e4000c1e1100 */
[----:B0-----:R-:W-:Y:S02]  /*32c30*/  @!P0 IMAD.MOV.U32 R4, RZ, RZ, R31 ;  /* 0x000000ffff048224 */ /* 0x001fe400078e001f */
[----:B------:R-:W-:-:S05]  /*32c40*/  @!P0 IMAD.MOV.U32 R5, RZ, RZ, R136 ;  /* 0x000000ffff058224 */ /* 0x000fca00078e0088 */
[----:B------:R0:W3:Y:S02]  /*32c50*/  @!P0 LDG.E.U8 R249, desc[UR10][R4.64] ;  /* 0x0000000a04f98981 */ /* 0x0000e4000c1e1100 */
[----:B0-----:R-:W-:Y:S02]  /*32c60*/  @!P0 IMAD.MOV.U32 R4, RZ, RZ, R133 ;  /* 0x000000ffff048224 */ /* 0x001fe400078e0085 */
[----:B------:R-:W-:-:S05]  /*32c70*/  @!P0 IMAD.MOV.U32 R5, RZ, RZ, R144 ;  /* 0x000000ffff058224 */ /* 0x000fca00078e0090 */
[----:B------:R0:W3:Y:S02]  /*32c80*/  @!P0 LDG.E.U8 R248, desc[UR10][R4.64] ;  /* 0x0000000a04f88981 */ /* 0x0000e4000c1e1100 */
[----:B0-----:R-:W-:Y:S02]  /*32c90*/  @!P0 IMAD.MOV.U32 R4, RZ, RZ, R141 ;  /* 0x000000ffff048224 */ /* 0x001fe400078e008d */
[----:B------:R-:W-:-:S05]  /*32ca0*/  @!P0 IMAD.MOV.U32 R5, RZ, RZ, R29 ;  /* 0x000000ffff058224 */ /* 0x000fca00078e001d */
[----:B------:R0:W3:Y:S01]  /*32cb0*/  @!P0 LDG.E.U8 R247, desc[UR10][R4.64] ;  /* 0x0000000a04f78981 */ /* 0x0000e2000c1e1100 */
[----:B------:R-:W-:Y:S01]  /*32cc0*/  PRMT R245, RZ, 0x7610, R245 ;  /* 0x00007610fff57816 */ /* 0x000fe200000000f5 */
[----:B0-----:R-:W-:Y:S02]  /*32cd0*/  @!P0 IMAD.MOV.U32 R4, RZ, RZ, R149 ;  /* 0x000000ffff048224 */ /* 0x001fe400078e0095 */
[----:B------:R-:W-:-:S05]  /*32ce0*/  @!P0 IMAD.MOV.U32 R5, RZ, RZ, R118 ;  /* 0x000000ffff058224 */ /* 0x000fca00078e0076 */
[----:B------:R0:W3:Y:S02]  /*32cf0*/  @!P0 LDG.E.U8 R246, desc[UR10][R4.64] ;  /* 0x0000000a04f68981 */ /* 0x0000e4000c1e1100 */
[----:B0-----:R-:W-:Y:S02]  /*32d00*/  @!P0 IMAD.MOV.U32 R4, RZ, RZ, R39 ;  /* 0x000000ffff048224 */ /* 0x001fe400078e0027 */
[----:B------:R-:W-:Y:S01]  /*32d10*/  @!P0 IMAD.MOV.U32 R5, RZ, RZ, R40 ;  /* 0x000000ffff058224 */ /* 0x000fe200078e0028 */
[----:B------:R-:W-:Y:S01]  /*32d20*/  PRMT R244, RZ, 0x7610, R244 ;  /* 0x00007610fff47816 */ /* 0x000fe200000000f4 */
[----:B------:R-:W3:Y:S04]  /*32d30*/  LDL R40, [R1+0x2c90] ;  /* 0x002c900001287983 */ /* 0x000ee80000100800 */
[----:B------:R0:W3:Y:S01]  /*32d40*/  @!P0 LDG.E.U8 R245, desc[UR10][R4.64] ;  /* 0x0000000a04f58981 */ /* 0x0000e2000c1e1100 */
[----:B------:R-:W-:-:S02]  /*32d50*/  PRMT R243, RZ, 0x7610, R243 ;  /* 0x00007610fff37816 */ /* 0x000fc400000000f3 */
[----:B------:R-:W-:Y:S01]  /*32d60*/  PRMT R242, RZ, 0x7610, R242 ;  /* 0x00007610fff27816 */ /* 0x000fe200000000f2 */
[----:B------:R-:W3:Y:S01]  /*32d70*/  LDL R39, [R1+0x2c94] ;  /* 0x002c940001277983 */ /* 0x000ee20000100800 */
[----:B0-----:R-:W-:Y:S02]  /*32d80*/  @!P0 IMAD.MOV.U32 R4, RZ, RZ, R3 ;  /* 0x000000ffff048224 */ /* 0x001fe400078e0003 */
[----:B------:R-:W-:Y:S01]  /*32d90*/  @!P0 IMAD.MOV.U32 R5, RZ, RZ, R15 ;  /* 0x000000ffff058224 */ /* 0x000fe200078e000f */
[----:B------:R-:W3:Y:S04]  /*32da0*/  LDL R3, [R1+0x2cd4] ;  /* 0x002cd40001037983 */ /* 0x000ee80000100800 */
[----:B------:R-:W3:Y:S04]  /*32db0*/  LDL R15, [R1+0x2cd0] ;  /* 0x002cd000010f7983 */ /* 0x000ee80000100800 */
[----:B------:R4:W3:Y:S02]  /*32dc0*/  @!P0 LDG.E.U8 R244, desc[UR10][R4.64] ;  /* 0x0000000a04f48981 */ /* 0x0008e4000c1e1100 */
[----:B----4-:R-:W-:-:S02]  /*32dd0*/  @!P0 IMAD.MOV.U32 R4, RZ, RZ, R2 ;  /* 0x000000ffff048224 */ /* 0x010fc400078e0002 */
[----:B------:R-:W4:Y:S01]  /*32de0*/  LDL R2, [R1+0x2cb4] ;  /* 0x002cb40001027983 */ /* 0x000f220000100800 */
[----:B--2---:R-:W-:-:S03]  /*32df0*/  @!P0 IMAD.MOV.U32 R5, RZ, RZ, R7 ;  /* 0x000000ffff058224 */ /* 0x004fc600078e0007 */
[----:B------:R-:W2:Y:S04]  /*32e00*/  LDL R7, [R1+0x2cb0] ;  /* 0x002cb00001077983 */ /* 0x000ea80000100800 */
[----:B------:R0:W2:Y:S01]  /*32e10*/  @!P0 LDG.E.U8 R243, desc[UR10][R4.64] ;  /* 0x0000000a04f38981 */ /* 0x0000a2000c1e1100 */
[----:B------:R-:W-:Y:S01]  /*32e20*/  PRMT R241, RZ, 0x7610, R241 ;  /* 0x00007610fff17816 */ /* 0x000fe200000000f1 */
[----:B0-----:R-:W-:Y:S02]  /*32e30*/  @!P0 IMAD.MOV.U32 R4, RZ, RZ, R32 ;  /* 0x000000ffff048224 */ /* 0x001fe400078e0020 */
[----:B------:R-:W-:Y:S01]  /*32e40*/  @!P0 IMAD.MOV.U32 R5, RZ, RZ, R35 ;  /* 0x000000ffff058224 */ /* 0x000fe200078e0023 */
[----:B------:R-:W-:Y:S01]  /*32e50*/  PRMT R240, RZ, 0x7610, R240 ;  /* 0x00007610fff07816 */ /* 0x000fe200000000f0 */
[----:B------:R-:W2:Y:S04]  /*32e60*/  LDL R35, [R1+0x2c30] ;  /* 0x002c300001237983 */ /* 0x000ea80000100800 */
[----:B------:R3:W2:Y:S04]  /*32e70*/  @!P0 LDG.E.U8 R242, desc[UR10][R4.64] ;  /* 0x0000000a04f28981 */ /* 0x0006a8000c1e1100 */
[----:B------:R-:W2:Y:S01]  /*32e80*/  LDL R32, [R1+0x2c34] ;  /* 0x002c340001207983 */ /* 0x000ea20000100800 */
[----:B---3--:R-:W-:-:S02]  /*32e90*/  @!P0 IMAD.MOV.U32 R4, RZ, RZ, R6 ;  /* 0x000000ffff048224 */ /* 0x008fc400078e0006 */
[----:B------:R-:W-:Y:S01]  /*32ea0*/  @!P0 IMAD.MOV.U32 R5, RZ, RZ, R10 ;  /* 0x000000ffff058224 */ /* 0x000fe200078e000a */
[----:B------:R-:W3:Y:S04]  /*32eb0*/  LDL R6, [R1+0x2c74] ;  /* 0x002c740001067983 */ /* 0x000ee80000100800 */
[----:B------:R-:W3:Y:S04]  /*32ec0*/  LDL R10, [R1+0x2c70] ;  /* 0x002c7000010a7983 */ /* 0x000ee80000100800 */
[----:B------:R0:W3:Y:S02]  /*32ed0*/  @!P0 LDG.E.U8 R241, desc[UR10][R4.64] ;  /* 0x0000000a04f18981 */ /* 0x0000e4000c1e1100 */
[----:B0-----:R-:W-:-:S02]  /*32ee0*/  @!P0 IMAD.MOV.U32 R4, RZ, RZ, R3 ;  /* 0x000000ffff048224 */ /* 0x001fc400078e0003 */
[----:B------:R-:W3:Y:S01]  /*32ef0*/  LDL R3, [R1+0x2c54] ;  /* 0x002c540001037983 */ /* 0x000ee20000100800 */
[----:B------:R-:W-:-:S03]  /*32f00*/  @!P0 IMAD.MOV.U32 R5, RZ, RZ, R15 ;  /* 0x000000ffff058224 */ /* 0x000fc600078e000f */
[----:B------:R-:W3:Y:S04]  /*32f10*/  LDL R15, [R1+0x2c50] ;  /* 0x002c5000010f7983 */ /* 0x000ee80000100800 */
[----:B------:R4:W3:Y:S02]  /*32f20*/  @!P0 LDG.E.U8 R240, desc[UR10][R4.64] ;  /* 0x0000000a04f08981 */ /* 0x0008e4000c1e1100 */
[----:B----4-:R-:W-:Y:S02]  /*32f30*/  @!P0 IMAD.MOV.U32 R4, RZ, RZ, R2 ;  /* 0x000000ffff048224 */ /* 0x010fe400078e0002 */
[----:B------:R-:W4:Y:S01]  /*32f40*/  LDL R2, [R1+0x2c14] ;  /* 0x002c140001027983 */ /* 0x000f220000100800 */
[----:B------:R-:W-:Y:S01]  /*32f50*/  PRMT R239, RZ, 0x7610, R239 ;  /* 0x00007610ffef7816 */ /* 0x000fe200000000ef */
[----:B--2---:R-:W-:-:S02]  /*32f60*/  @!P0 IMAD.MOV.U32 R5, RZ, RZ, R7 ;  /* 0x000000ffff058224 */ /* 0x004fc400078e0007 */
[----:B------:R-:W2:Y:S01]  /*32f70*/  LDL R7, [R1+0x2c10] ;  /* 0x002c100001077983 */ /* 0x000ea20000100800 */
[----:B------:R-:W-:-:S03]  /*32f80*/  PRMT R238, RZ, 0x7610, R238 ;  /* 0x00007610ffee7816 */ /* 0x000fc600000000ee */
[----:B------:R0:W2:Y:S01]  /*32f90*/  @!P0 LDG.E.U8 R239, desc[UR10][R4.64] ;  /* 0x0000000a04ef8981 */ /* 0x0000a2000c1e1100 */
[----:B------:R-:W-:Y:S01]  /*32fa0*/  PRMT R237, RZ, 0x7610, R237 ;  /* 0x00007610ffed7816 */ /* 0x000fe200000000ed */
[----:B0-----:R-:W-:Y:S02]  /*32fb0*/  @!P0 IMAD.MOV.U32 R4, RZ, RZ, R39 ;  /* 0x000000ffff048224 */ /* 0x001fe400078e0027 */
[----:B------:R-:W-:Y:S01]  /*32fc0*/  @!P0 IMAD.MOV.U32 R5, RZ, RZ, R40 ;  /* 0x000000ffff058224 */ /* 0x000fe200078e0028 */
[----:B------:R-:W-:Y:S01]  /*32fd0*/  PRMT R236, RZ, 0x7610, R236 ;  /* 0x00007610ffec7816 */ /* 0x000fe200000000ec */
[----:B------:R-:W2:Y:S04]  /*32fe0*/  LDL R40, [R1+0x2bb0] ;  /* 0x002bb00001287983 */ /* 0x000ea80000100800 */
[----:B------:R3:W2:Y:S01]  /*32ff0*/  @!P0 LDG.E.U8 R238, desc[UR10][R4.64] ;  /* 0x0000000a04ee8981 */ /* 0x0006a2000c1e1100 */
[----:B------:R-:W-:-:S03]  /*33000*/  PRMT R235, RZ, 0x7610, R235 ;  /* 0x00007610ffeb7816 */ /* 0x000fc600000000eb */
[----:B------:R-:W2:Y:S01]  /*33010*/  LDL R39, [R1+0x2bb4] ;  /* 0x002bb40001277983 */ /* 0x000ea20000100800 */
[----:B---3--:R-:W-:-:S03]  /*33020*/  @!P0 IMAD.MOV.U32 R4, RZ, RZ, R6 ;  /* 0x000000ffff048224 */ /* 0x008fc600078e0006 */
[----:B------:R-:W3:Y:S01]  /*33030*/  LDL R6, [R1+0x2bf4] ;  /* 0x002bf40001067983 */ /* 0x000ee20000100800 */
[----:B------:R-:W-:-:S03]  /*33040*/  @!P0 IMAD.MOV.U32 R5, RZ, RZ, R10 ;  /* 0x000000ffff058224 */ /* 0x000fc600078e000a */
[----:B------:R-:W3:Y:S04]  /*33050*/  LDL R10, [R1+0x2bf0] ;  /* 0x002bf000010a7983 */ /* 0x000ee80000100800 */
[----:B------:R0:W3:Y:S02]  /*33060*/  @!P0 LDG.E.U8 R237, desc[UR10][R4.64] ;  /* 0x0000000a04ed8981 */ /* 0x0000e4000c1e1100 */
[----:B0-----:R-:W-:Y:S02]  /*33070*/  @!P0 IMAD.MOV.U32 R4, RZ, RZ, R3 ;  /* 0x000000ffff048224 */ /* 0x001fe400078e0003 */
[----:B------:R-:W3:Y:S01]  /*33080*/  LDL R3, [R1+0x2bd4] ;  /* 0x002bd40001037983 */ /* 0x000ee20000100800 */
[----:B------:R-:W-:-:S03]  /*33090*/  @!P0 IMAD.MOV.U32 R5, RZ, RZ, R15 ;  /* 0x000000ffff058224 */ /* 0x000fc600078e000f */
[----:B------:R-:W3:Y:S04]  /*330a0*/  LDL R15, [R1+0x2bd0] ;  /* 0x002bd000010f7983 */ /* 0x000ee80000100800 */
        /* <DEDUP_REMOVED lines=9> */
[----:B----4-:R-:W-:-:S03]  /*33140*/  @!P0 IMAD.MOV.U32 R4, RZ, RZ, R2 ;  /* 0x000000ffff048224 */ /* 0x010fc600078e0002 */
[----:B------:R-:W4:Y:S01]  /*33150*/  LDL R2, [R1+0x2b94] ;  /* 0x002b940001027983 */ /* 0x000f220000100800 */
[----:B--2---:R-:W-:-:S03]  /*33160*/  @!P0 IMAD.MOV.U32 R5, RZ, RZ, R7 ;  /* 0x000000ffff058224 */ /* 0x004fc600078e0007 */
[----:B------:R-:W2:Y:S04]  /*33170*/  LDL R7, [R1+0x2b90] ;  /* 0x002b900001077983 */ /* 0x000ea80000100800 */
[----:B------:R3:W2:Y:S01]  /*33180*/  @!P0 LDG.E.U8 R234, desc[UR10][R4.64] ;  /* 0x0000000a04ea8981 */ /* 0x0006a2000c1e1100 */
[----:B------:R-:W-:Y:S01]  /*33190*/  PRMT R231, RZ, 0x7610, R231 ;  /* 0x00007610ffe77816 */ /* 0x000fe200000000e7 */
[----:B---3--:R-:W-:Y:S02]  /*331a0*/  @!P0 IMAD.MOV.U32 R4, RZ, RZ, R6 ;  /* 0x000000ffff048224 */ /* 0x008fe400078e0006 */
        /* <DEDUP_REMOVED lines=32> */
[----:B------:R0:W3:Y:S04]  /*333b0*/  @!P0 LDG.E.U8 R228, desc[UR10][R4.64] ;  /* 0x0000000a04e48981 */ /* 0x0000e8000c1e1100 */
[----:B------:R-:W3:Y:S01]  /*333c0*/  LDL R32, [R1+0x2a74] ;  /* 0x002a740001207983 */ /* 0x000ee20000100800 */
[----:B0-----:R-:W-:-:S03]  /*333d0*/  @!P0 IMAD.MOV.U32 R4, RZ, RZ, R3 ;  /* 0x000000ffff048224 */ /* 0x001fc600078e0003 */
[----:B------:R-:W3:Y:S01]  /*333e0*/  LDL R3, [R1+0x2ab4] ;  /* 0x002ab40001037983 */ /* 0x000ee20000100800 */
[----:B------:R-:W-:-:S03]  /*333f0*/  @!P0 IMAD.MOV.U32 R5, RZ, RZ, R15 ;  /* 0x000000ffff058224 */ /* 0x000fc600078e000f */
[----:B------:R-:W3:Y:S04]  /*33400*/  LDL R15, [R1+0x2ab0] ;  /* 0x002ab000010f7983 */ /* 0x000ee80000100800 */
[----:B------:R4:W3:Y:S02]  /*33410*/  @!P0 LDG.E.U8 R227, desc[UR10][R4.64] ;  /* 0x0000000a04e38981 */ /* 0x0008e4000c1e1100 */
[----:B----4-:R-:W-:Y:S02]  /*33420*/  @!P0 IMAD.MOV.U32 R4, RZ, RZ, R2 ;  /* 0x000000ffff048224 */ /* 0x010fe400078e0002 */
[----:B------:R-:W4:Y:S01]  /*33430*/  LDL R2, [R1+0x2a94] ;  /* 0x002a940001027983 */ /* 0x000f220000100800 */
[----:B--2---:R-:W-:-:S03]  /*33440*/  @!P0 IMAD.MOV.U32 R5, RZ, RZ, R7 ;  /* 0x000000ffff058224 */ /* 0x004fc600078e0007 */
[----:B------:R-:W2:Y:S01]  /*33450*/  LDL R7, [R1+0x2a90] ;  /* 0x002a900001077983 */ /* 0x000ea20000100800 */
[----:B------:R-:W-:-:S03]  /*33460*/  PRMT R225, RZ, 0x7610, R225 ;  /* 0x00007610ffe17816 */ /* 0x000fc600000000e1 */
[----:B------:R3:W2:Y:S01]  /*33470*/  @!P0 LDG.E.U8 R226, desc[UR10][R4.64] ;  /* 0x0000000a04e28981 */ /* 0x0006a2000c1e1100 */
[----:B------:R-:W-:Y:S02]  /*33480*/  PRMT R224, RZ, 0x7610, R224 ;  /* 0x00007610ffe07816 */ /* 0x000fe400000000e0 */
        /* <DEDUP_REMOVED lines=11> */
[----:B------:R-:W-:-:S03]  /*33540*/  PRMT R221, RZ, 0x7610, R221 ;  /* 0x00007610ffdd7816 */ /* 0x000fc600000000dd */
        /* <DEDUP_REMOVED lines=9> */
[----:B------:R-:W2:Y:S04]  /*335e0*/  LDL R7, [R1+0x2a10] ;  /* 0x002a100001077983 */ /* 0x000ea80000100800 */
[----:B------:R0:W2:Y:S02]  /*335f0*/  @!P0 LDG.E.U8 R222, desc[UR10][R4.64] ;  /* 0x0000000a04de8981 */ /* 0x0000a4000c1e1100 */
        /* <DEDUP_REMOVED lines=17> */
[----:B----4-:R-:W-:Y:S02]  /*33710*/  @!P0 IMAD.MOV.U32 R4, RZ, RZ, R2 ;  /* 0x000000ffff048224 */ /* 0x010fe400078e0002 */
[----:B------:R-:W4:Y:S01]  /*33720*/  LDL R2, [R1+0x2994] ;  /* 0x0029940001027983 */ /* 0x000f220000100800 */
[----:B------:R-:W-:Y:S01]  /*33730*/  PRMT R218, RZ, 0x7610, R218 ;  /* 0x00007610ffda7816 */ /* 0x000fe200000000da */
[----:B--2---:R-:W-:Y:S01]  /*33740*/  @!P0 IMAD.MOV.U32 R5, RZ, RZ, R7 ;  /* 0x000000ffff058224 */ /* 0x004fe200078e0007 */
[----:B------:R-:W-:Y:S01]  /*33750*/  PRMT R217, RZ, 0x7610, R217 ;  /* 0x00007610ffd97816 */ /* 0x000fe200000000d9 */
[----:B------:R-:W2:Y:S04]  /*33760*/  LDL R7, [R1+0x2974] ;  /* 0x0029740001077983 */ /* 0x000ea80000100800 */
[----:B------:R0:W2:Y:S02]  /*33770*/  @!P0 LDG.E.U8 R218, desc[UR10][R4.64] ;  /* 0x0000000a04da8981 */ /* 0x0000a4000c1e1100 */
[----:B0-----:R-:W-:-:S02]  /*33780*/  @!P0 IMAD.MOV.U32 R4, RZ, RZ, R39 ;  /* 0x000000ffff048224 */ /* 0x001fc400078e0027 */
[----:B------:R-:W-:-:S05]  /*33790*/  @!P0 IMAD.MOV.U32 R5, RZ, RZ, R40 ;  /* 0x000000ffff058224 */ /* 0x000fca00078e0028 */
[----:B------:R3:W2:Y:S01]  /*337a0*/  @!P0 LDG.E.U8 R217, desc[UR10][R4.64] ;  /* 0x0000000a04d98981 */ /* 0x0006a2000c1e1100 */
[----:B------:R-:W-:Y:S01]  /*337b0*/  PRMT R216, RZ, 0x7610, R216 ;  /* 0x00007610ffd87816 */ /* 0x000fe200000000d8 */
[----:B---3--:R-:W-:Y:S02]  /*337c0*/  @!P0 IMAD.MOV.U32 R4, RZ, RZ, R6 ;  /* 0x000000ffff048224 */ /* 0x008fe400078e0006 */
[----:B------:R-:W3:Y:S01]  /*337d0*/  LDL R6, [R1+0x2954] ;  /* 0x0029540001067983 */ /* 0x000ee20000100800 */
[----:B------:R-:W-:-:S03]  /*337e0*/  @!P0 IMAD.MOV.U32 R5, RZ, RZ, R10 ;  /* 0x000000ffff058224 */ /* 0x000fc600078e000a */
[----:B------:R-:W3:Y:S01]  /*337f0*/  LDL R10, [R1+0x2950] ;  /* 0x00295000010a7983 */ /* 0x000ee20000100800 */
[----:B------:R-:W-:-:S03]  /*33800*/  PRMT R215, RZ, 0x7610, R215 ;  /* 0x00007610ffd77816 */ /* 0x000fc600000000d7 */
[----:B------:R0:W3:Y:S02]  /*33810*/  @!P0 LDG.E.U8 R216, desc[UR10][R4.64] ;  /* 0x0000000a04d88981 */ /* 0x0000e4000c1e1100 */
[----:B0-----:R-:W-:Y:S01]  /*33820*/  @!P0 IMAD.MOV.U32 R5, RZ, RZ, R35 ;  /* 0x000000ffff058224 */ /* 0x001fe200078e0023 */
[----:B------:R-:W-:Y:S01]  /*33830*/  PRMT R214, RZ, 0x7610, R214 ;  /* 0x00007610ffd67816 */ /* 0x000fe200000000d6 */
[----:B------:R-:W-:Y:S02]  /*33840*/  @!P0 IMAD.MOV.U32 R4, RZ, RZ, R3 ;  /* 0x000000ffff048224 */ /* 0x000fe400078e0003 */
[----:B------:R-:W3:Y:S04]  /*33850*/  LDL.LU R3, [R1+0x2910] ;  /* 0x0029100001037983 */ /* 0x000ee80000300800 */
[----:B------:R0:W3:Y:S02]  /*33860*/  @!P0 LDG.E.U8 R215, desc[UR10][R4.64] ;  /* 0x0000000a04d78981 */ /* 0x0000e4000c1e1100 */
[----:B0-----:R-:W-:-:S02]  /*33870*/  @!P0 IMAD.MOV.U32 R5, RZ, RZ, R32 ;  /* 0x000000ffff058224 */ /* 0x001fc400078e0020 */
[----:B----4-:R-:W-:Y:S02]  /*33880*/  @!P0 IMAD.MOV.U32 R4, RZ, RZ, R2 ;  /* 0x000000ffff048224 */ /* 0x010fe400078e0002 */
[----:B------:R-:W4:Y:S04]  /*33890*/  LDL R2, [R1+0x2934] ;  /* 0x0029340001027983 */ /* 0x000f280000100800 */
[----:B------:R0:W4:Y:S02]  /*338a0*/  @!P0 LDG.E.U8 R214, desc[UR10][R4.64] ;  /* 0x0000000a04d68981 */ /* 0x000124000c1e1100 */
[----:B0-----:R-:W-:Y:S02]  /*338b0*/  @!P0 IMAD.MOV.U32 R5, RZ, RZ, R15 ;  /* 0x000000ffff058224 */ /* 0x001fe400078e000f */
[----:B------:R-:W4:Y:S01]  /*338c0*/  LDL R15, [R1+0x28f0] ;  /* 0x0028f000010f7983 */ /* 0x000f220000100800 */
[----:B------:R-:W-:Y:S01]  /*338d0*/  PRMT R213, RZ, 0x7610, R213 ;  /* 0x00007610ffd57816 */ /* 0x000fe200000000d5 */
[----:B--2---:R-:W-:-:S02]  /*338e0*/  @!P0 IMAD.MOV.U32 R4, RZ, RZ, R7 ;  /* 0x000000ffff048224 */ /* 0x004fc400078e0007 */
[----:B------:R-:W2:Y:S04]  /*338f0*/  LDL R7, [R1+0x2890] ;  /* 0x0028900001077983 */ /* 0x000ea80000100800 */
[----:B------:R3:W2:Y:S04]  /*33900*/  @!P0 LDG.E.U8 R213, desc[UR10][R4.64] ;  /* 0x0000000a04d58981 */ /* 0x0006a8000c1e1100 */
[----:B------:R-:W2:Y:S01]  /*33910*/  LDL.LU R125, [R1+0x28d4] ;  /* 0x0028d400017d7983 */ /* 0x000ea20000300800 */
[----:B---3--:R-:W-:-:S03]  /*33920*/  @!P0 IMAD.MOV.U32 R4, RZ, RZ, R6 ;  /* 0x000000ffff048224 */ /* 0x008fc600078e0006 */
[----:B------:R-:W3:Y:S01]  /*33930*/  LDL R6, [R1+0x2870] ;  /* 0x0028700001067983 */ /* 0x000ee20000100800 */
[----:B------:R-:W-:-:S03]  /*33940*/  @!P0 IMAD.MOV.U32 R5, RZ, RZ, R10 ;  /* 0x000000ffff058224 */ /* 0x000fc600078e000a */
[----:B------:R-:W2:Y:S04]  /*33950*/  LDL.LU R10, [R1+0x28f4] ;  /* 0x0028f400010a7983 */ /* 0x000ea80000300800 */
[----:B------:R-:W3:Y:S04]  /*33960*/  LDL.LU R39, [R1+0x28b0] ;  /* 0x0028b00001277983 */ /* 0x000ee80000300800 */
[----:B------:R-:W3:Y:S01]  /*33970*/  LDL.LU R35, [R1+0x28d0] ;  /* 0x0028d00001237983 */ /* 0x000ee20000300800 */
[----:B------:R-:W-:-:S03]  /*33980*/  PRMT R212, RZ, 0x7610, R212 ;  /* 0x00007610ffd47816 */ /* 0x000fc600000000d4 */
[----:B------:R-:W3:Y:S01]  /*33990*/  LDL.LU R32, [R1+0x28b4] ;  /* 0x0028b40001207983 */ /* 0x000ee20000300800 */
[----:B------:R-:W-:-:S03]  /*339a0*/  PRMT R211, RZ, 0x7610, R211 ;  /* 0x00007610ffd37816 */ /* 0x000fc600000000d3 */
[----:B------:R0:W3:Y:S04]  /*339b0*/  @!P0 LDG.E.U8 R212, desc[UR10][R4.64] ;  /* 0x0000000a04d48981 */ /* 0x0000e8000c1e1100 */
[----:B------:R-:W3:Y:S01]  /*339c0*/  LDL.LU R40, [R1+0x2874] ;  /* 0x0028740001287983 */ /* 0x000ee20000300800 */
[----:B------:R-:W-:Y:S01]  /*339d0*/  PRMT R210, RZ, 0x7610, R210 ;  /* 0x00007610ffd27816 */ /* 0x000fe200000000d2 */
[----:B0-----:R-:W-:Y:S02]  /*339e0*/  @!P0 IMAD.MOV.U32 R5, RZ, RZ, R8 ;  /* 0x000000ffff058224 */ /* 0x001fe400078e0008 */
[----:B----4-:R-:W-:Y:S02]  /*339f0*/  @!P0 IMAD.MOV.U32 R4, RZ, RZ, R2 ;  /* 0x000000ffff048224 */ /* 0x010fe400078e0002 */
[----:B------:R-:W4:Y:S04]  /*33a00*/  LDL.LU R2, [R1+0x2894] ;  /* 0x0028940001027983 */ /* 0x000f280000300800 */
[----:B------:R0:W4:Y:S04]  /*33a10*/  @!P0 LDG.E.U8 R211, desc[UR10][R4.64] ;  /* 0x0000000a04d38981 */ /* 0x000128000c1e1100 */
[----:B------:R-:W-:Y:S01]  /*33a20*/  STL [R1+0x51ec], R8 ;  /* 0x0051ec0801007387 */ /* 0x000fe20000100800 */
[----:B0-----:R-:W-:-:S02]  /*33a30*/  @!P0 IMAD.MOV.U32 R4, RZ, RZ, R11 ;  /* 0x000000ffff048224 */ /* 0x001fc400078e000b */
[----:B------:R-:W-:Y:S01]  /*33a40*/  @!P0 IMAD.MOV.U32 R5, RZ, RZ, R3 ;  /* 0x000000ffff058224 */ /* 0x000fe200078e0003 */
[----:B------:R0:W-:Y:S04]  /*33a50*/  STL [R1+0x51f0], R11 ;  /* 0x0051f00b01007387 */ /* 0x0001e80000100800 */
[----:B------:R1:W4:Y:S04]  /*33a60*/  @!P0 LDG.E.U8 R210, desc[UR10][R4.64] ;  /* 0x0000000a04d28981 */ /* 0x000328000c1e1100 */
[----:B------:R-:W4:Y:S01]  /*33a70*/  LDL R118, [R1+0x2074] ;  /* 0x0020740001767983 */ /* 0x000f220000100800 */
[----:B------:R-:W-:-:S02]  /*33a80*/  PRMT R209, RZ, 0x7610, R209 ;  /* 0x00007610ffd17816 */ /* 0x000fc400000000d1 */
[----:B------:R-:W-:Y:S01]  /*33a90*/  PRMT R208, RZ, 0x7610, R208 ;  /* 0x00007610ffd07816 */ /* 0x000fe200000000d0 */
[----:B0-----:R-:W4:Y:S01]  /*33aa0*/  LDL R11, [R1+0x3008] ;  /* 0x00300800010b7983 */ /* 0x001f220000100800 */
[----:B-1----:R-:W-:-:S03]  /*33ab0*/  @!P0 IMAD.MOV.U32 R5, RZ, RZ, R15 ;  /* 0x000000ffff058224 */ /* 0x002fc600078e000f */
[----:B------:R-:W4:Y:S01]  /*33ac0*/  LDL R15, [R1+0x3034] ;  /* 0x00303400010f7983 */ /* 0x000f220000100800 */
[----:B------:R-:W-:Y:S02]  /*33ad0*/  PRMT R207, RZ, 0x7610, R207 ;  /* 0x00007610ffcf7816 */ /* 0x000fe400000000cf */
[----:B------:R-:W-:Y:S01]  /*33ae0*/  PRMT R206, RZ, 0x7610, R206 ;  /* 0x00007610ffce7816 */ /* 0x000fe200000000ce */
[----:B------:R-:W4:Y:S01]  /*33af0*/  LDL R8, [R1+0x300c] ;  /* 0x00300c0001087983 */ /* 0x000f220000100800 */
[----:B--2---:R-:W-:-:S05]  /*33b00*/  @!P0 IMAD.MOV.U32 R4, RZ, RZ, R10 ;  /* 0x000000ffff048224 */ /* 0x004fca00078e000a */
[----:B------:R0:W2:Y:S02]  /*33b10*/  @!P0 LDG.E.U8 R209, desc[UR10][R4.64] ;  /* 0x0000000a04d18981 */ /* 0x0000a4000c1e1100 */
[----:B0-----:R-:W-:Y:S02]  /*33b20*/  @!P0 IMAD.MOV.U32 R4, RZ, RZ, R125 ;  /* 0x000000ffff048224 */ /* 0x001fe400078e007d */
[----:B---3--:R-:W-:-:S05]  /*33b30*/  @!P0 IMAD.MOV.U32 R5, RZ, RZ, R35 ;  /* 0x000000ffff058224 */ /* 0x008fca00078e0023 */
[----:B------:R0:W3:Y:S02]  /*33b40*/  @!P0 LDG.E.U8 R208, desc[UR10][R4.64] ;  /* 0x0000000a04d08981 */ /* 0x0000e4000c1e1100 */
[----:B0-----:R-:W-:Y:S02]  /*33b50*/  @!P0 IMAD.MOV.U32 R4, RZ, RZ, R32 ;  /* 0x000000ffff048224 */ /* 0x001fe400078e0020 */
[----:B------:R-:W-:-:S05]  /*33b60*/  @!P0 IMAD.MOV.U32 R5, RZ, RZ, R39 ;  /* 0x000000ffff058224 */ /* 0x000fca00078e0027 */
[----:B------:R0:W3:Y:S01]  /*33b70*/  @!P0 LDG.E.U8 R207, desc[UR10][R4.64] ;  /* 0x0000000a04cf8981 */ /* 0x0000e2000c1e1100 */
[----:B------:R-:W-:Y:S01]  /*33b80*/  PRMT R205, RZ, 0x7610, R205 ;  /* 0x00007610ffcd7816 */ /* 0x000fe200000000cd */
[----:B0-----:R-:W-:Y:S01]  /*33b90*/  @!P0 IMAD.MOV.U32 R5, RZ, RZ, R7 ;  /* 0x000000ffff058224 */ /* 0x001fe200078e0007 */
[----:B------:R-:W-:Y:S01]  /*33ba0*/  PRMT R204, RZ, 0x7610, R204 ;  /* 0x00007610ffcc7816 */ /* 0x000fe200000000cc */
[----:B------:R-:W2:Y:S01]  /*33bb0*/  LDL R7, [R1+0x2fe8] ;  /* 0x002fe80001077983 */ /* 0x000ea20000100800 */
[----:B----4-:R-:W-:-:S05]  /*33bc0*/  @!P0 IMAD.MOV.U32 R4, RZ, RZ, R2 ;  /* 0x000000ffff048224 */ /* 0x010fca00078e0002 */
[----:B------:R0:W4:Y:S02]  /*33bd0*/  @!P0 LDG.E.U8 R206, desc[UR10][R4.64] ;  /* 0x0000000a04ce8981 */ /* 0x000124000c1e1100 */
[----:B0-----:R-:W-:Y:S02]  /*33be0*/  @!P0 IMAD.MOV.U32 R4, RZ, RZ, R40 ;  /* 0x000000ffff048224 */ /* 0x001fe400078e0028 */
[----:B------:R-:W-:Y:S02]  /*33bf0*/  @!P0 IMAD.MOV.U32 R5, RZ, RZ, R6 ;  /* 0x000000ffff058224 */ /* 0x000fe400078e0006 */
[----:B------:R-:W3:Y:S04]  /*33c00*/  LDL R6, [R1+0x2fec] ;  /* 0x002fec0001067983 */ /* 0x000ee80000100800 */
[----:B------:R-:W4:Y:S04]  /*33c10*/  LDL.LU R127, [R1+0x2dec] ;  /* 0x002dec00017f7983 */ /* 0x000f280000300800 */
[----:B------:R0:W4:Y:S04]  /*33c20*/  @!P0 LDG.E.U8 R205, desc[UR10][R4.64] ;  /* 0x0000000a04cd8981 */ /* 0x000128000c1e1100 */
[----:B------:R-:W4:Y:S04]  /*33c30*/  LDL.LU R130, [R1+0x2e08] ;  /* 0x002e080001827983 */ /* 0x000f280000300800 */
[----:B------:R-:W4:Y:S01]  /*33c40*/  LDL.LU R135, [R1+0x2dcc] ;  /* 0x002dcc0001877983 */ /* 0x000f220000300800 */
[----:B0-----:R-:W-:-:S02]  /*33c50*/  @!P0 IMAD.MOV.U32 R4, RZ, RZ, R15 ;  /* 0x000000ffff048224 */ /* 0x001fc400078e000f */
[----:B------:R-:W-:Y:S01]  /*33c60*/  @!P0 IMAD.MOV.U32 R5, RZ, RZ, R118 ;  /* 0x000000ffff058224 */ /* 0x000fe200078e0076 */
[----:B------:R-:W4:Y:S04]  /*33c70*/  LDL.LU R138, [R1+0x2de8] ;  /* 0x002de800018a7983 */ /* 0x000f280000300800 */
[----:B------:R-:W4:Y:S04]  /*33c80*/  LDL.LU R143, [R1+0x2dac] ;  /* 0x002dac00018f7983 */ /* 0x000f280000300800 */
[----:B------:R-:W4:Y:S04]  /*33c90*/  LDL.LU R146, [R1+0x2dc8] ;  /* 0x002dc80001927983 */ /* 0x000f280000300800 */
[----:B------:R-:W4:Y:S04]  /*33ca0*/  LDL.LU R151, [R1+0x2d8c] ;  /* 0x002d8c0001977983 */ /* 0x000f280000300800 */
[----:B------:R0:W4:Y:S01]  /*33cb0*/  @!P0 LDG.E.U8 R204, desc[UR10][R4.64] ;  /* 0x0000000a04cc8981 */ /* 0x000122000c1e1100 */
[----:B------:R-:W-:-:S02]  /*33cc0*/  PRMT R203, RZ, 0x7610, R203 ;  /* 0x00007610ffcb7816 */ /* 0x000fc400000000cb */
[----:B------:R-:W-:Y:S01]  /*33cd0*/  PRMT R202, RZ, 0x7610, R202 ;  /* 0x00007610ffca7816 */ /* 0x000fe200000000ca */
[----:B------:R-:W4:Y:S01]  /*33ce0*/  LDL R121, [R1+0x2fcc] ;  /* 0x002fcc0001797983 */ /* 0x000f220000100800 */
[----:B------:R-:W-:-:S03]  /*33cf0*/  PRMT R201, RZ, 0x7610, R201 ;  /* 0x00007610ffc97816 */ /* 0x000fc600000000c9 */
[----:B------:R-:W4:Y:S04]  /*33d00*/  LDL R118, [R1+0x2fa8] ;  /* 0x002fa80001767983 */ /* 0x000f280000100800 */
[----:B------:R-:W0:Y:S04]  /*33d10*/  LDL R4, [R1+0x2064] ;  /* 0x0020640001047983 */ /* 0x000e280000100800 */
[----:B------:R-:W0:Y:S04]  /*33d20*/  LDL R5, [R1+0x3024] ;  /* 0x0030240001057983 */ /* 0x000e280000100800 */
[----:B------:R-:W4:Y:S01]  /*33d30*/  LDL R15, [R1+0x2fac] ;  /* 0x002fac00010f7983 */ /* 0x000f220000100800 */
[----:B0-----:R-:W-:-:S04]  /*33d40*/  @!P0 LOP3.LUT R5, R5, R4, RZ, 0x3c, !PT ;  /* 0x0000000405058212 */ /* 0x001fc800078e3cff */
[----:B------:R-:W-:-:S04]  /*33d50*/  @!P0 LOP3.LUT R4, R5, R4, RZ, 0x3c, !PT ;  /* 0x0000000405048212 */ /* 0x000fc800078e3cff */
[----:B------:R-:W-:-:S05]  /*33d60*/  @!P0 LOP3.LUT R5, R5, R4, RZ, 0x3c, !PT ;  /* 0x0000000405058212 */ /* 0x000fca00078e3cff */
[----:B------:R0:W4:Y:S02]  /*33d70*/  @!P0 LDG.E.U8 R203, desc[UR10][R4.64] ;  /* 0x0000000a04cb8981 */ /* 0x000124000c1e1100 */
[----:B0-----:R-:W-:Y:S02]  /*33d80*/  @!P0 IMAD.MOV.U32 R4, RZ, RZ, R8 ;  /* 0x000000ffff048224 */ /* 0x001fe400078e0008 */
[----:B------:R-:W-:Y:S01]  /*33d90*/  @!P0 IMAD.MOV.U32 R5, RZ, RZ, R11 ;  /* 0x000000ffff058224 */ /* 0x000fe200078e000b */
[----:B------:R-:W4:Y:S04]  /*33da0*/  LDL R8, [R1+0x2f8c] ;  /* 0x002f8c0001087983 */ /* 0x000f280000100800 */
[----:B------:R3:W4:Y:S04]  /*33db0*/  @!P0 LDG.E.U8 R202, desc[UR10][R4.64] ;  /* 0x0000000a04ca8981 */ /* 0x000728000c1e1100 */
[----:B------:R-:W4:Y:S01]  /*33dc0*/  LDL R11, [R1+0x2f88] ;  /* 0x002f8800010b7983 */ /* 0x000f220000100800 */
[----:B---3--:R-:W-:-:S02]  /*33dd0*/  @!P0 IMAD.MOV.U32 R4, RZ, RZ, R6 ;  /* 0x000000ffff048224 */ /* 0x008fc400078e0006 */
[----:B--2---:R-:W-:Y:S01]  /*33de0*/  @!P0 IMAD.MOV.U32 R5, RZ, RZ, R7 ;  /* 0x000000ffff058224 */ /* 0x004fe200078e0007 */
[----:B------:R-:W2:Y:S04]  /*33df0*/  LDL R6, [R1+0x2f6c] ;  /* 0x002f6c0001067983 */ /* 0x000ea80000100800 */
[----:B------:R4:W3:Y:S04]  /*33e00*/  @!P0 LDG.E.U8 R201, desc[UR10][R4.64] ;  /* 0x0000000a04c98981 */ /* 0x0008e8000c1e1100 */
[----:B------:R-:W3:Y:S04]  /*33e10*/  LDL R7, [R1+0x2f68] ;  /* 0x002f680001077983 */ /* 0x000ee80000100800 */
[----:B------:R-:W2:Y:S01]  /*33e20*/  LDL R5, [R1+0x2fc8] ;  /* 0x002fc80001057983 */ /* 0x000ea20000100800 */
[----:B------:R-:W-:Y:S01]  /*33e30*/  PRMT R200, RZ, 0x7610, R200 ;  /* 0x00007610ffc87816 */ /* 0x000fe200000000c8 */
[----:B----4-:R-:W-:Y:S01]  /*33e40*/  @!P0 IMAD.MOV.U32 R4, RZ, RZ, R121 ;  /* 0x000000ffff048224 */ /* 0x010fe200078e0079 */
[----:B------:R-:W-:Y:S01]  /*33e50*/  PRMT R199, RZ, 0x7610, R199 ;  /* 0x00007610ffc77816 */ /* 0x000fe200000000c7 */
[----:B------:R-:W4:Y:S01]  /*33e60*/  LDL R121, [R1+0x2f2c] ;  /* 0x002f2c0001797983 */ /* 0x000f220000100800 */
[----:B------:R-:W-:-:S02]  /*33e70*/  PRMT R198, RZ, 0x7610, R198 ;  /* 0x00007610ffc67816 */ /* 0x000fc400000000c6 */
[----:B------:R-:W-:Y:S01]  /*33e80*/  PRMT R197, RZ, 0x7610, R197 ;  /* 0x00007610ffc57816 */ /* 0x000fe200000000c5 */
[----:B--2---:R0:W2:Y:S02]  /*33e90*/  @!P0 LDG.E.U8 R200, desc[UR10][R4.64] ;  /* 0x0000000a04c88981 */ /* 0x0040a4000c1e1100 */
[----:B0-----:R-:W-:Y:S02]  /*33ea0*/  @!P0 IMAD.MOV.U32 R4, RZ, RZ, R15 ;  /* 0x000000ffff048224 */ /* 0x001fe400078e000f */
[----:B------:R-:W-:Y:S01]  /*33eb0*/  @!P0 IMAD.MOV.U32 R5, RZ, RZ, R118 ;  /* 0x000000ffff058224 */ /* 0x000fe200078e0076 */
[----:B------:R-:W-:Y:S01]  /*33ec0*/  PRMT R196, RZ, 0x7610, R196 ;  /* 0x00007610ffc47816 */ /* 0x000fe200000000c4 */
[----:B------:R-:W2:Y:S04]  /*33ed0*/  LDL R118, [R1+0x2f08] ;  /* 0x002f080001767983 */ /* 0x000ea80000100800 */
[----:B------:R0:W2:Y:S04]  /*33ee0*/  @!P0 LDG.E.U8 R199, desc[UR10][R4.64] ;  /* 0x0000000a04c78981 */ /* 0x0000a8000c1e1100 */
[----:B------:R-:W2:Y:S01]  /*33ef0*/  LDL R15, [R1+0x2f0c] ;  /* 0x002f0c00010f7983 */ /* 0x000ea20000100800 */
[----:B0-----:R-:W-:-:S02]  /*33f00*/  @!P0 IMAD.MOV.U32 R4, RZ, RZ, R8 ;  /* 0x000000ffff048224 */ /* 0x001fc400078e0008 */
[----:B------:R-:W-:Y:S01]  /*33f10*/  @!P0 IMAD.MOV.U32 R5, RZ, RZ, R11 ;  /* 0x000000ffff058224 */ /* 0x000fe200078e000b */
[----:B------:R-:W2:Y:S04]  /*33f20*/  LDL R8, [R1+0x2eec] ;  /* 0x002eec0001087983 */ /* 0x000ea80000100800 */
[----:B------:R0:W2:Y:S04]  /*33f30*/  @!P0 LDG.E.U8 R198, desc[UR10][R4.64] ;  /* 0x0000000a04c68981 */ /* 0x0000a8000c1e1100 */
[----:B------:R-:W2:Y:S01]  /*33f40*/  LDL R11, [R1+0x2ee8] ;  /* 0x002ee800010b7983 */ /* 0x000ea20000100800 */
[----:B0-----:R-:W-:-:S02]  /*33f50*/  @!P0 IMAD.MOV.U32 R4, RZ, RZ, R6 ;  /* 0x000000ffff048224 */ /* 0x001fc400078e0006 */
[----:B---3--:R-:W-:Y:S01]  /*33f60*/  @!P0 IMAD.MOV.U32 R5, RZ, RZ, R7 ;  /* 0x000000ffff058224 */ /* 0x008fe200078e0007 */
[----:B------:R-:W3:Y:S04]  /*33f70*/  LDL R6, [R1+0x2ecc] ;  /* 0x002ecc0001067983 */ /* 0x000ee80000100800 */
[----:B------:R0:W3:Y:S04]  /*33f80*/  @!P0 LDG.E.U8 R197, desc[UR10][R4.64] ;  /* 0x0000000a04c58981 */ /* 0x0000e8000c1e1100 */
[----:B------:R-:W3:Y:S04]  /*33f90*/  LDL R7, [R1+0x2ec8] ;  /* 0x002ec80001077983 */ /* 0x000ee80000100800 */
[----:B------:R-:W0:Y:S04]  /*33fa0*/  LDL R4, [R1+0x2f48] ;  /* 0x002f480001047983 */ /* 0x000e280000100800 */
[----:B------:R-:W0:Y:S02]  /*33fb0*/  LDL R5, [R1+0x2f4c] ;  /* 0x002f4c0001057983 */ /* 0x000e240000100800 */
[----:B0-----:R-:W-:-:S04]  /*33fc0*/  @!P0 LOP3.LUT R5, R5, R4, RZ, 0x3c, !PT ;  /* 0x0000000405058212 */ /* 0x001fc800078e3cff */
[----:B------:R-:W-:-:S04]  /*33fd0*/  @!P0 LOP3.LUT R4, R5, R4, RZ, 0x3c, !PT ;  /* 0x0000000405048212 */ /* 0x000fc800078e3cff */
[----:B------:R-:W-:-:S05]  /*33fe0*/  @!P0 LOP3.LUT R5, R5, R4, RZ, 0x3c, !PT ;  /* 0x0000000405058212 */ /* 0x000fca00078e3cff */
[----:B------:R4:W3:Y:S04]  /*33ff0*/  @!P0 LDG.E.U8 R196, desc[UR10][R4.64] ;  /* 0x0000000a04c48981 */ /* 0x0008e8000c1e1100 */
[----:B------:R-:W2:Y:S01]  /*34000*/  LDL R5, [R1+0x2f28] ;  /* 0x002f280001057983 */ /* 0x000ea20000100800 */
[----:B------:R-:W-:Y:S01]  /*34010*/  PRMT R195, RZ, 0x7610, R195 ;  /* 0x00007610ffc37816 */ /* 0x000fe200000000c3 */
[----:B----4-:R-:W-:Y:S01]  /*34020*/  @!P0 IMAD.MOV.U32 R4, RZ, RZ, R121 ;  /* 0x000000ffff048224 */ /* 0x010fe200078e0079 */
[----:B------:R-:W-:Y:S01]  /*34030*/  PRMT R194, RZ, 0x7610, R194 ;  /* 0x00007610ffc27816 */ /* 0x000fe200000000c2 */
[----:B------:R-:W4:Y:S01]  /*34040*/  LDL R121, [R1+0x2e68] ;  /* 0x002e680001797983 */ /* 0x000f220000100800 */
[----:B------:R-:W-:Y:S02]  /*34050*/  PRMT R193, RZ, 0x7610, R193 ;  /* 0x00007610ffc17816 */ /* 0x000fe400000000c1 */
[----:B------:R-:W-:Y:S01]  /*34060*/  PRMT R192, RZ, 0x7610, R192 ;  /* 0x00007610ffc07816 */ /* 0x000fe200000000c0 */
[----:B--2---:R0:W2:Y:S02]  /*34070*/  @!P0 LDG.E.U8 R195, desc[UR10][R4.64] ;  /* 0x0000000a04c38981 */ /* 0x0040a4000c1e1100 */
[----:B0-----:R-:W-:-:S02]  /*34080*/  @!P0 IMAD.MOV.U32 R4, RZ, RZ, R15 ;  /* 0x000000ffff048224 */ /* 0x001fc400078e000f */
[----:B------:R-:W-:Y:S01]  /*34090*/  @!P0 IMAD.MOV.U32 R5, RZ, RZ, R118 ;  /* 0x000000ffff058224 */ /* 0x000fe200078e0076 */
[----:B------:R-:W-:Y:S01]  /*340a0*/  PRMT R191, RZ, 0x7610, R191 ;  /* 0x00007610ffbf7816 */ /* 0x000fe200000000bf */
[----:B------:R-:W4:Y:S04]  /*340b0*/  LDL R118, [R1+0x2e6c] ;  /* 0x002e6c0001767983 */ /* 0x000f280000100800 */
[----:B------:R0:W2:Y:S04]  /*340c0*/  @!P0 LDG.E.U8 R194, desc[UR10][R4.64] ;  /* 0x0000000a04c28981 */ /* 0x0000a8000c1e1100 */
[----:B------:R-:W2:Y:S01]  /*340d0*/  LDL R15, [R1+0x2e48] ;  /* 0x002e4800010f7983 */ /* 0x000ea20000100800 */
[----:B0-----:R-:W-:-:S02]  /*340e0*/  @!P0 IMAD.MOV.U32 R4, RZ, RZ, R8 ;  /* 0x000000ffff048224 */ /* 0x001fc400078e0008 */
[----:B------:R-:W-:Y:S01]  /*340f0*/  @!P0 IMAD.MOV.U32 R5, RZ, RZ, R11 ;  /* 0x000000ffff058224 */ /* 0x000fe200078e000b */
[----:B------:R-:W2:Y:S04]  /*34100*/  LDL R8, [R1+0x2e4c] ;  /* 0x002e4c0001087983 */ /* 0x000ea80000100800 */
[----:B------:R3:W2:Y:S04]  /*34110*/  @!P0 LDG.E.U8 R193, desc[UR10][R4.64] ;  /* 0x0000000a04c18981 */ /* 0x0006a8000c1e1100 */
[----:B------:R-:W2:Y:S01]  /*34120*/  LDL R11, [R1+0x2e28] ;  /* 0x002e2800010b7983 */ /* 0x000ea20000100800 */
[----:B---3--:R-:W-:-:S02]  /*34130*/  @!P0 IMAD.MOV.U32 R4, RZ, RZ, R6 ;  /* 0x000000ffff048224 */ /* 0x008fc400078e0006 */
[----:B------:R-:W-:Y:S01]  /*34140*/  @!P0 IMAD.MOV.U32 R5, RZ, RZ, R7 ;  /* 0x000000ffff058224 */ /* 0x000fe200078e0007 */
        /* <DEDUP_REMOVED lines=9> */
[----:B------:R-:W0:Y:S04]  /*341e0*/  LDL R4, [R1+0x2e88] ;  /* 0x002e880001047983 */ /* 0x000e280000100800 */
[----:B------:R-:W0:Y:S01]  /*341f0*/  LDL R5, [R1+0x2e8c] ;  /* 0x002e8c0001057983 */ /* 0x000e220000100800 */
[----:B------:R-:W-:Y:S02]  /*34200*/  PRMT R190, RZ, 0x7610, R190 ;  /* 0x00007610ffbe7816 */ /* 0x000fe400000000be */
[----:B------:R-:W-:-:S02]  /*34210*/  PRMT R189, RZ, 0x7610, R189 ;  /* 0x00007610ffbd7816 */ /* 0x000fc400000000bd */
[----:B------:R-:W-:Y:S02]  /*34220*/  PRMT R188, RZ, 0x7610, R188 ;  /* 0x00007610ffbc7816 */ /* 0x000fe400000000bc */
[----:B0-----:R-:W-:-:S04]  /*34230*/  @!P0 LOP3.LUT R5, R5, R4, RZ, 0x3c, !PT ;  /* 0x0000000405058212 */ /* 0x001fc800078e3cff */
[----:B------:R-:W-:-:S04]  /*34240*/  @!P0 LOP3.LUT R4, R5, R4, RZ, 0x3c, !PT ;  /* 0x0000000405048212 */ /* 0x000fc800078e3cff */
[----:B------:R-:W-:-:S05]  /*34250*/  @!P0 LOP3.LUT R5, R5, R4, RZ, 0x3c, !PT ;  /* 0x0000000405058212 */ /* 0x000fca00078e3cff */
[----:B------:R4:W3:Y:S02]  /*34260*/  @!P0 LDG.E.U8 R190, desc[UR10][R4.64] ;  /* 0x0000000a04be8981 */ /* 0x0008e4000c1e1100 */
[----:B----4-:R-:W-:Y:S02]  /*34270*/  @!P0 IMAD.MOV.U32 R4, RZ, RZ, R118 ;  /* 0x000000ffff048224 */ /* 0x010fe400078e0076 */
[----:B------:R-:W-:Y:S01]  /*34280*/  @!P0 IMAD.MOV.U32 R5, RZ, RZ, R121 ;  /* 0x000000ffff058224 */ /* 0x000fe200078e0079 */
[----:B------:R-:W-:Y:S01]  /*34290*/  PRMT R187, RZ, 0x7610, R187 ;  /* 0x00007610ffbb7816 */ /* 0x000fe200000000bb */
[----:B------:R-:W4:Y:S04]  /*342a0*/  LDL R118, [R1+0x2d48] ;  /* 0x002d480001767983 */ /* 0x000f280000100800 */
[----:B------:R2:W4:Y:S01]  /*342b0*/  @!P0 LDG.E.U8 R189, desc[UR10][R4.64] ;  /* 0x0000000a04bd8981 */ /* 0x000522000c1e1100 */
[----:B------:R-:W-:-:S02]  /*342c0*/  PRMT R186, RZ, 0x7610, R186 ;  /* 0x00007610ffba7816 */ /* 0x000fc400000000ba */
[----:B------:R-:W-:Y:S01]  /*342d0*/  PRMT R185, RZ, 0x7610, R185 ;  /* 0x00007610ffb97816 */ /* 0x000fe200000000b9 */
[----:B------:R-:W4:Y:S01]  /*342e0*/  LDL R121, [R1+0x2d2c] ;  /* 0x002d2c0001797983 */ /* 0x000f220000100800 */
[----:B--2---:R-:W-:-:S03]  /*342f0*/  @!P0 IMAD.MOV.U32 R4, RZ, RZ, R8 ;  /* 0x000000ffff048224 */ /* 0x004fc600078e0008 */
[----:B------:R-:W2:Y:S01]  /*34300*/  LDL R8, [R1+0x2da8] ;  /* 0x002da80001087983 */ /* 0x000ea20000100800 */
[----:B------:R-:W-:Y:S01]  /*34310*/  @!P0 IMAD.MOV.U32 R5, RZ, RZ, R15 ;  /* 0x000000ffff058224 */ /* 0x000fe200078e000f */
[----:B------:R-:W-:Y:S02]  /*34320*/  PRMT R184, RZ, 0x7610, R184 ;  /* 0x00007610ffb87816 */ /* 0x000fe400000000b8 */
[----:B------:R-:W-:Y:S01]  /*34330*/  PRMT R183, RZ, 0x7610, R183 ;  /* 0x00007610ffb77816 */ /* 0x000fe200000000b7 */
[----:B------:R-:W4:Y:S04]  /*34340*/  LDL R15, [R1+0x2d4c] ;  /* 0x002d4c00010f7983 */ /* 0x000f280000100800 */
[----:B------:R3:W4:Y:S02]  /*34350*/  @!P0 LDG.E.U8 R188, desc[UR10][R4.64] ;  /* 0x0000000a04bc8981 */ /* 0x000724000c1e1100 */
[----:B---3--:R-:W-:-:S02]  /*34360*/  @!P0 IMAD.MOV.U32 R4, RZ, RZ, R7 ;  /* 0x000000ffff048224 */ /* 0x008fc400078e0007 */
[----:B------:R-:W-:Y:S01]  /*34370*/  @!P0 IMAD.MOV.U32 R5, RZ, RZ, R11 ;  /* 0x000000ffff058224 */ /* 0x000fe200078e000b */
[----:B------:R-:W3:Y:S04]  /*34380*/  LDL R7, [R1+0x2d68] ;  /* 0x002d680001077983 */ /* 0x000ee80000100800 */
[----:B------:R0:W4:Y:S01]  /*34390*/  @!P0 LDG.E.U8 R187, desc[UR10][R4.64] ;  /* 0x0000000a04bb8981 */ /* 0x000122000c1e1100 */
[----:B------:R-:W-:Y:S02]  /*343a0*/  PRMT R182, RZ, 0x7610, R182 ;  /* 0x00007610ffb67816 */ /* 0x000fe400000000b6 */
[----:B------:R-:W-:Y:S01]  /*343b0*/  PRMT R181, RZ, 0x7610, R181 ;  /* 0x00007610ffb57816 */ /* 0x000fe200000000b5 */
[----:B------:R-:W4:Y:S01]  /*343c0*/  LDL R11, [R1+0x2d08] ;  /* 0x002d0800010b7983 */ /* 0x000f220000100800 */
[----:B0-----:R-:W-:-:S02]  /*343d0*/  @!P0 IMAD.MOV.U32 R4, RZ, RZ, R6 ;  /* 0x000000ffff048224 */ /* 0x001fc400078e0006 */
[----:B------:R-:W-:Y:S01]  /*343e0*/  @!P0 IMAD.MOV.U32 R5, RZ, RZ, R130 ;  /* 0x000000ffff058224 */ /* 0x000fe200078e0082 */
[----:B------:R-:W3:Y:S04]  /*343f0*/  LDL R6, [R1+0x2d6c] ;  /* 0x002d6c0001067983 */ /* 0x000ee80000100800 */
[----:B------:R0:W4:Y:S02]  /*34400*/  @!P0 LDG.E.U8 R186, desc[UR10][R4.64] ;  /* 0x0000000a04ba8981 */ /* 0x000124000c1e1100 */
[----:B0-----:R-:W-:Y:S02]  /*34410*/  @!P0 IMAD.MOV.U32 R4, RZ, RZ, R127 ;  /* 0x000000ffff048224 */ /* 0x001fe400078e007f */
[----:B------:R-:W-:-:S05]  /*34420*/  @!P0 IMAD.MOV.U32 R5, RZ, RZ, R138 ;  /* 0x000000ffff058224 */ /* 0x000fca00078e008a */
[----:B------:R0:W4:Y:S02]  /*34430*/  @!P0 LDG.E.U8 R185, desc[UR10][R4.64] ;  /* 0x0000000a04b98981 */ /* 0x000124000c1e1100 */
[----:B0-----:R-:W-:Y:S02]  /*34440*/  @!P0 IMAD.MOV.U32 R4, RZ, RZ, R135 ;  /* 0x000000ffff048224 */ /* 0x001fe400078e0087 */
[----:B------:R-:W-:-:S05]  /*34450*/  @!P0 IMAD.MOV.U32 R5, RZ, RZ, R146 ;  /* 0x000000ffff058224 */ /* 0x000fca00078e0092 */
[----:B------:R0:W4:Y:S02]  /*34460*/  @!P0 LDG.E.U8 R184, desc[UR10][R4.64] ;  /* 0x0000000a04b88981 */ /* 0x000124000c1e1100 */
[----:B0-----:R-:W-:Y:S02]  /*34470*/  @!P0 IMAD.MOV.U32 R4, RZ, RZ, R143 ;  /* 0x000000ffff048224 */ /* 0x001fe400078e008f */
[----:B--2---:R-:W-:Y:S01]  /*34480*/  @!P0 IMAD.MOV.U32 R5, RZ, RZ, R8 ;  /* 0x000000ffff058224 */ /* 0x004fe200078e0008 */
[----:B------:R-:W-:Y:S01]  /*34490*/  PRMT R180, RZ, 0x7610, R180 ;  /* 0x00007610ffb47816 */ /* 0x000fe200000000b4 */
[----:B------:R-:W2:Y:S04]  /*344a0*/  LDL R8, [R1+0x2d0c] ;  /* 0x002d0c0001087983 */ /* 0x000ea80000100800 */
[----:B------:R0:W2:Y:S04]  /*344b0*/  @!P0 LDG.E.U8 R183, desc[UR10][R4.64] ;  /* 0x0000000a04b78981 */ /* 0x0000a8000c1e1100 */
[----:B------:R-:W3:Y:S01]  /*344c0*/  LDL R5, [R1+0x2d88] ;  /* 0x002d880001057983 */ /* 0x000ee20000100800 */
[----:B0-----:R-:W-:-:S05]  /*344d0*/  @!P0 IMAD.MOV.U32 R4, RZ, RZ, R151 ;  /* 0x000000ffff048224 */ /* 0x001fca00078e0097 */
[----:B---3--:R0:W3:Y:S02]  /*344e0*/  @!P0 LDG.E.U8 R182, desc[UR10][R4.64] ;  /* 0x0000000a04b68981 */ /* 0x0080e4000c1e1100 */
[----:B0-----:R-:W-:Y:S02]  /*344f0*/  @!P0 IMAD.MOV.U32 R4, RZ, RZ, R6 ;  /* 0x000000ffff048224 */ /* 0x001fe400078e0006 */
[----:B------:R-:W-:Y:S01]  /*34500*/  @!P0 IMAD.MOV.U32 R5, RZ, RZ, R7 ;  /* 0x000000ffff058224 */ /* 0x000fe200078e0007 */
[----:B------:R-:W3:Y:S04]  /*34510*/  LDL R6, [R1+0x2cec] ;  /* 0x002cec0001067983 */ /* 0x000ee80000100800 */
[----:B------:R4:W3:Y:S04]  /*34520*/  @!P0 LDG.E.U8 R181, desc[UR10][R4.64] ;  /* 0x0000000a04b58981 */ /* 0x0008e8000c1e1100 */
[----:B------:R-:W3:Y:S01]  /*34530*/  LDL R7, [R1+0x2ce8] ;  /* 0x002ce80001077983 */ /* 0x000ee20000100800 */
[----:B----4-:R-:W-:-:S02]  /*34540*/  @!P0 IMAD.MOV.U32 R4, RZ, RZ, R15 ;  /* 0x000000ffff048224 */ /* 0x010fc400078e000f */
[----:B------:R-:W-:Y:S01]  /*34550*/  @!P0 IMAD.MOV.U32 R5, RZ, RZ, R118 ;  /* 0x000000ffff058224 */ /* 0x000fe200078e0076 */
[----:B------:R-:W4:Y:S04]  /*34560*/  LDL R15, [R1+0x2ccc] ;  /* 0x002ccc00010f7983 */ /* 0x000f280000100800 */
[----:B------:R0:W4:Y:S04]  /*34570*/  @!P0 LDG.E.U8 R180, desc[UR10][R4.64] ;  /* 0x0000000a04b48981 */ /* 0x000128000c1e1100 */
[----:B------:R-:W4:Y:S04]  /*34580*/  LDL R118, [R1+0x2cc8] ;  /* 0x002cc80001767983 */ /* 0x000f280000100800 */
[----:B------:R-:W2:Y:S01]  /*34590*/  LDL R5, [R1+0x2d28] ;  /* 0x002d280001057983 */ /* 0x000ea20000100800 */
[----:B------:R-:W-:Y:S01]  /*345a0*/  PRMT R179, RZ, 0x7610, R179 ;  /* 0x00007610ffb37816 */ /* 0x000fe200000000b3 */
[----:B0-----:R-:W-:Y:S01]  /*345b0*/  @!P0 IMAD.MOV.U32 R4, RZ, RZ, R121 ;  /* 0x000000ffff048224 */ /* 0x001fe200078e0079 */
        /* <DEDUP_REMOVED lines=21> */
[----:B------:R-:W0:Y:S04]  /*34710*/  LDL R4, [R1+0x2ca8] ;  /* 0x002ca80001047983 */ /* 0x000e280000100800 */
[----:B------:R-:W0:Y:S02]  /*34720*/  LDL R5, [R1+0x2cac] ;  /* 0x002cac0001057983 */ /* 0x000e240000100800 */
[----:B0-----:R-:W-:-:S04]  /*34730*/  @!P0 LOP3.LUT R5, R5, R4, RZ, 0x3c, !PT ;  /* 0x0000000405058212 */ /* 0x001fc800078e3cff */
[----:B------:R-:W-:-:S04]  /*34740*/  @!P0 LOP3.LUT R4, R5, R4, RZ, 0x3c, !PT ;  /* 0x0000000405048212 */ /* 0x000fc800078e3cff */
[----:B------:R-:W-:-:S05]  /*34750*/  @!P0 LOP3.LUT R5, R5, R4, RZ, 0x3c, !PT ;  /* 0x0000000405058212 */ /* 0x000fca00078e3cff */
[----:B------:R0:W4:Y:S04]  /*34760*/  @!P0 LDG.E.U8 R175, desc[UR10][R4.64] ;  /* 0x0000000a04af8981 */ /* 0x000128000c1e1100 */
[----:B------:R-:W2:Y:S01]  /*34770*/  LDL R5, [R1+0x2c88] ;  /* 0x002c880001057983 */ /* 0x000ea20000100800 */
[----:B------:R-:W-:Y:S01]  /*34780*/  PRMT R174, RZ, 0x7610, R174 ;  /* 0x00007610ffae7816 */ /* 0x000fe200000000ae */
[----:B0-----:R-:W-:Y:S01]  /*34790*/  @!P0 IMAD.MOV.U32 R4, RZ, RZ, R121 ;  /* 0x000000ffff048224 */ /* 0x001fe200078e0079 */
[----:B------:R-:W-:Y:S01]  /*347a0*/  PRMT R173, RZ, 0x7610, R173 ;  /* 0x00007610ffad7816 */ /* 0x000fe200000000ad */
[----:B------:R-:W4:Y:S01]  /*347b0*/  LDL R121, [R1+0x2bac] ;  /* 0x002bac0001797983 */ /* 0x000f220000100800 */
[----:B------:R-:W-:Y:S02]  /*347c0*/  PRMT R172, RZ, 0x7610, R172 ;  /* 0x00007610ffac7816 */ /* 0x000fe400000000ac */
[----:B------:R-:W-:Y:S01]  /*347d0*/  PRMT R171, RZ, 0x7610, R171 ;  /* 0x00007610ffab7816 */ /* 0x000fe200000000ab */
[----:B--2---:R0:W2:Y:S02]  /*347e0*/  @!P0 LDG.E.U8 R174, desc[UR10][R4.64] ;  /* 0x0000000a04ae8981 */ /* 0x0040a4000c1e1100 */
        /* <DEDUP_REMOVED lines=12> */
[----:B------:R-:W-:Y:S01]  /*348b0*/  PRMT R170, RZ, 0x7610, R170 ;  /* 0x00007610ffaa7816 */ /* 0x000fe200000000aa */
[----:B------:R-:W4:Y:S04]  /*348c0*/  LDL R118, [R1+0x2b88] ;  /* 0x002b880001767983 */ /* 0x000f280000100800 */
[----:B------:R0:W4:Y:S01]  /*348d0*/  @!P0 LDG.E.U8 R171, desc[UR10][R4.64] ;  /* 0x0000000a04ab8981 */ /* 0x000122000c1e1100 */
[----:B------:R-:W-:Y:S02]  /*348e0*/  PRMT R169, RZ, 0x7610, R169 ;  /* 0x00007610ffa97816 */ /* 0x000fe400000000a9 */
[----:B------:R-:W-:Y:S01]  /*348f0*/  PRMT R168, RZ, 0x7610, R168 ;  /* 0x00007610ffa87816 */ /* 0x000fe200000000a8 */
[----:B------:R-:W4:Y:S04]  /*34900*/  LDL R15, [R1+0x2b8c] ;  /* 0x002b8c00010f7983 */ /* 0x000f280000100800 */
[----:B------:R-:W0:Y:S04]  /*34910*/  LDL R4, [R1+0x2c08] ;  /* 0x002c080001047983 */ /* 0x000e280000100800 */
[----:B------:R-:W0:Y:S02]  /*34920*/  LDL R5, [R1+0x2c0c] ;  /* 0x002c0c0001057983 */ /* 0x000e240000100800 */
[----:B0-----:R-:W-:-:S04]  /*34930*/  @!P0 LOP3.LUT R5, R5, R4, RZ, 0x3c, !PT ;  /* 0x0000000405058212 */ /* 0x001fc800078e3cff */
[----:B------:R-:W-:-:S04]  /*34940*/  @!P0 LOP3.LUT R4, R5, R4, RZ, 0x3c, !PT ;  /* 0x0000000405048212 */ /* 0x000fc800078e3cff */
[----:B------:R-:W-:-:S05]  /*34950*/  @!P0 LOP3.LUT R5, R5, R4, RZ, 0x3c, !PT ;  /* 0x0000000405058212 */ /* 0x000fca00078e3cff */
[----:B------:R2:W4:Y:S02]  /*34960*/  @!P0 LDG.E.U8 R170, desc[UR10][R4.64] ;  /* 0x0000000a04aa8981 */ /* 0x000524000c1e1100 */
[----:B--2---:R-:W-:Y:S02]  /*34970*/  @!P0 IMAD.MOV.U32 R4, RZ, RZ, R8 ;  /* 0x000000ffff048224 */ /* 0x004fe400078e0008 */
        /* <DEDUP_REMOVED lines=9> */
[----:B------:R-:W4:Y:S01]  /*34a10*/  LDL R5, [R1+0x2ba8] ;  /* 0x002ba80001057983 */ /* 0x000f220000100800 */
[----:B------:R-:W-:Y:S01]  /*34a20*/  PRMT R167, RZ, 0x7610, R167 ;  /* 0x00007610ffa77816 */ /* 0x000fe200000000a7 */
[----:B0-----:R-:W-:Y:S01]  /*34a30*/  @!P0 IMAD.MOV.U32 R4, RZ, RZ, R121 ;  /* 0x000000ffff048224 */ /* 0x001fe200078e0079 */
[----:B------:R-:W-:Y:S01]  /*34a40*/  PRMT R166, RZ, 0x7610, R166 ;  /* 0x00007610ffa67816 */ /* 0x000fe200000000a6 */
[----:B------:R-:W3:Y:S01]  /*34a50*/  LDL R121, [R1+0x2b0c] ;  /* 0x002b0c0001797983 */ /* 0x000ee20000100800 */
[----:B------:R-:W-:-:S02]  /*34a60*/  PRMT R165, RZ, 0x7610, R165 ;  /* 0x00007610ffa57816 */ /* 0x000fc400000000a5 */
[----:B------:R-:W-:Y:S01]  /*34a70*/  PRMT R164, RZ, 0x7610, R164 ;  /* 0x00007610ffa47816 */ /* 0x000fe200000000a4 */
[----:B----4-:R0:W4:Y:S02]  /*34a80*/  @!P0 LDG.E.U8 R167, desc[UR10][R4.64] ;  /* 0x0000000a04a78981 */ /* 0x010124000c1e1100 */
[----:B0-----:R-:W-:Y:S02]  /*34a90*/  @!P0 IMAD.MOV.U32 R4, RZ, RZ, R15 ;  /* 0x000000ffff048224 */ /* 0x001fe400078e000f */
[----:B------:R-:W-:Y:S01]  /*34aa0*/  @!P0 IMAD.MOV.U32 R5, RZ, RZ, R118 ;  /* 0x000000ffff058224 */ /* 0x000fe200078e0076 */
[----:B------:R-:W-:Y:S01]  /*34ab0*/  PRMT R163, RZ, 0x7610, R163 ;  /* 0x00007610ffa37816 */ /* 0x000fe200000000a3 */
[----:B------:R-:W4:Y:S04]  /*34ac0*/  LDL R118, [R1+0x2ae8] ;  /* 0x002ae80001767983 */ /* 0x000f280000100800 */
[----:B------:R2:W4:Y:S04]  /*34ad0*/  @!P0 LDG.E.U8 R166, desc[UR10][R4.64] ;  /* 0x0000000a04a68981 */ /* 0x000528000c1e1100 */
[----:B------:R-:W4:Y:S01]  /*34ae0*/  LDL R15, [R1+0x2aec] ;  /* 0x002aec00010f7983 */ /* 0x000f220000100800 */
[----:B--2---:R-:W-:-:S02]  /*34af0*/  @!P0 IMAD.MOV.U32 R4, RZ, RZ, R8 ;  /* 0x000000ffff048224 */ /* 0x004fc400078e0008 */
        /* <DEDUP_REMOVED lines=15> */
[----:B------:R-:W4:Y:S01]  /*34bf0*/  LDL R5, [R1+0x2b08] ;  /* 0x002b080001057983 */ /* 0x000f220000100800 */
[----:B------:R-:W-:Y:S01]  /*34c00*/  PRMT R162, RZ, 0x7610, R162 ;  /* 0x00007610ffa27816 */ /* 0x000fe200000000a2 */
[----:B0-----:R-:W-:Y:S01]  /*34c10*/  @!P0 IMAD.MOV.U32 R4, RZ, RZ, R121 ;  /* 0x000000ffff048224 */ /* 0x001fe200078e0079 */
[----:B------:R-:W-:Y:S02]  /*34c20*/  PRMT R161, RZ, 0x7610, R161 ;  /* 0x00007610ffa17816 */ /* 0x000fe400000000a1 */
[----:B------:R-:W-:Y:S02]  /*34c30*/  PRMT R160, RZ, 0x7610, R160 ;  /* 0x00007610ffa07816 */ /* 0x000fe400000000a0 */
[----:B------:R-:W-:Y:S01]  /*34c40*/  PRMT R159, RZ, 0x7610, R159 ;  /* 0x00007610ff9f7816 */ /* 0x000fe2000000009f */
[----:B----4-:R0:W4:Y:S02]  /*34c50*/  @!P0 LDG.E.U8 R162, desc[UR10][R4.64] ;  /* 0x0000000a04a28981 */ /* 0x010124000c1e1100 */
[----:B0-----:R-:W-:-:S02]  /*34c60*/  @!P0 IMAD.MOV.U32 R4, RZ, RZ, R15 ;  /* 0x000000ffff048224 */ /* 0x001fc400078e000f */
[----:B------:R-:W-:Y:S02]  /*34c70*/  @!P0 IMAD.MOV.U32 R5, RZ, RZ, R118 ;  /* 0x000000ffff058224 */ /* 0x000fe400078e0076 */
[----:B------:R-:W4:Y:S04]  /*34c80*/  LDL R118, [R1+0x2a6c] ;  /* 0x002a6c0001767983 */ /* 0x000f280000100800 */
[----:B------:R2:W4:Y:S02]  /*34c90*/  @!P0 LDG.E.U8 R161, desc[UR10][R4.64] ;  /* 0x0000000a04a18981 */ /* 0x000524000c1e1100 */
[----:B--2---:R-:W-:Y:S02]  /*34ca0*/  @!P0 IMAD.MOV.U32 R4, RZ, RZ, R8 ;  /* 0x000000ffff048224 */ /* 0x004fe400078e0008 */
[----:B------:R-:W-:Y:S01]  /*34cb0*/  @!P0 IMAD.MOV.U32 R5, RZ, RZ, R11 ;  /* 0x000000ffff058224 */ /* 0x000fe200078e000b */
[----:B------:R-:W2:Y:S04]  /*34cc0*/  LDL R8, [R1+0x2a4c] ;  /* 0x002a4c0001087983 */ /* 0x000ea80000100800 */
[----:B------:R3:W2:Y:S04]  /*34cd0*/  @!P0 LDG.E.U8 R160, desc[UR10][R4.64] ;  /* 0x0000000a04a08981 */ /* 0x0006a8000c1e1100 */
[----:B------:R-:W2:Y:S01]  /*34ce0*/  LDL R11, [R1+0x2a48] ;  /* 0x002a4800010b7983 */ /* 0x000ea20000100800 */
[----:B---3--:R-:W-:-:S02]  /*34cf0*/  @!P0 IMAD.MOV.U32 R4, RZ, RZ, R6 ;  /* 0x000000ffff048224 */ /* 0x008fc400078e0006 */
[----:B------:R-:W-:Y:S02]  /*34d00*/  @!P0 IMAD.MOV.U32 R5, RZ, RZ, R7 ;  /* 0x000000ffff058224 */ /* 0x000fe400078e0007 */
[----:B------:R-:W3:Y:S04]  /*34d10*/  LDL.LU R7, [R1+0x2054] ;  /* 0x0020540001077983 */ /* 0x000ee80000300800 */
[----:B------:R-:W3:Y:S04]  /*34d20*/  LDL.LU R6, [R1+0x2048] ;  /* 0x0020480001067983 */ /* 0x000ee80000300800 */
[----:B------:R-:W3:Y:S04]  /*34d30*/  LDL.LU R121, [R1+0x203c] ;  /* 0x00203c0001797983 */ /* 0x000ee80000300800 */
[----:B------:R-:W3:Y:S04]  /*34d40*/  LDL.LU R15, [R1+0x2030] ;  /* 0x00203000010f7983 */ /* 0x000ee80000300800 */
[----:B------:R0:W3:Y:S04]  /*34d50*/  @!P0 LDG.E.U8 R159, desc[UR10][R4.64] ;  /* 0x0000000a049f8981 */ /* 0x0000e8000c1e1100 */
[----:B------:R-:W0:Y:S04]  /*34d60*/  LDL R4, [R1+0x2a88] ;  /* 0x002a880001047983 */ /* 0x000e280000100800 */
[----:B------:R-:W0:Y:S01]  /*34d70*/  LDL R5, [R1+0x2a8c] ;  /* 0x002a8c0001057983 */ /* 0x000e220000100800 */
[----:B------:R-:W-:-:S02]  /*34d80*/  PRMT R158, RZ, 0x7610, R158 ;  /* 0x00007610ff9e7816 */ /* 0x000fc4000000009e */
        /* <DEDUP_REMOVED lines=8> */
[----:B------:R-:W4:Y:S04]  /*34e10*/  LDL.LU R118, [R1+0x200c] ;  /* 0x00200c0001767983 */ /* 0x000f280000300800 */
[----:B--2---:R0:W2:Y:S02]  /*34e20*/  @!P0 LDG.E.U8 R157, desc[UR10][R4.64] ;  /* 0x0000000a049d8981 */ /* 0x0040a4000c1e1100 */
[----:B0-----:R-:W-:-:S02]  /*34e30*/  @!P0 IMAD.MOV.U32 R4, RZ, RZ, R8 ;  /* 0x000000ffff048224 */ /* 0x001fc400078e0008 */
[----:B------:R-:W-:Y:S01]  /*34e40*/  @!P0 IMAD.MOV.U32 R5, RZ, RZ, R11 ;  /* 0x000000ffff058224 */ /* 0x000fe200078e000b */
[----:B------:R-:W-:Y:S02]  /*34e50*/  PRMT R155, RZ, 0x7610, R155 ;  /* 0x00007610ff9b7816 */ /* 0x000fe4000000009b */
[----:B------:R-:W-:Y:S02]  /*34e60*/  PRMT R154, RZ, 0x7610, R154 ;  /* 0x00007610ff9a7816 */ /* 0x000fe4000000009a */
[----:B------:R-:W-:Y:S02]  /*34e70*/  PRMT R153, RZ, 0x7610, R153 ;  /* 0x00007610ff997816 */ /* 0x000fe40000000099 */
[----:B------:R-:W-:Y:S01]  /*34e80*/  PRMT R23, RZ, 0x7610, R23 ;  /* 0x00007610ff177816 */ /* 0x000fe20000000017 */
[----:B------:R0:W2:Y:S04]  /*34e90*/  @!P0 LDG.E.U8 R156, desc[UR10][R4.64] ;  /* 0x0000000a049c8981 */ /* 0x0000a8000c1e1100 */
[----:B------:R-:W4:Y:S04]  /*34ea0*/  LDL R11, [R1+0x2988] ;  /* 0x00298800010b7983 */ /* 0x000f280000100800 */
[----:B------:R-:W2:Y:S04]  /*34eb0*/  LDL R8, [R1+0x298c] ;  /* 0x00298c0001087983 */ /* 0x000ea80000100800 */
[----:B------:R-:W0:Y:S04]  /*34ec0*/  LDL R4, [R1+0x2a28] ;  /* 0x002a280001047983 */ /* 0x000e280000100800 */
[----:B------:R-:W0:Y:S02]  /*34ed0*/  LDL R5, [R1+0x2a2c] ;  /* 0x002a2c0001057983 */ /* 0x000e240000100800 */
[----:B0-----:R-:W-:-:S04]  /*34ee0*/  @!P0 LOP3.LUT R5, R5, R4, RZ, 0x3c, !PT ;  /* 0x0000000405058212 */ /* 0x001fc800078e3cff */
[----:B------:R-:W-:-:S04]  /*34ef0*/  @!P0 LOP3.LUT R4, R5, R4, RZ, 0x3c, !PT ;  /* 0x0000000405048212 */ /* 0x000fc800078e3cff */
[----:B------:R-:W-:-:S05]  /*34f00*/  @!P0 LOP3.LUT R5, R5, R4, RZ, 0x3c, !PT ;  /* 0x0000000405058212 */ /* 0x000fca00078e3cff */
[----:B------:R0:W4:Y:S04]  /*34f10*/  @!P0 LDG.E.U8 R155, desc[UR10][R4.64] ;  /* 0x0000000a049b8981 */ /* 0x000128000c1e1100 */
        /* <DEDUP_REMOVED lines=19> */
[----:B------:R-:W0:Y:S01]  /*35050*/  LDL R5, [R1+0x29ac] ;  /* 0x0029ac0001057983 */ /* 0x000e220000100800 */
[----:B------:R-:W-:Y:S02]  /*35060*/  PRMT R22, RZ, 0x7610, R22 ;  /* 0x00007610ff167816 */ /* 0x000fe40000000016 */
[----:B------:R-:W-:-:S02]  /*35070*/  PRMT R0, RZ, 0x7610, R0 ;  /* 0x00007610ff007816 */ /* 0x000fc40000000000 */
[----:B---3--:R-:W-:Y:S02]  /*35080*/  LOP3.LUT R7, R7, 0xffff, RZ, 0xc0, !PT ;  /* 0x0000ffff07077812 */ /* 0x008fe400078ec0ff */
[----:B------:R-:W-:Y:S02]  /*35090*/  LOP3.LUT R6, R6, 0xffff, RZ, 0xc0, !PT ;  /* 0x0000ffff06067812 */ /* 0x000fe400078ec0ff */
[----:B0-----:R-:W-:-:S04]  /*350a0*/  @!P0 LOP3.LUT R5, R5, R4, RZ, 0x3c, !PT ;  /* 0x0000000405058212 */ /* 0x001fc800078e3cff */
[----:B------:R-:W-:-:S04]  /*350b0*/  @!P0 LOP3.LUT R4, R5, R4, RZ, 0x3c, !PT ;  /* 0x0000000405048212 */ /* 0x000fc800078e3cff */
[----:B------:R-:W-:-:S05]  /*350c0*/  @!P0 LOP3.LUT R5, R5, R4, RZ, 0x3c, !PT ;  /* 0x0000000405058212 */ /* 0x000fca00078e3cff */
[----:B------:R2:W3:Y:S02]  /*350d0*/  @!P0 LDG.E.U8 R22, desc[UR10][R4.64] ;  /* 0x0000000a04168981 */ /* 0x0004e4000c1e1100 */
[----:B--2---:R-:W-:Y:S02]  /*350e0*/  @!P0 IMAD.MOV.U32 R4, RZ, RZ, R8 ;  /* 0x000000ffff048224 */ /* 0x004fe400078e0008 */
[----:B----4-:R-:W-:Y:S02]  /*350f0*/  @!P0 IMAD.MOV.U32 R5, RZ, RZ, R11 ;  /* 0x000000ffff058224 */ /* 0x010fe400078e000b */
[----:B------:R-:W2:Y:S04]  /*35100*/  LDL.LU R11, [R1+0x2028] ;  /* 0x00202800010b7983 */ /* 0x000ea80000300800 */
[----:B------:R0:W4:Y:S04]  /*35110*/  @!P0 LDG.E.U8 R0, desc[UR10][R4.64] ;  /* 0x0000000a04008981 */ /* 0x000128000c1e1100 */
[----:B------:R-:W3:Y:S01]  /*35120*/  LDL.LU R8, [R1+0x201c] ;  /* 0x00201c0001087983 */ /* 0x000ee20000300800 */
[----:B0-----:R-:W-:-:S02]  /*35130*/  LOP3.LUT R4, R15, 0xffff, RZ, 0xc0, !PT ;  /* 0x0000ffff0f047812 */ /* 0x001fc400078ec0ff */
[----:B------:R-:W-:Y:S02]  /*35140*/  PRMT R15, R7, 0x3340, R6 ;  /* 0x00003340070f7816 */ /* 0x000fe40000000006 */
[----:B------:R-:W2:Y:S04]  /*35150*/  LDL.LU R7, [R1+0x2024] ;  /* 0x0020240001077983 */ /* 0x000ea80000300800 */
[----:B------:R-:W4:Y:S01]  /*35160*/  LDL.LU R6, [R1+0x2018] ;  /* 0x0020180001067983 */ /* 0x000f220000300800 */
[----:B------:R-:W-:-:S04]  /*35170*/  LOP3.LUT R5, R121, 0xffff, RZ, 0xc0, !PT ;  /* 0x0000ffff79057812 */ /* 0x000fc800078ec0ff */
[----:B------:R-:W-:Y:S02]  /*35180*/  PRMT R121, R5, 0x3340, R4 ;  /* 0x0000334005797816 */ /* 0x000fe40000000004 */
[----:B------:R-:W-:Y:S02]  /*35190*/  LOP3.LUT R4, R24, 0xffff, RZ, 0xc0, !PT ;  /* 0x0000ffff18047812 */ /* 0x000fe400078ec0ff */
[----:B--2---:R-:W-:Y:S02]  /*351a0*/  LOP3.LUT R7, R7, 0xffff, RZ, 0xc0, !PT ;  /* 0x0000ffff07077812 */ /* 0x004fe400078ec0ff */
[----:B----4-:R-:W-:-:S04]  /*351b0*/  LOP3.LUT R6, R6, 0xffff, RZ, 0xc0, !PT ;  /* 0x0000ffff06067812 */ /* 0x010fc800078ec0ff */
[----:B------:R-:W-:Y:S02]  /*351c0*/  PRMT R24, R7, 0x3340, R6 ;  /* 0x0000334007187816 */ /* 0x000fe40000000006 */
[----:B------:R-:W2:Y:S04]  /*351d0*/  LDL.LU R7, [R1+0x1ff4] ;  /* 0x001ff40001077983 */ /* 0x000ea80000300800 */
[----:B------:R-:W4:Y:S01]  /*351e0*/  LDL.LU R6, [R1+0x1fe8] ;  /* 0x001fe80001067983 */ /* 0x000f220000300800 */
[----:B------:R-:W-:-:S04]  /*351f0*/  LOP3.LUT R5, R118, 0xffff, RZ, 0xc0, !PT ;  /* 0x0000ffff76057812 */ /* 0x000fc800078ec0ff */
[----:B------:R-:W-:Y:S02]  /*35200*/  PRMT R118, R5, 0x3340, R4 ;  /* 0x0000334005767816 */ /* 0x000fe40000000004 */
[----:B------:R-:W-:Y:S02]  /*35210*/  LOP3.LUT R5, R26, 0xffff, RZ, 0xc0, !PT ;  /* 0x0000ffff1a057812 */ /* 0x000fe400078ec0ff */
[----:B------:R-:W-:-:S04]  /*35220*/  LOP3.LUT R4, R19, 0xffff, RZ, 0xc0, !PT ;  /* 0x0000ffff13047812 */ /* 0x000fc800078ec0ff */
[----:B------:R-:W-:Y:S02]  /*35230*/  PRMT R19, R5, 0x3340, R4 ;  /* 0x0000334005137816 */ /* 0x000fe40000000004 */
[----:B------:R-:W-:Y:S02]  /*35240*/  LOP3.LUT R5, R14, 0xffff, RZ, 0xc0, !PT ;  /* 0x0000ffff0e057812 */ /* 0x000fe400078ec0ff */
[----:B------:R-:W-:Y:S02]  /*35250*/  LOP3.LUT R4, R38, 0xffff, RZ, 0xc0, !PT ;  /* 0x0000ffff26047812 */ /* 0x000fe400078ec0ff */
[----:B--2---:R-:W-:Y:S02]  /*35260*/  LOP3.LUT R7, R7, 0xffff, RZ, 0xc0, !PT ;  /* 0x0000ffff07077812 */ /* 0x004fe400078ec0ff */
[----:B----4-:R-:W-:-:S04]  /*35270*/  LOP3.LUT R6, R6, 0xffff, RZ, 0xc0, !PT ;  /* 0x0000ffff06067812 */ /* 0x010fc800078ec0ff */
[----:B------:R-:W-:Y:S02]  /*35280*/  PRMT R26, R7, 0x3340, R6 ;  /* 0x00003340071a7816 */ /* 0x000fe40000000006 */
[----:B------:R-:W-:Y:S02]  /*35290*/  LOP3.LUT R7, R33, 0xffff, RZ, 0xc0, !PT ;  /* 0x0000ffff21077812 */ /* 0x000fe400078ec0ff */
[----:B------:R-:W-:Y:S01]  /*352a0*/  LOP3.LUT R6, R16, 0xffff, RZ, 0xc0, !PT ;  /* 0x0000ffff10067812 */ /* 0x000fe200078ec0ff */
[----:B------:R-:W2:Y:S04]  /*352b0*/  LDL.LU R33, [R1+0x5f70] ;  /* 0x005f700001217983 */ /* 0x000ea80000300800 */
[----:B------:R-:W4:Y:S04]  /*352c0*/  LDL.LU R16, [R1+0x5f6c] ;  /* 0x005f6c0001107983 */ /* 0x000f280000300800 */
[----:B------:R-:W2:Y:S01]  /*352d0*/  LDL.LU R14, [R1+0x5f68] ;  /* 0x005f6800010e7983 */ /* 0x000ea20000300800 */
[----:B------:R-:W-:-:S02]  /*352e0*/  PRMT R38, R7, 0x3340, R6 ;  /* 0x0000334007267816 */ /* 0x000fc40000000006 */
[----:B------:R-:W-:Y:S02]  /*352f0*/  PRMT R7, R5, 0x3340, R4 ;  /* 0x0000334005077816 */ /* 0x000fe40000000004 */
[----:B------:R-:W-:Y:S02]  /*35300*/  PRMT R4, R15, 0x5410, R121 ;  /* 0x000054100f047816 */ /* 0x000fe40000000079 */
[----:B------:R-:W-:Y:S01]  /*35310*/  PRMT R5, R24, 0x5410, R118 ;  /* 0x0000541018057816 */ /* 0x000fe20000000076 */
[----:B------:R-:W2:Y:S04]  /*35320*/  LDL.LU R121, [R1+0x5f64] ;  /* 0x005f640001797983 */ /* 0x000ea80000300800 */
[----:B------:R-:W2:Y:S01]  /*35330*/  LDL.LU R15, [R1+0x5f60] ;  /* 0x005f6000010f7983 */ /* 0x000ea20000300800 */
[----:B------:R-:W-:-:S02]  /*35340*/  PRMT R6, R26, 0x5410, R19 ;  /* 0x000054101a067816 */ /* 0x000fc40000000013 */
[----:B------:R-:W-:Y:S01]  /*35350*/  PRMT R7, R38, 0x5410, R7 ;  /* 0x0000541026077816 */ /* 0x000fe20000000007 */
[----:B------:R-:W2:Y:S04]  /*35360*/  LDL.LU R118, [R1+0x5f5c] ;  /* 0x005f5c0001767983 */ /* 0x000ea80000300800 */
[----:B------:R-:W3:Y:S04]  /*35370*/  LDL.LU R24, [R1+0x5f58] ;  /* 0x005f580001187983 */ /* 0x000ee80000300800 */
[----:B------:R-:W4:Y:S04]  /*35380*/  LDL.LU R19, [R1+0x5f54] ;  /* 0x005f540001137983 */ /* 0x000f280000300800 */
[----:B------:R-:W2:Y:S04]  /*35390*/  LDL.LU R26, [R1+0x5f50] ;  /* 0x005f5000011a7983 */ /* 0x000ea80000300800 */
[----:B------:R-:W4:Y:S04]  /*353a0*/  LDL.LU R38, [R1+0x5f4c] ;  /* 0x005f4c0001267983 */ /* 0x000f280000300800 */
[----:B------:R0:W-:Y:S04]  /*353b0*/  STS.128 [R152+UR4+0x2000], R4 ;  /* 0x0020000498007988 */ /* 0x0001e80008000c04 */
[----:B0-----:R-:W2:Y:S04]  /*353c0*/  LDL.LU R7, [R1+0x2058] ;  /* 0x0020580001077983 */ /* 0x001ea80000300800 */
[----:B------:R-:W2:Y:S01]  /*353d0*/  LDL.LU R6, [R1+0x204c] ;  /* 0x00204c0001067983 */ /* 0x000ea20000300800 */
[----:B---3--:R-:W-:-:S02]  /*353e0*/  LOP3.LUT R4, R24, 0xffff, RZ, 0xc0, !PT ;  /* 0x0000ffff18047812 */ /* 0x008fc400078ec0ff */
[----:B----4-:R-:W-:-:S04]  /*353f0*/  LOP3.LUT R5, R38, 0xffff, RZ, 0xc0, !PT ;  /* 0x0000ffff26057812 */ /* 0x010fc800078ec0ff */
[----:B------:R-:W-:Y:S02]  /*35400*/  PRMT R38, R5, 0x3340, R4 ;  /* 0x0000334005267816 */ /* 0x000fe40000000004 */
[----:B--2---:R-:W-:Y:S02]  /*35410*/  LOP3.LUT R5, R26, 0xffff, RZ, 0xc0, !PT ;  /* 0x0000ffff1a057812 */ /* 0x004fe400078ec0ff */
[----:B------:R-:W-:Y:S02]  /*35420*/  LOP3.LUT R4, R19, 0xffff, RZ, 0xc0, !PT ;  /* 0x0000ffff13047812 */ /* 0x000fe400078ec0ff */
[----:B------:R-:W-:Y:S02]  /*35430*/  LOP3.LUT R7, R7, 0xffff, RZ, 0xc0, !PT ;  /* 0x0000ffff07077812 */ /* 0x000fe400078ec0ff */
[----:B------:R-:W-:-:S04]  /*35440*/  LOP3.LUT R6, R6, 0xffff, RZ, 0xc0, !PT ;  /* 0x0000ffff06067812 */ /* 0x000fc800078ec0ff */
[----:B------:R-:W-:Y:S02]  /*35450*/  PRMT R24, R7, 0x3340, R6 ;  /* 0x0000334007187816 */ /* 0x000fe40000000006 */
[----:B------:R-:W-:Y:S02]  /*35460*/  LOP3.LUT R7, R11, 0xffff, RZ, 0xc0, !PT ;  /* 0x0000ffff0b077812 */ /* 0x000fe400078ec0ff */
[----:B------:R-:W-:Y:S02]  /*35470*/  LOP3.LUT R6, R8, 0xffff, RZ, 0xc0, !PT ;  /* 0x0000ffff08067812 */ /* 0x000fe400078ec0ff */
[----:B------:R-:W-:Y:S02]  /*35480*/  PRMT R26, R5, 0x3340, R4 ;  /* 0x00003340051a7816 */ /* 0x000fe40000000004 */
[----:B------:R-:W-:Y:S02]  /*35490*/  LOP3.LUT R5, R16, 0xffff, RZ, 0xc0, !PT ;  /* 0x0000ffff10057812 */ /* 0x000fe400078ec0ff */
[----:B------:R-:W-:-:S02]  /*354a0*/  PRMT R19, R7, 0x3340, R6 ;  /* 0x0000334007137816 */ /* 0x000fc40000000006 */
[----:B------:R-:W-:Y:S02]  /*354b0*/  LOP3.LUT R7, R118, 0xffff, RZ, 0xc0, !PT ;  /* 0x0000ffff76077812 */ /* 0x000fe400078ec0ff */
[----:B------:R-:W-:Y:S02]  /*354c0*/  LOP3.LUT R6, R121, 0xffff, RZ, 0xc0, !PT ;  /* 0x0000ffff79067812 */ /* 0x000fe400078ec0ff */
[----:B------:R-:W-:Y:S01]  /*354d0*/  LOP3.LUT R4, R30, 0xffff, RZ, 0xc0, !PT ;  /* 0x0000ffff1e047812 */ /* 0x000fe200078ec0ff */
[----:B------:R-:W2:Y:S04]  /*354e0*/  LDL.LU R118, [R1+0x5f48] ;  /* 0x005f480001767983 */ /* 0x000ea80000300800 */
[----:B------:R-:W3:Y:S01]  /*354f0*/  LDL.LU R121, [R1+0x5f44] ;  /* 0x005f440001797983 */ /* 0x000ee20000300800 */
[----:B------:R-:W-:-:S02]  /*35500*/  PRMT R11, R7, 0x3340, R6 ;  /* 0x00003340070b7816 */ /* 0x000fc40000000006 */
[----:B------:R-:W-:Y:S02]  /*35510*/  PRMT R30, R5, 0x3340, R4 ;  /* 0x00003340051e7816 */ /* 0x000fe40000000004 */
[----:B------:R-:W-:Y:S02]  /*35520*/  LOP3.LUT R7, R18, 0xffff, RZ, 0xc0, !PT ;  /* 0x0000ffff12077812 */ /* 0x000fe400078ec0ff */
[----:B------:R-:W-:Y:S02]  /*35530*/  LOP3.LUT R6, R120, 0xffff, RZ, 0xc0, !PT ;  /* 0x0000ffff78067812 */ /* 0x000fe400078ec0ff */
[----:B------:R-:W-:Y:S02]  /*35540*/  LOP3.LUT R5, R123, 0xffff, RZ, 0xc0, !PT ;  /* 0x0000ffff7b057812 */ /* 0x000fe400078ec0ff */
[----:B------:R-:W-:Y:S01]  /*35550*/  LOP3.LUT R4, R25, 0xffff, RZ, 0xc0, !PT ;  /* 0x0000ffff19047812 */ /* 0x000fe200078ec0ff */
[----:B------:R-:W4:Y:S04]  /*35560*/  LDL.LU R16, [R1+0x5f40] ;  /* 0x005f400001107983 */ /* 0x000f280000300800 */
[----:B------:R-:W2:Y:S04]  /*35570*/  LDL.LU R18, [R1+0x5f3c] ;  /* 0x005f3c0001127983 */ /* 0x000ea80000300800 */
[----:B------:R-:W3:Y:S01]  /*35580*/  LDL.LU R120, [R1+0x5f38] ;  /* 0x005f380001787983 */ /* 0x000ee20000300800 */
[----:B------:R-:W-:-:S03]  /*35590*/  PRMT R8, R7, 0x3340, R6 ;  /* 0x0000334007087816 */ /* 0x000fc60000000006 */
[----:B------:R-:W4:Y:S01]  /*355a0*/  LDL.LU R123, [R1+0x5f34] ;  /* 0x005f3400017b7983 */ /* 0x000f220000300800 */
[----:B------:R-:W-:-:S03]  /*355b0*/  PRMT R7, R5, 0x3340, R4 ;  /* 0x0000334005077816 */ /* 0x000fc60000000004 */
[----:B------:R-:W2:Y:S01]  /*355c0*/  LDL.LU R25, [R1+0x5f30] ;  /* 0x005f300001197983 */ /* 0x000ea20000300800 */
[----:B------:R-:W-:-:S03]  /*355d0*/  PRMT R4, R24, 0x5410, R38 ;  /* 0x0000541018047816 */ /* 0x000fc60000000026 */
[----:B------:R-:W4:Y:S01]  /*355e0*/  LDL.LU R38, [R1+0x5f2c] ;  /* 0x005f2c0001267983 */ /* 0x000f220000300800 */
[----:B------:R-:W-:Y:S02]  /*355f0*/  PRMT R5, R19, 0x5410, R26 ;  /* 0x0000541013057816 */ /* 0x000fe4000000001a */
[----:B------:R-:W-:Y:S02]  /*35600*/  PRMT R6, R11, 0x5410, R30 ;  /* 0x000054100b067816 */ /* 0x000fe4000000001e */
[----:B------:R-:W-:Y:S01]  /*35610*/  PRMT R7, R8, 0x5410, R7 ;  /* 0x0000541008077816 */ /* 0x000fe20000000007 */
[----:B------:R-:W4:Y:S04]  /*35620*/  LDL.LU R24, [R1+0x5f28] ;  /* 0x005f280001187983 */ /* 0x000f280000300800 */
[----:B------:R-:W4:Y:S04]  /*35630*/  LDL.LU R26, [R1+0x5f24] ;  /* 0x005f2400011a7983 */ /* 0x000f280000300800 */
[----:B------:R-:W4:Y:S04]  /*35640*/  LDL.LU R19, [R1+0x5f20] ;  /* 0x005f200001137983 */ /* 0x000f280000300800 */
[----:B------:R-:W4:Y:S04]  /*35650*/  LDL.LU R30, [R1+0x5f1c] ;  /* 0x005f1c00011e7983 */ /* 0x000f280000300800 */
[----:B------:R3:W-:Y:S02]  /*35660*/  STS.128 [R152+UR4+0x4000], R4 ;  /* 0x0040000498007988 */ /* 0x0007e40008000c04 */
[----:B---3--:R-:W-:-:S02]  /*35670*/  LOP3.LUT R4, R120, 0xffff, RZ, 0xc0, !PT ;  /* 0x0000ffff78047812 */ /* 0x008fc400078ec0ff */
[----:B--2---:R-:W-:Y:S02]  /*35680*/  LOP3.LUT R7, R25, 0xffff, RZ, 0xc0, !PT ;  /* 0x0000ffff19077812 */ /* 0x004fe400078ec0ff */
[----:B----4-:R-:W-:Y:S01]  /*35690*/  LOP3.LUT R5, R123, 0xffff, RZ, 0xc0, !PT ;  /* 0x0000ffff7b057812 */ /* 0x010fe200078ec0ff */
[----:B------:R-:W2:Y:S01]  /*356a0*/  LDL.LU R25, [R1+0x5f18] ;  /* 0x005f180001197983 */ /* 0x000ea20000300800 */
[----:B------:R-:W-:-:S03]  /*356b0*/  LOP3.LUT R6, R38, 0xffff, RZ, 0xc0, !PT ;  /* 0x0000ffff26067812 */ /* 0x000fc600078ec0ff */
[----:B------:R-:W3:Y:S01]  /*356c0*/  LDL.LU R38, [R1+0x5f14] ;  /* 0x005f140001267983 */ /* 0x000ee20000300800 */
[----:B------:R-:W-:Y:S02]  /*356d0*/  PRMT R120, R7, 0x3340, R6 ;  /* 0x0000334007787816 */ /* 0x000fe40000000006 */
[----:B------:R-:W-:Y:S02]  /*356e0*/  LOP3.LUT R7, R18, 0xffff, RZ, 0xc0, !PT ;  /* 0x0000ffff12077812 */ /* 0x000fe400078ec0ff */
[----:B------:R-:W-:Y:S02]  /*356f0*/  LOP3.LUT R6, R16, 0xffff, RZ, 0xc0, !PT ;  /* 0x0000ffff10067812 */ /* 0x000fe400078ec0ff */
[----:B------:R-:W-:Y:S02]  /*35700*/  PRMT R123, R5, 0x3340, R4 ;  /* 0x00003340057b7816 */ /* 0x000fe40000000004 */
[----:B------:R-:W-:Y:S02]  /*35710*/  LOP3.LUT R4, R118, 0xffff, RZ, 0xc0, !PT ;  /* 0x0000ffff76047812 */ /* 0x000fe400078ec0ff */
[----:B------:R-:W-:-:S02]  /*35720*/  LOP3.LUT R5, R121, 0xffff, RZ, 0xc0, !PT ;  /* 0x0000ffff79057812 */ /* 0x000fc400078ec0ff */
[----:B------:R-:W-:Y:S02]  /*35730*/  PRMT R118, R7, 0x3340, R6 ;  /* 0x0000334007767816 */ /* 0x000fe40000000006 */
[----:B------:R-:W-:Y:S02]  /*35740*/  LOP3.LUT R7, R15, 0xffff, RZ, 0xc0, !PT ;  /* 0x0000ffff0f077812 */ /* 0x000fe400078ec0ff */
[----:B------:R-:W-:Y:S01]  /*35750*/  LOP3.LUT R6, R14, 0xffff, RZ, 0xc0, !PT ;  /* 0x0000ffff0e067812 */ /* 0x000fe200078ec0ff */
[----:B------:R-:W4:Y:S04]  /*35760*/  LDL.LU R18, [R1+0x5f10] ;  /* 0x005f100001127983 */ /* 0x000f280000300800 */
[----:B------:R-:W4:Y:S01]  /*35770*/  LDL.LU R16, [R1+0x5f0c] ;  /* 0x005f0c0001107983 */ /* 0x000f220000300800 */
[----:B------:R-:W-:-:S03]  /*35780*/  PRMT R121, R5, 0x3340, R4 ;  /* 0x0000334005797816 */ /* 0x000fc60000000004 */
[----:B------:R-:W4:Y:S04]  /*35790*/  LDL.LU R15, [R1+0x5f08] ;  /* 0x005f0800010f7983 */ /* 0x000f280000300800 */
[----:B------:R-:W4:Y:S01]  /*357a0*/  LDL.LU R14, [R1+0x5f04] ;  /* 0x005f0400010e7983 */ /* 0x000f220000300800 */
[----:B------:R-:W-:Y:S02]  /*357b0*/  LOP3.LUT R5, R33, 0xffff, RZ, 0xc0, !PT ;  /* 0x0000ffff21057812 */ /* 0x000fe400078ec0ff */
[----:B------:R-:W-:Y:S01]  /*357c0*/  PRMT R11, R7, 0x3340, R6 ;  /* 0x00003340070b7816 */ /* 0x000fe20000000006 */
[----:B------:R-:W2:Y:S01]  /*357d0*/  LDL.LU R33, [R1+0x5f00] ;  /* 0x005f000001217983 */ /* 0x000ea20000300800 */
[----:B------:R-:W-:-:S03]  /*357e0*/  LOP3.LUT R7, R21, 0xffff, RZ, 0xc0, !PT ;  /* 0x0000ffff15077812 */ /* 0x000fc600078ec0ff */
[----:B------:R-:W3:Y:S01]  /*357f0*/  LDL.LU R21, [R1+0x5efc] ;  /* 0x005efc0001157983 */ /* 0x000ee20000300800 */
[----:B------:R-:W-:Y:S02]  /*35800*/  LOP3.LUT R4, R119, 0xffff, RZ, 0xc0, !PT ;  /* 0x0000ffff77047812 */ /* 0x000fe400078ec0ff */
[----:B------:R-:W-:Y:S02]  /*35810*/  LOP3.LUT R6, R20, 0xffff, RZ, 0xc0, !PT ;  /* 0x0000ffff14067812 */ /* 0x000fe400078ec0ff */
[----:B------:R-:W4:Y:S01]  /*35820*/  LDL.LU R20, [R1+0x5ef8] ;  /* 0x005ef80001147983 */ /* 0x000f220000300800 */
[----:B------:R-:W-:Y:S02]  /*35830*/  PRMT R119, R5, 0x3340, R4 ;  /* 0x0000334005777816 */ /* 0x000fe40000000004 */
[----:B------:R-:W-:Y:S02]  /*35840*/  LOP3.LUT R5, R124, 0xffff, RZ, 0xc0, !PT ;  /* 0x0000ffff7c057812 */ /* 0x000fe400078ec0ff */
[----:B------:R-:W-:-:S02]  /*35850*/  LOP3.LUT R4, R122, 0xffff, RZ, 0xc0, !PT ;  /* 0x0000ffff7a047812 */ /* 0x000fc400078ec0ff */
[----:B------:R-:W-:Y:S01]  /*35860*/  PRMT R8, R7, 0x3340, R6 ;  /* 0x0000334007087816 */ /* 0x000fe20000000006 */
[----:B------:R-:W4:Y:S01]  /*35870*/  LDL.LU R124, [R1+0x5ef4] ;  /* 0x005ef400017c7983 */ /* 0x000f220000300800 */
[----:B------:R-:W-:Y:S02]  /*35880*/  PRMT R7, R5, 0x3340, R4 ;  /* 0x0000334005077816 */ /* 0x000fe40000000004 */
[----:B------:R-:W-:Y:S02]  /*35890*/  PRMT R4, R120, 0x5410, R123 ;  /* 0x0000541078047816 */ /* 0x000fe4000000007b */
[----:B------:R-:W-:Y:S02]  /*358a0*/  PRMT R5, R118, 0x5410, R121 ;  /* 0x0000541076057816 */ /* 0x000fe40000000079 */
[----:B------:R-:W-:Y:S02]  /*358b0*/  PRMT R6, R11, 0x5410, R119 ;  /* 0x000054100b067816 */ /* 0x000fe40000000077 */
[----:B------:R-:W-:Y:S01]  /*358c0*/  PRMT R7, R8, 0x5410, R7 ;  /* 0x0000541008077816 */ /* 0x000fe20000000007 */
[----:B------:R-:W4:Y:S04]  /*358d0*/  LDL.LU R122, [R1+0x5ef0] ;  /* 0x005ef000017a7983 */ /* 0x000f280000300800 */
[----:B------:R-:W4:Y:S04]  /*358e0*/  LDL.LU R123, [R1+0x5eec] ;  /* 0x005eec00017b7983 */ /* 0x000f280000300800 */
[----:B------:R-:W4:Y:S04]  /*358f0*/  LDL.LU R120, [R1+0x5ee8] ;  /* 0x005ee80001787983 */ /* 0x000f280000300800 */
[----:B------:R-:W4:Y:S04]  /*35900*/  LDL.LU R121, [R1+0x5ee4] ;  /* 0x005ee40001797983 */ /* 0x000f280000300800 */
[----:B------:R0:W-:Y:S04]  /*35910*/  STS.128 [R152+UR4+0x6000], R4 ;  /* 0x0060000498007988 */ /* 0x0001e80008000c04 */
[----:B------:R-:W4:Y:S04]  /*35920*/  LDL.LU R118, [R1+0x5ee0] ;  /* 0x005ee00001767983 */ /* 0x000f280000300800 */
[----:B------:R-:W4:Y:S01]  /*35930*/  LDL.LU R119, [R1+0x5edc] ;  /* 0x005edc0001777983 */ /* 0x000f220000300800 */
[----:B0-----:R-:W0:Y:S02]  /*35940*/  S2R R152, SR_TID.X ;  /* 0x0000000000987919 */ /* 0x001e240000002100 */
[----:B0-----:R-:W-:-:S05]  /*35950*/  LOP3.LUT R152, R152, 0x7f, RZ, 0xc0, !PT ;  /* 0x0000007f98987812 */ /* 0x001fca00078ec0ff */
[----:B------:R0:W-:Y:S04]  /*35960*/  STS.U8 [R152+UR4+0x8000], R116 ;  /* 0x0080007498007988 */ /* 0x0001e80008000004 */
[----:B------:R1:W-:Y:S04]  /*35970*/  STS.U8 [R152+UR4+0x8200], R117 ;  /* 0x0082007598007988 */ /* 0x0003e80008000004 */
[----:B------:R1:W-:Y:S04]  /*35980*/  STS.U8 [R152+UR4+0x8400], R114 ;  /* 0x0084007298007988 */ /* 0x0003e80008000004 */
[----:B------:R1:W-:Y:S04]  /*35990*/  STS.U8 [R152+UR4+0x8600], R115 ;  /* 0x0086007398007988 */ /* 0x0003e80008000004 */
[----:B------:R1:W-:Y:S04]  /*359a0*/  STS.U8 [R152+UR4+0x8800], R112 ;  /* 0x0088007098007988 */ /* 0x0003e80008000004 */
[----:B------:R1:W-:Y:S04]  /*359b0*/  STS.U8 [R152+UR4+0x8a00], R113 ;  /* 0x008a007198007988 */ /* 0x0003e80008000004 */
[----:B0-----:R-:W4:Y:S04]  /*359c0*/  LDL.LU R116, [R1+0x5ed8] ;  /* 0x005ed80001747983 */ /* 0x001f280000300800 */
[----:B-1----:R-:W4:Y:S04]  /*359d0*/  LDL.LU R117, [R1+0x5ed4] ;  /* 0x005ed40001757983 */ /* 0x002f280000300800 */
[----:B------:R-:W4:Y:S04]  /*359e0*/  LDL.LU R114, [R1+0x5ed0] ;  /* 0x005ed00001727983 */ /* 0x000f280000300800 */
[----:B------:R-:W4:Y:S04]  /*359f0*/  LDL.LU R115, [R1+0x5ecc] ;  /* 0x005ecc0001737983 */ /* 0x000f280000300800 */
[----:B------:R-:W4:Y:S04]  /*35a00*/  LDL.LU R112, [R1+0x5ec8] ;  /* 0x005ec80001707983 */ /* 0x000f280000300800 */
[----:B------:R-:W4:Y:S04]  /*35a10*/  LDL.LU R113, [R1+0x5ec4] ;  /* 0x005ec40001717983 */ /* 0x000f280000300800 */
        /* <DEDUP_REMOVED lines=44> */
[----:B--2---:R-:W2:Y:S04]  /*35ce0*/  LDL.LU R90, [R1+0x5e70] ;  /* 0x005e7000015a7983 */ /* 0x004ea80000300800 */
[----:B---3--:R-:W2:Y:S04]  /*35cf0*/  LDL.LU R91, [R1+0x5e6c] ;  /* 0x005e6c00015b7983 */ /* 0x008ea80000300800 */
[----:B------:R-:W3:Y:S04]  /*35d00*/  LDL.LU R88, [R1+0x5e68] ;  /* 0x005e680001587983 */ /* 0x000ee80000300800 */
[----:B------:R-:W3:Y:S04]  /*35d10*/  LDL.LU R89, [R1+0x5e64] ;  /* 0x005e640001597983 */ /* 0x000ee80000300800 */
[----:B------:R0:W-:Y:S04]  /*35d20*/  STS.U8 [R152+UR4+0xbc00], R86 ;  /* 0x00bc005698007988 */ /* 0x0001e80008000004 */
[----:B------:R1:W-:Y:S04]  /*35d30*/  STS.U8 [R152+UR4+0xbe00], R87 ;  /* 0x00be005798007988 */ /* 0x0003e80008000004 */
[----:B------:R1:W-:Y:S04]  /*35d40*/  STS.U8 [R152+UR4+0xc000], R84 ;  /* 0x00c0005498007988 */ /* 0x0003e80008000004 */
[----:B------:R1:W-:Y:S04]  /*35d50*/  STS.U8 [R152+UR4+0xc200], R85 ;  /* 0x00c2005598007988 */ /* 0x0003e80008000004 */
[----:B------:R1:W-:Y:S04]  /*35d60*/  STS.U8 [R152+UR4+0xc400], R82 ;  /* 0x00c4005298007988 */ /* 0x0003e80008000004 */
[----:B------:R1:W-:Y:S04]  /*35d70*/  STS.U8 [R152+UR4+0xc600], R83 ;  /* 0x00c6005398007988 */ /* 0x0003e80008000004 */
[----:B0-----:R-:W3:Y:S04]  /*35d80*/  LDL.LU R86, [R1+0x5e60] ;  /* 0x005e600001567983 */ /* 0x001ee80000300800 */
[----:B-1----:R-:W3:Y:S04]  /*35d90*/  LDL.LU R87, [R1+0x5e5c] ;  /* 0x005e5c0001577983 */ /* 0x002ee80000300800 */
[----:B------:R-:W3:Y:S04]  /*35da0*/  LDL.LU R84, [R1+0x5e58] ;  /* 0x005e580001547983 */ /* 0x000ee80000300800 */
[----:B------:R-:W3:Y:S04]  /*35db0*/  LDL.LU R85, [R1+0x5e54] ;  /* 0x005e540001557983 */ /* 0x000ee80000300800 */
        /* <DEDUP_REMOVED lines=54> */
[----:B0-----:R-:W3:Y:S04]  /*36120*/  LDL.LU R56, [R1+0x5de8] ;  /* 0x005de80001387983 */ /* 0x001ee80000300800 */
[----:B-1----:R-:W3:Y:S04]  /*36130*/  LDL.LU R57, [R1+0x5de4] ;  /* 0x005de40001397983 */ /* 0x002ee80000300800 */
[----:B------:R-:W3:Y:S04]  /*36140*/  LDL.LU R54, [R1+0x5de0] ;  /* 0x005de00001367983 */ /* 0x000ee80000300800 */
[----:B------:R-:W3:Y:S01]  /*36150*/  LDL.LU R55, [R1+0x5ddc] ;  /* 0x005ddc0001377983 */ /* 0x000ee20000300800 */
[----:B------:R-:W-:-:S02]  /*36160*/  IMAD.MOV.U32 R4, RZ, RZ, R10 ;  /* 0x000000ffff047224 */ /* 0x000fc400078e000a */
[----:B------:R-:W-:Y:S01]  /*36170*/  IMAD.MOV.U32 R5, RZ, RZ, R12 ;  /* 0x000000ffff057224 */ /* 0x000fe200078e000c */
        /* <DEDUP_REMOVED lines=8> */
[----:B----4-:R-:W4:Y:S04]  /*36200*/  LDL.LU R50, [R1+0x5dd0] ;  /* 0x005dd00001327983 */ /* 0x010f280000300800 */
[----:B--2---:R-:W4:Y:S04]  /*36210*/  LDL.LU R51, [R1+0x5dcc] ;  /* 0x005dcc0001337983 */ /* 0x004f280000300800 */
[----:B------:R-:W2:Y:S04]  /*36220*/  LDL.LU R48, [R1+0x5dc8] ;  /* 0x005dc80001307983 */ /* 0x000ea80000300800 */
[----:B------:R-:W2:Y:S04]  /*36230*/  LDL.LU R49, [R1+0x5dc4] ;  /* 0x005dc40001317983 */ /* 0x000ea80000300800 */
[----:B------:R0:W-:Y:S04]  /*36240*/  STS.U8 [R21+UR4+0x8c80], R46 ;  /* 0x008c802e15007988 */ /* 0x0001e80008000004 */
[----:B------:R1:W-:Y:S04]  /*36250*/  STS.U8 [R21+UR4+0x8e80], R47 ;  /* 0x008e802f15007988 */ /* 0x0003e80008000004 */
[----:B------:R1:W-:Y:S04]  /*36260*/  STS.U8 [R21+UR4+0x9080], R44 ;  /* 0x0090802c15007988 */ /* 0x0003e80008000004 */
[----:B------:R1:W-:Y:S04]  /*36270*/  STS.U8 [R21+UR4+0x9c80], R129 ;  /* 0x009c808115007988 */ /* 0x0003e80008000004 */
[----:B------:R1:W-:Y:S04]  /*36280*/  STS.U8 [R21+UR4+0x9a80], R132 ;  /* 0x009a808415007988 */ /* 0x0003e80008000004 */
[----:B------:R1:W-:Y:S04]  /*36290*/  STS.U8 [R21+UR4+0x9880], R137 ;  /* 0x0098808915007988 */ /* 0x0003e80008000004 */
[----:B0-----:R-:W2:Y:S04]  /*362a0*/  LDL.LU R46, [R1+0x5dc0] ;  /* 0x005dc000012e7983 */ /* 0x001ea80000300800 */
[----:B-1----:R-:W2:Y:S04]  /*362b0*/  LDL.LU R47, [R1+0x5dbc] ;  /* 0x005dbc00012f7983 */ /* 0x002ea80000300800 */
[----:B------:R-:W2:Y:S04]  /*362c0*/  LDL.LU R44, [R1+0x5db8] ;  /* 0x005db800012c7983 */ /* 0x000ea80000300800 */
[----:B------:R-:W3:Y:S04]  /*362d0*/  LDL.LU R129, [R1+0x2de4] ;  /* 0x002de40001817983 */ /* 0x000ee80000300800 */
[----:B------:R-:W4:Y:S04]  /*362e0*/  LDL.LU R132, [R1+0x2e00] ;  /* 0x002e000001847983 */ /* 0x000f280000300800 */
[----:B------:R0:W-:Y:S04]  /*362f0*/  STS.U8 [R21+UR4+0x9680], R140 ;  /* 0x0096808c15007988 */ /* 0x0001e80008000004 */
[----:B------:R-:W2:Y:S04]  /*36300*/  LDL.LU R137, [R1+0x2dc4] ;  /* 0x002dc40001897983 */ /* 0x000ea80000300800 */
[----:B------:R1:W-:Y:S04]  /*36310*/  STS.U8 [R21+UR4+0x9480], R145 ;  /* 0x0094809115007988 */ /* 0x0003e80008000004 */
[----:B------:R1:W-:Y:S04]  /*36320*/  STS.U8 [R21+UR4+0x9280], R148 ;  /* 0x0092809415007988 */ /* 0x0003e80008000004 */
[----:B------:R1:W-:Y:S04]  /*36330*/  STS.U8 [R21+UR4+0x9e80], R9 ;  /* 0x009e800915007988 */ /* 0x0003e80008000004 */
[----:B0-----:R-:W2:Y:S04]  /*36340*/  LDL.LU R140, [R1+0x2de0] ;  /* 0x002de000018c7983 */ /* 0x001ea80000300800 */
[----:B-1----:R-:W2:Y:S04]  /*36350*/  LDL.LU R145, [R1+0x2da4] ;  /* 0x002da40001917983 */ /* 0x002ea80000300800 */
[----:B------:R-:W2:Y:S04]  /*36360*/  LDL.LU R148, [R1+0x2dc0] ;  /* 0x002dc00001947983 */ /* 0x000ea80000300800 */
[----:B------:R-:W2:Y:S04]  /*36370*/  LDL.LU R11, [R1+0x292c] ;  /* 0x00292c00010b7983 */ /* 0x000ea80000300800 */
[----:B------:R-:W2:Y:S04]  /*36380*/  LDL.LU R8, [R1+0x2924] ;  /* 0x0029240001087983 */ /* 0x000ea80000300800 */
[----:B------:R-:W2:Y:S04]  /*36390*/  LDL.LU R10, [R1+0x2948] ;  /* 0x00294800010a7983 */ /* 0x000ea80000300800 */
[----:B------:R-:W2:Y:S04]  /*363a0*/  LDL.LU R12, [R1+0x2940] ;  /* 0x00294000010c7983 */ /* 0x000ea80000300800 */
        /* <DEDUP_REMOVED lines=9> */
[----:B-1----:R-:W2:Y:S01]  /*36440*/  LDL.LU R251, [R1+0x2868] ;  /* 0x0028680001fb7983 */ /* 0x002ea20000300800 */
[----:B------:R-:W-:-:S02]  /*36450*/  IMAD.MOV.U32 R250, RZ, RZ, R45 ;  /* 0x000000fffffa7224 */ /* 0x000fc400078e002d */
[----:B------:R-:W-:Y:S01]  /*36460*/  IMAD.MOV.U32 R249, RZ, RZ, R42 ;  /* 0x000000fffff97224 */ /* 0x000fe200078e002a */
        /* <DEDUP_REMOVED lines=10> */
[----:B------:R1:W-:Y:S04]  /*36510*/  STS.U8 [R21+UR4+0xb880], R240 ;  /* 0x00b880f015007988 */ /* 0x0003e80008000004 */
[----:B0-----:R-:W2:Y:S01]  /*36520*/  LDL.LU R246, [R1+0x2864] ;  /* 0x0028640001f67983 */ /* 0x001ea20000300800 */
[----:B-1----:R-:W-:-:S03]  /*36530*/  IMAD.MOV.U32 R245, RZ, RZ, R43 ;  /* 0x000000fffff57224 */ /* 0x002fc600078e002b */
[----:B------:R-:W2:Y:S04]  /*36540*/  LDL.LU R43, [R1+0x5dac] ;  /* 0x005dac00012b7983 */ /* 0x000ea80000300800 */
[----:B------:R-:W2:Y:S01]  /*36550*/  LDL.LU R244, [R1+0x286c] ;  /* 0x00286c0001f47983 */ /* 0x000ea20000300800 */
[----:B------:R-:W-:Y:S02]  /*36560*/  IMAD.MOV.U32 R243, RZ, RZ, R40 ;  /* 0x000000fffff37224 */ /* 0x000fe400078e0028 */
[----:B------:R-:W-:Y:S01]  /*36570*/  IMAD.MOV.U32 R242, RZ, RZ, R41 ;  /* 0x000000fffff27224 */ /* 0x000fe200078e0029 */
[----:B------:R-:W2:Y:S04]  /*36580*/  LDL.LU R40, [R1+0x5da8] ;  /* 0x005da80001287983 */ /* 0x000ea80000300800 */
[----:B------:R-:W2:Y:S04]  /*36590*/  LDL.LU R41, [R1+0x5da4] ;  /* 0x005da40001297983 */ /* 0x000ea80000300800 */
[----:B------:R-:W2:Y:S01]  /*365a0*/  LDL.LU R241, [R1+0x28a0] ;  /* 0x0028a00001f17983 */ /* 0x000ea20000300800 */
[----:B------:R-:W-:-:S03]  /*365b0*/  IMAD.MOV.U32 R240, RZ, RZ, R38 ;  /* 0x000000fffff07224 */ /* 0x000fc600078e0026 */
[----:B------:R0:W-:Y:S04]  /*365c0*/  STS.U8 [R21+UR4+0xba80], R239 ;  /* 0x00ba80ef15007988 */ /* 0x0001e80008000004 */
[----:B------:R-:W2:Y:S04]  /*365d0*/  LDL.LU R38, [R1+0x5da0] ;  /* 0x005da00001267983 */ /* 0x000ea80000300800 */
[----:B------:R1:W-:Y:S04]  /*365e0*/  STS.U8 [R21+UR4+0xbc80], R238 ;  /* 0x00bc80ee15007988 */ /* 0x0003e80008000004 */
[----:B------:R1:W-:Y:S04]  /*365f0*/  STS.U8 [R21+UR4+0xbe80], R237 ;  /* 0x00be80ed15007988 */ /* 0x0003e80008000004 */
[----:B------:R1:W-:Y:S04]  /*36600*/  STS.U8 [R21+UR4+0xc080], R236 ;  /* 0x00c080ec15007988 */ /* 0x0003e80008000004 */
[----:B------:R1:W-:Y:S04]  /*36610*/  STS.U8 [R21+UR4+0xc280], R235 ;  /* 0x00c280eb15007988 */ /* 0x0003e80008000004 */
[----:B------:R1:W-:Y:S04]  /*36620*/  STS.U8 [R21+UR4+0xc480], R234 ;  /* 0x00c480ea15007988 */ /* 0x0003e80008000004 */
[----:B0-----:R-:W2:Y:S04]  /*36630*/  LDL.LU R239, [R1+0x28a8] ;  /* 0x0028a80001ef7983 */ /* 0x001ea80000300800 */
[----:B-1----:R-:W2:Y:S01]  /*36640*/  LDL.LU R238, [R1+0x2884] ;  /* 0x0028840001ee7983 */ /* 0x002ea20000300800 */
[----:B------:R-:W-:-:S03]  /*36650*/  IMAD.MOV.U32 R237, RZ, RZ, R39 ;  /* 0x000000ffffed7224 */ /* 0x000fc600078e0027 */
[----:B------:R-:W2:Y:S04]  /*36660*/  LDL.LU R39, [R1+0x5d9c] ;  /* 0x005d9c0001277983 */ /* 0x000ea80000300800 */
[----:B------:R-:W2:Y:S01]  /*36670*/  LDL.LU R236, [R1+0x288c] ;  /* 0x00288c0001ec7983 */ /* 0x000ea20000300800 */
[----:B------:R-:W-:Y:S02]  /*36680*/  IMAD.MOV.U32 R235, RZ, RZ, R36 ;  /* 0x000000ffffeb7224 */ /* 0x000fe400078e0024 */
[----:B------:R-:W-:Y:S01]  /*36690*/  IMAD.MOV.U32 R234, RZ, RZ, R37 ;  /* 0x000000ffffea7224 */ /* 0x000fe200078e0025 */
        /* <DEDUP_REMOVED lines=13> */
[----:B------:R-:W2:Y:S04]  /*36770*/  LDL.LU R231, [R1+0x28c8] ;  /* 0x0028c80001e77983 */ /* 0x000ea80000300800 */
[----:B------:R-:W2:Y:S01]  /*36780*/  LDL.LU R230, [R1+0x28a4] ;  /* 0x0028a40001e67983 */ /* 0x000ea20000300800 */
[----:B------:R-:W-:Y:S02]  /*36790*/  IMAD.MOV.U32 R229, RZ, RZ, R35 ;  /* 0x000000ffffe57224 */ /* 0x000fe400078e0023 */
[----:B------:R-:W-:Y:S01]  /*367a0*/  IMAD.MOV.U32 R226, RZ, RZ, R33 ;  /* 0x000000ffffe27224 */ /* 0x000fe200078e0021 */
[----:B------:R-:W2:Y:S04]  /*367b0*/  LDL.LU R35, [R1+0x5d8c] ;  /* 0x005d8c0001237983 */ /* 0x000ea80000300800 */
[----:B------:R0:W-:Y:S01]  /*367c0*/  STS.U8 [R21+UR4+0xd080], R228 ;  /* 0x00d080e415007988 */ /* 0x0001e20008000004 */
[----:B------:R-:W-:-:S02]  /*367d0*/  IMAD.MOV.U32 R227, RZ, RZ, R32 ;  /* 0x000000ffffe37224 */ /* 0x000fc400078e0020 */
[----:B------:R-:W-:Y:S01]  /*367e0*/  IMAD.MOV.U32 R224, RZ, RZ, R30 ;  /* 0x000000ffffe07224 */ /* 0x000fe200078e001e */
[----:B------:R1:W-:Y:S04]  /*367f0*/  STS.U8 [R21+UR4+0xdc80], R222 ;  /* 0x00dc80de15007988 */ /* 0x0003e80008000004 */
[----:B------:R1:W-:Y:S04]  /*36800*/  STS.U8 [R21+UR4+0xd680], R225 ;  /* 0x00d680e115007988 */ /* 0x0003e80008000004 */
[----:B------:R1:W-:Y:S04]  /*36810*/  STS.U8 [R21+UR4+0xde80], R221 ;  /* 0x00de80dd15007988 */ /* 0x0003e80008000004 */
[----:B------:R3:W-:Y:S04]  /*36820*/  STS.U8 [R21+UR4+0xda80], R223 ;  /* 0x00da80df15007988 */ /* 0x0007e80008000004 */
[----:B0-----:R-:W2:Y:S04]  /*36830*/  LDL.LU R228, [R1+0x28ac] ;  /* 0x0028ac0001e47983 */ /* 0x001ea80000300800 */
[----:B------:R-:W2:Y:S04]  /*36840*/  LDL.LU R32, [R1+0x5d88] ;  /* 0x005d880001207983 */ /* 0x000ea80000300800 */
[----:B------:R-:W2:Y:S01]  /*36850*/  LDL.LU R33, [R1+0x5d84] ;  /* 0x005d840001217983 */ /* 0x000ea20000300800 */
[----:B-1----:R-:W-:-:S03]  /*36860*/  IMAD.MOV.U32 R222, RZ, RZ, R226 ;  /* 0x000000ffffde7224 */ /* 0x002fc600078e00e2 */
[----:B------:R-:W2:Y:S01]  /*36870*/  LDL.LU R225, [R1+0x28e0] ;  /* 0x0028e00001e17983 */ /* 0x000ea20000300800 */
[----:B------:R-:W-:Y:S02]  /*36880*/  IMAD.MOV.U32 R221, RZ, RZ, R224 ;  /* 0x000000ffffdd7224 */ /* 0x000fe400078e00e0 */
[----:B------:R-:W-:Y:S01]  /*36890*/  IMAD.MOV.U32 R226, RZ, RZ, R227 ;  /* 0x000000ffffe27224 */ /* 0x000fe200078e00e3 */
[----:B------:R-:W2:Y:S01]  /*368a0*/  LDL.LU R30, [R1+0x5d80] ;  /* 0x005d8000011e7983 */ /* 0x000ea20000300800 */
[----:B------:R-:W-:Y:S02]  /*368b0*/  IMAD.MOV.U32 R227, RZ, RZ, R242 ;  /* 0x000000ffffe37224 */ /* 0x000fe400078e00f2 */
[----:B------:R-:W-:Y:S01]  /*368c0*/  IMAD.MOV.U32 R224, RZ, RZ, R250 ;  /* 0x000000ffffe07224 */ /* 0x000fe200078e00fa */
[----:B---3--:R-:W3:Y:S01]  /*368d0*/  LDL.LU R223, [R1+0x28e8] ;  /* 0x0028e80001df7983 */ /* 0x008ee20000300800 */
[----:B------:R-:W-:Y:S02]  /*368e0*/  IMAD.MOV.U32 R242, RZ, RZ, R4 ;  /* 0x000000fffff27224 */ /* 0x000fe400078e0004 */
[----:B------:R-:W-:Y:S01]  /*368f0*/  IMAD.MOV.U32 R250, RZ, RZ, R5 ;  /* 0x000000fffffa7224 */ /* 0x000fe200078e0005 */
[----:B------:R-:W4:Y:S04]  /*36900*/  LDL R4, [R1+0x3030] ;  /* 0x0030300001047983 */ /* 0x000f280000100800 */
[----:B------:R-:W4:Y:S04]  /*36910*/  LDL R5, [R1+0x2070] ;  /* 0x0020700001057983 */ /* 0x000f280000100800 */
[----:B------:R0:W-:Y:S04]  /*36920*/  STS.U8 [R21+UR4+0xe080], R220 ;  /* 0x00e080dc15007988 */ /* 0x0001e80008000004 */
[----:B------:R-:W-:Y:S04]  /*36930*/  STS.U8 [R21+UR4+0xe280], R219 ;  /* 0x00e280db15007988 */ /* 0x000fe80008000004 */
[----:B------:R-:W-:Y:S04]  /*36940*/  STS.U8 [R21+UR4+0xe480], R218 ;  /* 0x00e480da15007988 */ /* 0x000fe80008000004 */
[----:B------:R-:W-:Y:S04]  /*36950*/  STS.U8 [R21+UR4+0xe680], R217 ;  /* 0x00e680d915007988 */ /* 0x000fe80008000004 */
[----:B------:R-:W-:Y:S04]  /*36960*/  STS.U8 [R21+UR4+0xe880], R216 ;  /* 0x00e880d815007988 */ /* 0x000fe80008000004 */
[----:B------:R-:W-:Y:S01]  /*36970*/  STS.U8 [R21+UR4+0xea80], R215 ;  /* 0x00ea80d715007988 */ /* 0x000fe20008000004 */
[----:B0-----:R-:W-:-:S03]  /*36980*/  PRMT R220, RZ, 0x7610, R220 ;  /* 0x00007610ffdc7816 */ /* 0x001fc600000000dc */
[----:B------:R-:W-:Y:S04]  /*36990*/  STS.U8 [R21+UR4+0xec80], R214 ;  /* 0x00ec80d615007988 */ /* 0x000fe80008000004 */
        /* <DEDUP_REMOVED lines=9> */
[----:B------:R0:W-:Y:S04]  /*36a30*/  STL [R1+0x51f4], R21 ;  /* 0x0051f41501007387 */ /* 0x0001e80000100800 */
[----:B0-----:R-:W3:Y:S04]  /*36a40*/  LDL.LU R21, [R1+0x2960] ;  /* 0x0029600001157983 */ /* 0x001ee80000300800 */
[----:B----4-:R0:W4:Y:S04]  /*36a50*/  @!P0 LDG.E.U8 R220, desc[UR10][R4.64] ;  /* 0x0000000a04dc8981 */ /* 0x010128000c1e1100 */
[----:B------:R-:W0:Y:S04]  /*36a60*/  LDL R4, [R1+0x2060] ;  /* 0x0020600001047983 */ /* 0x000e280000100800 */
[----:B------:R-:W0:Y:S01]  /*36a70*/  LDL R5, [R1+0x3020] ;  /* 0x0030200001057983 */ /* 0x000e220000100800 */
[----:B------:R-:W-:-:S02]  /*36a80*/  PRMT R219, RZ, 0x7610, R219 ;  /* 0x00007610ffdb7816 */ /* 0x000fc400000000db */
[----:B0-----:R-:W-:-:S04]  /*36a90*/  @!P0 LOP3.LUT R5, R5, R4, RZ, 0x3c, !PT ;  /* 0x0000000405058212 */ /* 0x001fc800078e3cff */
[----:B------:R-:W-:-:S04]  /*36aa0*/  @!P0 LOP3.LUT R4, R5, R4, RZ, 0x3c, !PT ;  /* 0x0000000405048212 */ /* 0x000fc800078e3cff */
[----:B------:R-:W-:-:S05]  /*36ab0*/  @!P0 LOP3.LUT R5, R5, R4, RZ, 0x3c, !PT ;  /* 0x0000000405058212 */ /* 0x000fca00078e3cff */
[----:B------:R0:W4:Y:S04]  /*36ac0*/  @!P0 LDG.E.U8 R219, desc[UR10][R4.64] ;  /* 0x0000000a04db8981 */ /* 0x000128000c1e1100 */
[----:B------:R-:W0:Y:S04]  /*36ad0*/  LDL R4, [R1+0x3000] ;  /* 0x0030000001047983 */ /* 0x000e280000100800 */
[----:B------:R-:W0:Y:S01]  /*36ae0*/  LDL R5, [R1+0x3004] ;  /* 0x0030040001057983 */ /* 0x000e220000100800 */
[----:B------:R-:W-:Y:S02]  /*36af0*/  PRMT R218, RZ, 0x7610, R218 ;  /* 0x00007610ffda7816 */ /* 0x000fe400000000da */
        /* <DEDUP_REMOVED lines=96> */
[----:B------:R-:W0:Y:S04]  /*37100*/  LDL R5, [R1+0x2e44] ;  /* 0x002e440001057983 */ /* 0x000e280000100800 */
[----:B------:R1:W-:Y:S02]  /*37110*/  STS.U8 [R20+UR4+0x8100], R204 ;  /* 0x008100cc14007988 */ /* 0x0003e40008000004 */
[----:B-1----:R-:W-:-:S02]  /*37120*/  PRMT R204, RZ, 0x7610, R204 ;  /* 0x00007610ffcc7816 */ /* 0x002fc400000000cc */
        /* <DEDUP_REMOVED lines=13> */
[----:B------:R1:W-:Y:S04]  /*37200*/  STS.U8 [R20+UR4+0x8500], R202 ;  /* 0x008500ca14007988 */ /* 0x0003e80008000004 */
[----:B------:R2:W-:Y:S01]  /*37210*/  STS.U8 [R20+UR4+0x8700], R201 ;  /* 0x008700c914007988 */ /* 0x0005e20008000004 */
[----:B-1----:R-:W-:-:S02]  /*37220*/  PRMT R202, RZ, 0x7610, R202 ;  /* 0x00007610ffca7816 */ /* 0x002fc400000000ca */
[----:B--2---:R-:W-:Y:S01]  /*37230*/  PRMT R201, RZ, 0x7610, R201 ;  /* 0x00007610ffc97816 */ /* 0x004fe200000000c9 */
[----:B------:R1:W-:Y:S02]  /*37240*/  STS.U8 [R20+UR4+0x8900], R200 ;  /* 0x008900c814007988 */ /* 0x0003e40008000004 */
[----:B-1----:R-:W-:Y:S01]  /*37250*/  PRMT R200, RZ, 0x7610, R200 ;  /* 0x00007610ffc87816 */ /* 0x002fe200000000c8 */
[----:B0-----:R-:W-:Y:S02]  /*37260*/  @!P0 IMAD.MOV.U32 R4, RZ, RZ, R5 ;  /* 0x000000ffff048224 */ /* 0x001fe400078e0005 */
[----:B------:R-:W-:-:S05]  /*37270*/  @!P0 IMAD.MOV.U32 R5, RZ, RZ, R132 ;  /* 0x000000ffff058224 */ /* 0x000fca00078e0084 */
[----:B------:R0:W2:Y:S02]  /*37280*/  @!P0 LDG.E.U8 R202, desc[UR10][R4.64] ;  /* 0x0000000a04ca8981 */ /* 0x0000a4000c1e1100 */
[----:B0-----:R-:W-:Y:S02]  /*37290*/  @!P0 IMAD.MOV.U32 R4, RZ, RZ, R129 ;  /* 0x000000ffff048224 */ /* 0x001fe400078e0081 */
[----:B------:R-:W-:-:S05]  /*372a0*/  @!P0 IMAD.MOV.U32 R5, RZ, RZ, R140 ;  /* 0x000000ffff058224 */ /* 0x000fca00078e008c */
[----:B------:R0:W2:Y:S02]  /*372b0*/  @!P0 LDG.E.U8 R201, desc[UR10][R4.64] ;  /* 0x0000000a04c98981 */ /* 0x0000a4000c1e1100 */
[----:B0-----:R-:W-:Y:S02]  /*372c0*/  @!P0 IMAD.MOV.U32 R4, RZ, RZ, R137 ;  /* 0x000000ffff048224 */ /* 0x001fe400078e0089 */
[----:B------:R-:W-:-:S05]  /*372d0*/  @!P0 IMAD.MOV.U32 R5, RZ, RZ, R148 ;  /* 0x000000ffff058224 */ /* 0x000fca00078e0094 */
[----:B------:R0:W2:Y:S04]  /*372e0*/  @!P0 LDG.E.U8 R200, desc[UR10][R4.64] ;  /* 0x0000000a04c88981 */ /* 0x0000a8000c1e1100 */
[----:B------:R-:W3:Y:S04]  /*372f0*/  LDL R5, [R1+0x2da0] ;  /* 0x002da00001057983 */ /* 0x000ee80000100800 */
[----:B------:R-:W-:Y:S04]  /*37300*/  STL.64 [R1+0x5470], R150 ;  /* 0x0054709601007387 */ /* 0x000fe80000100a00 */
[----:B------:R1:W-:Y:S01]  /*37310*/  STL.64 [R1+0x5468], R148 ;  /* 0x0054689401007387 */ /* 0x0003e20000100a00 */
[----:B0-----:R-:W-:-:S02]  /*37320*/  @!P0 IMAD.MOV.U32 R4, RZ, RZ, R145 ;  /* 0x000000ffff048224 */ /* 0x001fc400078e0091 */
[----:B-1----:R-:W-:Y:S02]  /*37330*/  IMAD.MOV.U32 R149, RZ, RZ, R31 ;  /* 0x000000ffff957224 */ /* 0x002fe400078e001f */
[----:B------:R-:W4:Y:S04]  /*37340*/  LDL.LU R31, [R1+0x5d7c] ;  /* 0x005d7c00011f7983 */ /* 0x000f280000300800 */
[----:B------:R0:W-:Y:S01]  /*37350*/  STL.64 [R1+0x5460], R146 ;  /* 0x0054609201007387 */ /* 0x0001e20000100a00 */
[----:B------:R-:W-:Y:S02]  /*37360*/  IMAD.MOV.U32 R148, RZ, RZ, R29 ;  /* 0x000000ffff947224 */ /* 0x000fe400078e001d */
[----:B------:R-:W-:Y:S02]  /*37370*/  IMAD.MOV.U32 R151, RZ, RZ, R27 ;  /* 0x000000ffff977224 */ /* 0x000fe400078e001b */
[----:B0-----:R-:W-:-:S02]  /*37380*/  IMAD.MOV.U32 R147, RZ, RZ, R28 ;  /* 0x000000ffff937224 */ /* 0x001fc400078e001c */
[----:B------:R-:W2:Y:S04]  /*37390*/  LDL.LU R28, [R1+0x5d78] ;  /* 0x005d7800011c7983 */ /* 0x000ea80000300800 */
[----:B------:R-:W2:Y:S04]  /*373a0*/  LDL.LU R29, [R1+0x5d74] ;  /* 0x005d7400011d7983 */ /* 0x000ea80000300800 */
[----:B------:R0:W-:Y:S01]  /*373b0*/  STL.64 [R1+0x5458], R144 ;  /* 0x0054589001007387 */ /* 0x0001e20000100a00 */
[----:B------:R-:W-:Y:S02]  /*373c0*/  IMAD.MOV.U32 R146, RZ, RZ, R24 ;  /* 0x000000ffff927224 */ /* 0x000fe400078e0018 */
[----:B0-----:R-:W-:-:S02]  /*373d0*/  IMAD.MOV.U32 R145, RZ, RZ, R26 ;  /* 0x000000ffff917224 */ /* 0x001fc400078e001a */
[----:B------:R-:W3:Y:S04]  /*373e0*/  LDL.LU R26, [R1+0x5d70] ;  /* 0x005d7000011a7983 */ /* 0x000ee80000300800 */
[----:B------:R-:W3:Y:S04]  /*373f0*/  LDL.LU R27, [R1+0x5d6c] ;  /* 0x005d6c00011b7983 */ /* 0x000ee80000300800 */
[----:B------:R-:W3:Y:S01]  /*37400*/  LDL.LU R24, [R1+0x5d68] ;  /* 0x005d680001187983 */ /* 0x000ee20000300800 */
[----:B------:R-:W-:-:S03]  /*37410*/  IMAD.MOV.U32 R144, RZ, RZ, R25 ;  /* 0x000000ffff907224 */ /* 0x000fc600078e0019 */
[----:B------:R-:W3:Y:S01]  /*37420*/  LDL.LU R25, [R1+0x5d64] ;  /* 0x005d640001197983 */ /* 0x000ee20000300800 */
[----:B------:R-:W-:-:S03]  /*37430*/  IMAD.MOV.U32 R150, RZ, RZ, R19 ;  /* 0x000000ffff967224 */ /* 0x000fc600078e0013 */
[----:B------:R-:W3:Y:S04]  /*37440*/  LDL.LU R19, [R1+0x5d60] ;  /* 0x005d600001137983 */ /* 0x000ee80000300800 */
[----:B------:R0:W-:Y:S04]  /*37450*/  STL.64 [R1+0x5450], R142 ;  /* 0x0054508e01007387 */ /* 0x0001e80000100a00 */
[----:B0-----:R-:W3:Y:S04]  /*37460*/  LDL R142, [R1+0x2d60] ;  /* 0x002d6000018e7983 */ /* 0x001ee80000100800 */
[----:B------:R-:W3:Y:S04]  /*37470*/  LDL R143, [R1+0x2d64] ;  /* 0x002d6400018f7983 */ /* 0x000ee80000100800 */
[----:B------:R0:W-:Y:S04]  /*37480*/  STL.64 [R1+0x5448], R140 ;  /* 0x0054488c01007387 */ /* 0x0001e80000100a00 */
[----:B0-----:R-:W3:Y:S04]  /*37490*/  LDL R140, [R1+0x2d80] ;  /* 0x002d8000018c7983 */ /* 0x001ee80000100800 */
[----:B------:R-:W3:Y:S04]  /*374a0*/  LDL R141, [R1+0x2d84] ;  /* 0x002d8400018d7983 */ /* 0x000ee80000100800 */
[----:B------:R-:W-:Y:S04]  /*374b0*/  STL.64 [R1+0x5440], R138 ;  /* 0x0054408a01007387 */ /* 0x000fe80000100a00 */
        /* <DEDUP_REMOVED lines=53> */
[----:B----4-:R-:W-:Y:S04]  /*37810*/  STL.64 [R1+0x5290], R30 ;  /* 0x0052901e01007387 */ /* 0x010fe80000100a00 */
[----:B--2---:R-:W-:Y:S04]  /*37820*/  STL.64 [R1+0x5288], R28 ;  /* 0x0052881c01007387 */ /* 0x004fe80000100a00 */
[----:B---3--:R0:W-:Y:S04]  /*37830*/  STL.64 [R1+0x5280], R26 ;  /* 0x0052801a01007387 */ /* 0x0081e80000100a00 */
[----:B------:R1:W-:Y:S04]  /*37840*/  STL.64 [R1+0x5278], R24 ;  /* 0x0052781801007387 */ /* 0x0003e80000100a00 */
[----:B------:R2:W-:Y:S04]  /*37850*/  STS.U8 [R20+UR4+0x8b00], R199 ;  /* 0x008b00c714007988 */ /* 0x0005e80008000004 */
[----:B------:R3:W-:Y:S04]  /*37860*/  STS.U8 [R20+UR4+0x8d00], R198 ;  /* 0x008d00c614007988 */ /* 0x0007e80008000004 */
[----:B------:R4:W-:Y:S04]  /*37870*/  STS.U8 [R20+UR4+0x8f00], R197 ;  /* 0x008f00c514007988 */ /* 0x0009e80008000004 */
[----:B------:R4:W-:Y:S04]  /*37880*/  STS.U8 [R20+UR4+0x9100], R196 ;  /* 0x009100c414007988 */ /* 0x0009e80008000004 */
[----:B------:R4:W-:Y:S04]  /*37890*/  STS.U8 [R20+UR4+0x9300], R195 ;  /* 0x009300c314007988 */ /* 0x0009e80008000004 */
[----:B0-----:R-:W4:Y:S04]  /*378a0*/  LDL R26, [R1+0x2d24] ;  /* 0x002d2400011a7983 */ /* 0x001f280000100800 */
[----:B------:R-:W4:Y:S04]  /*378b0*/  LDL R27, [R1+0x2d20] ;  /* 0x002d2000011b7983 */ /* 0x000f280000100800 */
[----:B------:R0:W-:Y:S04]  /*378c0*/  STS.U8 [R20+UR4+0x9500], R194 ;  /* 0x009500c214007988 */ /* 0x0001e80008000004 */
[----:B------:R0:W-:Y:S04]  /*378d0*/  STS.U8 [R20+UR4+0x9700], R193 ;  /* 0x009700c114007988 */ /* 0x0001e80008000004 */
[----:B-1----:R-:W4:Y:S04]  /*378e0*/  LDL R25, [R1+0x2d40] ;  /* 0x002d400001197983 */ /* 0x002f280000100800 */
[----:B------:R-:W4:Y:S01]  /*378f0*/  LDL R24, [R1+0x2d44] ;  /* 0x002d440001187983 */ /* 0x000f220000100800 */
[----:B--2---:R-:W-:-:S02]  /*37900*/  PRMT R199, RZ, 0x7610, R199 ;  /* 0x00007610ffc77816 */ /* 0x004fc400000000c7 */
[----:B---3--:R-:W-:Y:S01]  /*37910*/  PRMT R198, RZ, 0x7610, R198 ;  /* 0x00007610ffc67816 */ /* 0x008fe200000000c6 */
[----:B------:R1:W-:Y:S04]  /*37920*/  STS.U8 [R20+UR4+0x9900], R192 ;  /* 0x009900c014007988 */ /* 0x0003e80008000004 */
[----:B------:R2:W-:Y:S04]  /*37930*/  STS.U8 [R20+UR4+0x9b00], R191 ;  /* 0x009b00bf14007988 */ /* 0x0005e80008000004 */
[----:B------:R3:W2:Y:S01]  /*37940*/  @!P0 LDG.E.U8 R199, desc[UR10][R4.64] ;  /* 0x0000000a04c78981 */ /* 0x0006a2000c1e1100 */
[----:B----4-:R-:W-:-:S03]  /*37950*/  PRMT R197, RZ, 0x7610, R197 ;  /* 0x00007610ffc57816 */ /* 0x010fc600000000c5 */
        /* <DEDUP_REMOVED lines=10> */
[----:B------:R4:W-:Y:S01]  /*37a00*/  STS.U8 [R20+UR4+0xb100], R180 ;  /* 0x00b100b414007988 */ /* 0x0009e20008000004 */
[----:B---3--:R-:W-:-:S02]  /*37a10*/  @!P0 IMAD.MOV.U32 R5, RZ, RZ, R140 ;  /* 0x000000ffff058224 */ /* 0x008fc400078e008c */
[----:B------:R-:W-:Y:S01]  /*37a20*/  @!P0 IMAD.MOV.U32 R4, RZ, RZ, R141 ;  /* 0x000000ffff048224 */ /* 0x000fe200078e008d */
[----:B------:R3:W-:Y:S04]  /*37a30*/  STS.U8 [R20+UR4+0xb300], R179 ;  /* 0x00b300b314007988 */ /* 0x0007e80008000004 */
[----:B------:R3:W-:Y:S04]  /*37a40*/  STS.U8 [R20+UR4+0xb500], R178 ;  /* 0x00b500b214007988 */ /* 0x0007e80008000004 */
[----:B------:R0:W3:Y:S04]  /*37a50*/  @!P0 LDG.E.U8 R198, desc[UR10][R4.64] ;  /* 0x0000000a04c68981 */ /* 0x0000e8000c1e1100 */
        /* <DEDUP_REMOVED lines=8> */
[----:B------:R-:W3:Y:S01]  /*37ae0*/  LDL R28, [R1+0x29c0] ;  /* 0x0029c000011c7983 */ /* 0x000ee20000100800 */
[----:B0-----:R-:W-:-:S02]  /*37af0*/  @!P0 IMAD.MOV.U32 R4, RZ, RZ, R143 ;  /* 0x000000ffff048224 */ /* 0x001fc400078e008f */
[----:B------:R-:W-:-:S05]  /*37b00*/  @!P0 IMAD.MOV.U32 R5, RZ, RZ, R142 ;  /* 0x000000ffff058224 */ /* 0x000fca00078e008e */
[----:B------:R0:W3:Y:S01]  /*37b10*/  @!P0 LDG.E.U8 R197, desc[UR10][R4.64] ;  /* 0x0000000a04c58981 */ /* 0x0000e2000c1e1100 */
[----:B------:R-:W-:Y:S01]  /*37b20*/  PRMT R196, RZ, 0x7610, R196 ;  /* 0x00007610ffc47816 */ /* 0x000fe200000000c4 */
[----:B0-----:R-:W-:Y:S02]  /*37b30*/  @!P0 IMAD.MOV.U32 R5, RZ, RZ, R25 ;  /* 0x000000ffff058224 */ /* 0x001fe400078e0019 */
[----:B------:R-:W4:Y:S01]  /*37b40*/  LDL R25, [R1+0x2d00] ;  /* 0x002d000001197983 */ /* 0x000f220000100800 */
[----:B------:R-:W-:-:S03]  /*37b50*/  @!P0 IMAD.MOV.U32 R4, RZ, RZ, R24 ;  /* 0x000000ffff048224 */ /* 0x000fc600078e0018 */
[----:B------:R-:W2:Y:S04]  /*37b60*/  LDL R24, [R1+0x2d04] ;  /* 0x002d040001187983 */ /* 0x000ea80000100800 */
[----:B------:R0:W3:Y:S02]  /*37b70*/  @!P0 LDG.E.U8 R196, desc[UR10][R4.64] ;  /* 0x0000000a04c48981 */ /* 0x0000e4000c1e1100 */
[----:B0-----:R-:W-:Y:S02]  /*37b80*/  @!P0 IMAD.MOV.U32 R4, RZ, RZ, R26 ;  /* 0x000000ffff048224 */ /* 0x001fe400078e001a */
[----:B------:R-:W3:Y:S01]  /*37b90*/  LDL R26, [R1+0x2ce4] ;  /* 0x002ce400011a7983 */ /* 0x000ee20000100800 */
[----:B------:R-:W-:-:S03]  /*37ba0*/  @!P0 IMAD.MOV.U32 R5, RZ, RZ, R27 ;  /* 0x000000ffff058224 */ /* 0x000fc600078e001b */
[----:B------:R-:W3:Y:S01]  /*37bb0*/  LDL R27, [R1+0x2ce0] ;  /* 0x002ce000011b7983 */ /* 0x000ee20000100800 */
[----:B------:R-:W-:-:S06]  /*37bc0*/  PRMT R195, RZ, 0x7610, R195 ;  /* 0x00007610ffc37816 */ /* 0x000fcc00000000c3 */
[----:B------:R4:W3:Y:S01]  /*37bd0*/  @!P0 LDG.E.U8 R195, desc[UR10][R4.64] ;  /* 0x0000000a04c38981 */ /* 0x0008e2000c1e1100 */
[----:B------:R-:W-:Y:S01]  /*37be0*/  PRMT R194, RZ, 0x7610, R194 ;  /* 0x00007610ffc27816 */ /* 0x000fe200000000c2 */
[----:B----4-:R-:W-:Y:S02]  /*37bf0*/  @!P0 IMAD.MOV.U32 R5, RZ, RZ, R25 ;  /* 0x000000ffff058224 */ /* 0x010fe400078e0019 */
[----:B------:R-:W4:Y:S01]  /*37c00*/  LDL R25, [R1+0x2cc0] ;  /* 0x002cc00001197983 */ /* 0x000f220000100800 */
[----:B--2---:R-:W-:-:S03]  /*37c10*/  @!P0 IMAD.MOV.U32 R4, RZ, RZ, R24 ;  /* 0x000000ffff048224 */ /* 0x004fc600078e0018 */
[----:B------:R-:W2:Y:S04]  /*37c20*/  LDL R24, [R1+0x2cc4] ;  /* 0x002cc40001187983 */ /* 0x000ea80000100800 */
[----:B------:R3:W2:Y:S02]  /*37c30*/  @!P0 LDG.E.U8 R194, desc[UR10][R4.64] ;  /* 0x0000000a04c28981 */ /* 0x0006a4000c1e1100 */
[----:B---3--:R-:W-:Y:S02]  /*37c40*/  @!P0 IMAD.MOV.U32 R4, RZ, RZ, R26 ;  /* 0x000000ffff048224 */ /* 0x008fe400078e001a */
[----:B------:R-:W3:Y:S01]  /*37c50*/  LDL R26, [R1+0x2ca4] ;  /* 0x002ca400011a7983 */ /* 0x000ee20000100800 */
[----:B------:R-:W-:-:S03]  /*37c60*/  @!P0 IMAD.MOV.U32 R5, RZ, RZ, R27 ;  /* 0x000000ffff058224 */ /* 0x000fc600078e001b */
[----:B------:R-:W3:Y:S01]  /*37c70*/  LDL R27, [R1+0x2ca0] ;  /* 0x002ca000011b7983 */ /* 0x000ee20000100800 */
[----:B------:R-:W-:-:S06]  /*37c80*/  PRMT R193, RZ, 0x7610, R193 ;  /* 0x00007610ffc17816 */ /* 0x000fcc00000000c1 */
[----:B------:R4:W3:Y:S01]  /*37c90*/  @!P0 LDG.E.U8 R193, desc[UR10][R4.64] ;  /* 0x0000000a04c18981 */ /* 0x0008e2000c1e1100 */
[----:B-1----:R-:W-:Y:S01]  /*37ca0*/  PRMT R192, RZ, 0x7610, R192 ;  /* 0x00007610ffc07816 */ /* 0x002fe200000000c0 */
        /* <DEDUP_REMOVED lines=135> */
[----:B------:R-:W2:Y:S04]  /*38520*/  LDL.LU R24, [R1+0x2928] ;  /* 0x0029280001187983 */ /* 0x000ea80000300800 */
[----:B------:R3:W2:Y:S02]  /*38530*/  @!P0 LDG.E.U8 R170, desc[UR10][R4.64] ;  /* 0x0000000a04aa8981 */ /* 0x0006a4000c1e1100 */
[----:B---3--:R-:W-:Y:S02]  /*38540*/  @!P0 IMAD.MOV.U32 R4, RZ, RZ, R26 ;  /* 0x000000ffff048224 */ /* 0x008fe400078e001a */
[----:B------:R-:W3:Y:S01]  /*38550*/  LDL R26, [R1+0x296c] ;  /* 0x00296c00011a7983 */ /* 0x000ee20000100800 */
[----:B------:R-:W-:-:S03]  /*38560*/  @!P0 IMAD.MOV.U32 R5, RZ, RZ, R27 ;  /* 0x000000ffff058224 */ /* 0x000fc600078e001b */
[----:B------:R-:W2:Y:S04]  /*38570*/  LDL R27, [R1+0x2968] ;  /* 0x00296800011b7983 */ /* 0x000ea80000100800 */
[----:B------:R0:W-:Y:S02]  /*38580*/  STS.U8 [R20+UR4+0xc700], R169 ;  /* 0x00c700a914007988 */ /* 0x0001e40008000004 */
[----:B0-----:R-:W-:-:S06]  /*38590*/  PRMT R169, RZ, 0x7610, R169 ;  /* 0x00007610ffa97816 */ /* 0x001fcc00000000a9 */
[----:B------:R0:W2:Y:S04]  /*385a0*/  @!P0 LDG.E.U8 R169, desc[UR10][R4.64] ;  /* 0x0000000a04a98981 */ /* 0x0000a8000c1e1100 */
[----:B------:R1:W-:Y:S01]  /*385b0*/  STS.U8 [R20+UR4+0xc900], R168 ;  /* 0x00c900a814007988 */ /* 0x0003e20008000004 */
[----:B------:R-:W-:Y:S02]  /*385c0*/  IMAD.MOV.U32 R143, RZ, RZ, R147 ;  /* 0x000000ffff8f7224 */ /* 0x000fe400078e0093 */
[----:B------:R-:W-:Y:S02]  /*385d0*/  IMAD.MOV.U32 R147, RZ, RZ, R149 ;  /* 0x000000ffff937224 */ /* 0x000fe400078e0095 */
[----:B------:R-:W-:Y:S02]  /*385e0*/  IMAD.MOV.U32 R149, RZ, RZ, R242 ;  /* 0x000000ffff957224 */ /* 0x000fe400078e00f2 */
[----:B0-----:R-:W-:Y:S01]  /*385f0*/  @!P0 IMAD.MOV.U32 R5, RZ, RZ, R28 ;  /* 0x000000ffff058224 */ /* 0x001fe200078e001c */
[----:B-1----:R-:W-:Y:S01]  /*38600*/  PRMT R168, RZ, 0x7610, R168 ;  /* 0x00007610ffa87816 */ /* 0x002fe200000000a8 */
[----:B----4-:R-:W-:-:S02]  /*38610*/  @!P0 IMAD.MOV.U32 R4, RZ, RZ, R25 ;  /* 0x000000ffff048224 */ /* 0x010fc400078e0019 */
[----:B------:R-:W4:Y:S04]  /*38620*/  LDL R25, [R1+0x294c] ;  /* 0x00294c0001197983 */ /* 0x000f280000100800 */
[----:B------:R-:W4:Y:S04]  /*38630*/  LDL.LU R242, [R1+0x2908] ;  /* 0x0029080001f27983 */ /* 0x000f280000300800 */
[----:B------:R3:W4:Y:S02]  /*38640*/  @!P0 LDG.E.U8 R168, desc[UR10][R4.64] ;  /* 0x0000000a04a88981 */ /* 0x000724000c1e1100 */
[----:B---3--:R-:W-:-:S02]  /*38650*/  @!P0 IMAD.MOV.U32 R4, RZ, RZ, R26 ;  /* 0x000000ffff048224 */ /* 0x008fc400078e001a */
[----:B------:R-:W3:Y:S04]  /*38660*/  LDL R26, [R1+0x29a4] ;  /* 0x0029a400011a7983 */ /* 0x000ee80000100800 */
[----:B------:R-:W3:Y:S01]  /*38670*/  LDL.LU R29, [R1+0x28ec] ;  /* 0x0028ec00011d7983 */ /* 0x000ee20000300800 */
[----:B--2---:R-:W-:-:S03]  /*38680*/  @!P0 IMAD.MOV.U32 R5, RZ, RZ, R27 ;  /* 0x000000ffff058224 */ /* 0x004fc600078e001b */
[----:B------:R-:W2:Y:S04]  /*38690*/  LDL.LU R27, [R1+0x28cc] ;  /* 0x0028cc00011b7983 */ /* 0x000ea80000300800 */
[----:B------:R0:W-:Y:S04]  /*386a0*/  STS.U8 [R20+UR4+0xcb00], R167 ;  /* 0x00cb00a714007988 */ /* 0x0001e80008000004 */
[----:B------:R1:W-:Y:S01]  /*386b0*/  STS.U8 [R20+UR4+0xcd00], R166 ;  /* 0x00cd00a614007988 */ /* 0x0003e20008000004 */
[----:B0-----:R-:W-:Y:S02]  /*386c0*/  PRMT R167, RZ, 0x7610, R167 ;  /* 0x00007610ffa77816 */ /* 0x001fe400000000a7 */
[----:B-1----:R-:W-:-:S04]  /*386d0*/  PRMT R166, RZ, 0x7610, R166 ;  /* 0x00007610ffa67816 */ /* 0x002fc800000000a6 */
[----:B------:R0:W2:Y:S04]  /*386e0*/  @!P0 LDG.E.U8 R167, desc[UR10][R4.64] ;  /* 0x0000000a04a78981 */ /* 0x0000a8000c1e1100 */
[----:B------:R1:W-:Y:S01]  /*386f0*/  STS.U8 [R20+UR4+0xcf00], R165 ;  /* 0x00cf00a514007988 */ /* 0x0003e20008000004 */
[----:B0-----:R-:W-:Y:S01]  /*38700*/  @!P0 IMAD.MOV.U32 R5, RZ, RZ, R10 ;  /* 0x000000ffff058224 */ /* 0x001fe200078e000a */
[----:B-1----:R-:W-:Y:S02]  /*38710*/  PRMT R165, RZ, 0x7610, R165 ;  /* 0x00007610ffa57816 */ /* 0x002fe400000000a5 */
[----:B------:R0:W-:Y:S04]  /*38720*/  STS.U8 [R20+UR4+0xd100], R164 ;  /* 0x00d100a414007988 */ /* 0x0001e80008000004 */
[----:B------:R1:W-:Y:S01]  /*38730*/  STS.U8 [R20+UR4+0xd300], R163 ;  /* 0x00d300a314007988 */ /* 0x0003e20008000004 */
[----:B0-----:R-:W-:-:S02]  /*38740*/  PRMT R164, RZ, 0x7610, R164 ;  /* 0x00007610ffa47816 */ /* 0x001fc400000000a4 */
[----:B-1----:R-:W-:Y:S01]  /*38750*/  PRMT R163, RZ, 0x7610, R163 ;  /* 0x00007610ffa37816 */ /* 0x002fe200000000a3 */
[----:B------:R0:W-:Y:S04]  /*38760*/  STS.U8 [R20+UR4+0xd500], R162 ;  /* 0x00d500a214007988 */ /* 0x0001e80008000004 */
[----:B------:R1:W-:Y:S01]  /*38770*/  STS.U8 [R20+UR4+0xd700], R161 ;  /* 0x00d700a114007988 */ /* 0x0003e20008000004 */
[----:B0-----:R-:W-:Y:S02]  /*38780*/  PRMT R162, RZ, 0x7610, R162 ;  /* 0x00007610ffa27816 */ /* 0x001fe400000000a2 */
[----:B-1----:R-:W-:Y:S01]  /*38790*/  PRMT R161, RZ, 0x7610, R161 ;  /* 0x00007610ffa17816 */ /* 0x002fe200000000a1 */
[----:B------:R0:W-:Y:S04]  /*387a0*/  STS.U8 [R20+UR4+0xd900], R160 ;  /* 0x00d900a014007988 */ /* 0x0001e80008000004 */
[----:B------:R1:W-:Y:S01]  /*387b0*/  STS.U8 [R20+UR4+0xdb00], R159 ;  /* 0x00db009f14007988 */ /* 0x0003e20008000004 */
[----:B0-----:R-:W-:-:S02]  /*387c0*/  PRMT R160, RZ, 0x7610, R160 ;  /* 0x00007610ffa07816 */ /* 0x001fc400000000a0 */
[----:B-1----:R-:W-:Y:S01]  /*387d0*/  PRMT R159, RZ, 0x7610, R159 ;  /* 0x00007610ff9f7816 */ /* 0x002fe2000000009f */
[----:B------:R-:W-:Y:S02]  /*387e0*/  IMAD.MOV.U32 R141, RZ, RZ, R240 ;  /* 0x000000ffff8d7224 */ /* 0x000fe400078e00f0 */
[----:B----4-:R-:W-:Y:S02]  /*387f0*/  @!P0 IMAD.MOV.U32 R4, RZ, RZ, R25 ;  /* 0x000000ffff048224 */ /* 0x010fe400078e0019 */
[----:B------:R-:W4:Y:S04]  /*38800*/  LDL.LU R25, [R1+0x2920] ;  /* 0x0029200001197983 */ /* 0x000f280000300800 */
[----:B------:R0:W4:Y:S04]  /*38810*/  @!P0 LDG.E.U8 R166, desc[UR10][R4.64] ;  /* 0x0000000a04a68981 */ /* 0x000128000c1e1100 */
[----:B------:R1:W-:Y:S01]  /*38820*/  STL [R1+0x51f8], R10 ;  /* 0x0051f80a01007387 */ /* 0x0003e20000100800 */
[----:B0-----:R-:W-:-:S02]  /*38830*/  @!P0 IMAD.MOV.U32 R4, RZ, RZ, R11 ;  /* 0x000000ffff048224 */ /* 0x001fc400078e000b */
[----:B------:R-:W-:Y:S01]  /*38840*/  @!P0 IMAD.MOV.U32 R5, RZ, RZ, R24 ;  /* 0x000000ffff058224 */ /* 0x000fe200078e0018 */
[----:B-1----:R-:W4:Y:S04]  /*38850*/  LDL.LU R10, [R1+0x2944] ;  /* 0x00294400010a7983 */ /* 0x002f280000300800 */
[----:B------:R0:W-:Y:S04]  /*38860*/  STL [R1+0x51fc], R11 ;  /* 0x0051fc0b01007387 */ /* 0x0001e80000100800 */
[----:B------:R1:W4:Y:S04]  /*38870*/  @!P0 LDG.E.U8 R165, desc[UR10][R4.64] ;  /* 0x0000000a04a58981 */ /* 0x000328000c1e1100 */
[----:B0-----:R-:W4:Y:S01]  /*38880*/  LDL.LU R11, [R1+0x2980] ;  /* 0x00298000010b7983 */ /* 0x001f220000300800 */
[----:B-1----:R-:W-:-:S02]  /*38890*/  @!P0 IMAD.MOV.U32 R4, RZ, RZ, R9 ;  /* 0x000000ffff048224 */ /* 0x002fc400078e0009 */
[----:B------:R-:W-:Y:S01]  /*388a0*/  @!P0 IMAD.MOV.U32 R5, RZ, RZ, R242 ;  /* 0x000000ffff058224 */ /* 0x000fe200078e00f2 */
[----:B------:R0:W-:Y:S04]  /*388b0*/  STL [R1+0x5200], R9 ;  /* 0x0052000901007387 */ /* 0x0001e80000100800 */
[----:B------:R3:W4:Y:S04]  /*388c0*/  @!P0 LDG.E.U8 R164, desc[UR10][R4.64] ;  /* 0x0000000a04a48981 */ /* 0x000728000c1e1100 */
[----:B0-----:R-:W4:Y:S04]  /*388d0*/  LDL.LU R9, [R1+0x2964] ;  /* 0x0029640001097983 */ /* 0x001f280000300800 */
[----:B------:R0:W-:Y:S01]  /*388e0*/  STL [R1+0x5204], R223 ;  /* 0x005204df01007387 */ /* 0x0001e20000100800 */
[----:B---3--:R-:W-:-:S02]  /*388f0*/  @!P0 IMAD.MOV.U32 R4, RZ, RZ, R29 ;  /* 0x000000ffff048224 */ /* 0x008fc400078e001d */
[----:B------:R-:W-:-:S05]  /*38900*/  @!P0 IMAD.MOV.U32 R5, RZ, RZ, R223 ;  /* 0x000000ffff058224 */ /* 0x000fca00078e00df */
[----:B------:R1:W3:Y:S04]  /*38910*/  @!P0 LDG.E.U8 R163, desc[UR10][R4.64] ;  /* 0x0000000a04a38981 */ /* 0x0002e8000c1e1100 */
[----:B0-----:R-:W4:Y:S04]  /*38920*/  LDL.LU R223, [R1+0x29a0] ;  /* 0x0029a00001df7983 */ /* 0x001f280000300800 */
[----:B------:R0:W-:Y:S01]  /*38930*/  STL [R1+0x5208], R231 ;  /* 0x005208e701007387 */ /* 0x0001e20000100800 */
[----:B-1----:R-:W-:-:S03]  /*38940*/  @!P0 IMAD.MOV.U32 R5, RZ, RZ, R231 ;  /* 0x000000ffff058224 */ /* 0x002fc600078e00e7 */
[----:B0-----:R-:W3:Y:S01]  /*38950*/  LDL.LU R231, [R1+0x2984] ;  /* 0x0029840001e77983 */ /* 0x001ee20000300800 */
[----:B--2---:R-:W-:-:S03]  /*38960*/  @!P0 IMAD.MOV.U32 R4, RZ, RZ, R27 ;  /* 0x000000ffff048224 */ /* 0x004fc600078e001b */
[----:B------:R-:W2:Y:S04]  /*38970*/  LDL.LU R28, [R1+0x2900] ;  /* 0x00290000011c7983 */ /* 0x000ea80000300800 */
[----:B------:R0:W2:Y:S02]  /*38980*/  @!P0 LDG.E.U8 R162, desc[UR10][R4.64] ;  /* 0x0000000a04a28981 */ /* 0x0000a4000c1e1100 */
        /* <DEDUP_REMOVED lines=10> */
[----:B------:R-:W2:Y:S04]  /*38a30*/  LDL.LU R26, [R1+0x28c4] ;  /* 0x0028c400011a7983 */ /* 0x000ea80000300800 */
[----:B------:R-:W2:Y:S04]  /*38a40*/  LDL.LU R240, [R1+0x28e4] ;  /* 0x0028e40001f07983 */ /* 0x000ea80000300800 */
        /* <DEDUP_REMOVED lines=12> */
[----:B------:R0:W-:Y:S01]  /*38b10*/  STS.U8 [R20+UR4+0xe900], R23 ;  /* 0x00e9001714007988 */ /* 0x0001e20008000004 */
[----:B------:R-:W-:Y:S02]  /*38b20*/  IMAD.MOV.U32 R142, RZ, RZ, R144 ;  /* 0x000000ffff8e7224 */ /* 0x000fe400078e0090 */
[----:B------:R-:W-:Y:S02]  /*38b30*/  IMAD.MOV.U32 R144, RZ, RZ, R150 ;  /* 0x000000ffff907224 */ /* 0x000fe400078e0096 */
[----:B------:R-:W-:Y:S01]  /*38b40*/  IMAD.MOV.U32 R150, RZ, RZ, R222 ;  /* 0x000000ffff967224 */ /* 0x000fe200078e00de */
[----:B------:R1:W-:Y:S01]  /*38b50*/  STS.U8 [R20+UR4+0xeb00], R22 ;  /* 0x00eb001614007988 */ /* 0x0003e20008000004 */
[----:B------:R-:W-:Y:S01]  /*38b60*/  IMAD.MOV.U32 R140, RZ, RZ, R143 ;  /* 0x000000ffff8c7224 */ /* 0x000fe200078e008f */
[----:B0-----:R-:W-:Y:S01]  /*38b70*/  PRMT R23, RZ, 0x7610, R23 ;  /* 0x00007610ff177816 */ /* 0x001fe20000000017 */
[----:B------:R-:W-:Y:S01]  /*38b80*/  IMAD.MOV.U32 R143, RZ, RZ, R221 ;  /* 0x000000ffff8f7224 */ /* 0x000fe200078e00dd */
[----:B------:R-:W-:Y:S01]  /*38b90*/  STL.64 [R1+0x5d58], R150 ;  /* 0x005d589601007387 */ /* 0x000fe20000100a00 */
[----:B-1----:R-:W-:-:S03]  /*38ba0*/  PRMT R22, RZ, 0x7610, R22 ;  /* 0x00007610ff167816 */ /* 0x002fc60000000016 */
[----:B------:R-:W-:Y:S04]  /*38bb0*/  STL.64 [R1+0x5d50], R148 ;  /* 0x005d509401007387 */ /* 0x000fe80000100a00 */
[----:B------:R-:W-:Y:S04]  /*38bc0*/  STL.64 [R1+0x5d48], R146 ;  /* 0x005d489201007387 */ /* 0x000fe80000100a00 */
[----:B------:R-:W-:Y:S04]  /*38bd0*/  STL.64 [R1+0x5d40], R144 ;  /* 0x005d409001007387 */ /* 0x000fe80000100a00 */
[----:B------:R-:W-:Y:S04]  /*38be0*/  STL.64 [R1+0x5d38], R142 ;  /* 0x005d388e01007387 */ /* 0x000fe80000100a00 */
[----:B------:R-:W-:Y:S01]  /*38bf0*/  STL.64 [R1+0x5d30], R140 ;  /* 0x005d308c01007387 */ /* 0x000fe20000100a00 */
[----:B------:R-:W-:-:S02]  /*38c00*/  PRMT R7, RZ, 0x7610, R7 ;  /* 0x00007610ff077816 */ /* 0x000fc40000000007 */
[----:B------:R-:W-:Y:S01]  /*38c10*/  PRMT R6, RZ, 0x7610, R6 ;  /* 0x00007610ff067816 */ /* 0x000fe20000000006 */
[----:B------:R0:W-:Y:S02]  /*38c20*/  STS.U8 [R20+UR4+0xed00], R0 ;  /* 0x00ed000014007988 */ /* 0x0001e40008000004 */
[----:B0-----:R-:W-:Y:S01]  /*38c30*/  PRMT R0, RZ, 0x7610, R0 ;  /* 0x00007610ff007816 */ /* 0x001fe20000000000 */
[----:B----4-:R-:W-:-:S05]  /*38c40*/  @!P0 IMAD.MOV.U32 R5, RZ, RZ, R223 ;  /* 0x000000ffff058224 */ /* 0x010fca00078e00df */
[----:B------:R3:W4:Y:S02]  /*38c50*/  @!P0 LDG.E.U8 R158, desc[UR10][R4.64] ;  /* 0x0000000a049e8981 */ /* 0x000724000c1e1100 */
[----:B---3--:R-:W-:Y:S02]  /*38c60*/  @!P0 IMAD.MOV.U32 R4, RZ, RZ, R231 ;  /* 0x000000ffff048224 */ /* 0x008fe400078e00e7 */
[----:B------:R-:W-:-:S05]  /*38c70*/  @!P0 IMAD.MOV.U32 R5, RZ, RZ, R11 ;  /* 0x000000ffff058224 */ /* 0x000fca00078e000b */
        /* <DEDUP_REMOVED lines=11> */
[----:B--2---:R-:W-:-:S05]  /*38d30*/  @!P0 IMAD.MOV.U32 R5, RZ, RZ, R28 ;  /* 0x000000ffff058224 */ /* 0x004fca00078e001c */
[----:B------:R0:W2:Y:S02]  /*38d40*/  @!P0 LDG.E.U8 R153, desc[UR10][R4.64] ;  /* 0x0000000a04998981 */ /* 0x0000a4000c1e1100 */
[----:B0-----:R-:W-:Y:S02]  /*38d50*/  @!P0 IMAD.MOV.U32 R4, RZ, RZ, R240 ;  /* 0x000000ffff048224 */ /* 0x001fe400078e00f0 */
[----:B------:R-:W-:-:S05]  /*38d60*/  @!P0 IMAD.MOV.U32 R5, RZ, RZ, R225 ;  /* 0x000000ffff058224 */ /* 0x000fca00078e00e1 */
[----:B------:R0:W2:Y:S04]  /*38d70*/  @!P0 LDG.E.U8 R23, desc[UR10][R4.64] ;  /* 0x0000000a04178981 */ /* 0x0000a8000c1e1100 */
[----:B------:R-:W-:Y:S04]  /*38d80*/  STL.64 [R1+0x5d28], R28 ;  /* 0x005d281c01007387 */ /* 0x000fe80000100a00 */
[----:B------:R-:W-:Y:S01]  /*38d90*/  STL.64 [R1+0x5d20], R26 ;  /* 0x005d201a01007387 */ /* 0x000fe20000100a00 */
[----:B0-----:R-:W-:Y:S02]  /*38da0*/  @!P0 IMAD.MOV.U32 R4, RZ, RZ, R26 ;  /* 0x000000ffff048224 */ /* 0x001fe400078e001a */
[----:B------:R-:W-:Y:S01]  /*38db0*/  @!P0 IMAD.MOV.U32 R5, RZ, RZ, R233 ;  /* 0x000000ffff058224 */ /* 0x000fe200078e00e9 */
[----:B------:R0:W-:Y:S04]  /*38dc0*/  STL.64 [R1+0x5d18], R24 ;  /* 0x005d181801007387 */ /* 0x0001e80000100a00 */
[----:B------:R1:W2:Y:S04]  /*38dd0*/  @!P0 LDG.E.U8 R22, desc[UR10][R4.64] ;  /* 0x0000000a04168981 */ /* 0x0002a8000c1e1100 */
[----:B0-----:R-:W2:Y:S04]  /*38de0*/  LDL.LU.64 R24, [R1+0x1c00] ;  /* 0x001c000001187983 */ /* 0x001ea80000300a00 */
[----:B------:R-:W2:Y:S01]  /*38df0*/  LDL.LU.64 R26, [R1+0x1c08] ;  /* 0x001c0800011a7983 */ /* 0x000ea20000300a00 */
[----:B-1----:R-:W-:-:S02]  /*38e00*/  @!P0 IMAD.MOV.U32 R4, RZ, RZ, R230 ;  /* 0x000000ffff048224 */ /* 0x002fc400078e00e6 */
[----:B------:R-:W-:Y:S01]  /*38e10*/  @!P0 IMAD.MOV.U32 R5, RZ, RZ, R241 ;  /* 0x000000ffff058224 */ /* 0x000fe200078e00f1 */
[----:B------:R-:W2:Y:S04]  /*38e20*/  LDL.LU.64 R28, [R1+0x1c10] ;  /* 0x001c1000011c7983 */ /* 0x000ea80000300a00 */
[----:B------:R-:W2:Y:S04]  /*38e30*/  LDL.LU.64 R30, [R1+0x1c18] ;  /* 0x001c1800011e7983 */ /* 0x000ea80000300a00 */
[----:B------:R-:W2:Y:S04]  /*38e40*/  LDL.LU.64 R32, [R1+0x1c20] ;  /* 0x001c200001207983 */ /* 0x000ea80000300a00 */
[----:B------:R-:W2:Y:S04]  /*38e50*/  LDL.LU.64 R34, [R1+0x1c28] ;  /* 0x001c280001227983 */ /* 0x000ea80000300a00 */
[----:B------:R0:W2:Y:S04]  /*38e60*/  @!P0 LDG.E.U8 R7, desc[UR10][R4.64] ;  /* 0x0000000a04078981 */ /* 0x0000a8000c1e1100 */
[----:B------:R-:W2:Y:S04]  /*38e70*/  LDL.LU.64 R36, [R1+0x1c30] ;  /* 0x001c300001247983 */ /* 0x000ea80000300a00 */
[----:B------:R-:W2:Y:S04]  /*38e80*/  LDL.LU.64 R38, [R1+0x1c38] ;  /* 0x001c380001267983 */ /* 0x000ea80000300a00 */
[----:B------:R-:W2:Y:S04]  /*38e90*/  LDL.LU.64 R40, [R1+0x1c40] ;  /* 0x001c400001287983 */ /* 0x000ea80000300a00 */
[----:B------:R-:W2:Y:S04]  /*38ea0*/  LDL.LU.64 R42, [R1+0x1c48] ;  /* 0x001c4800012a7983 */ /* 0x000ea80000300a00 */
[----:B------:R-:W2:Y:S04]  /*38eb0*/  LDL.LU.64 R44, [R1+0x1c50] ;  /* 0x001c5000012c7983 */ /* 0x000ea80000300a00 */
[----:B------:R-:W2:Y:S04]  /*38ec0*/  LDL.LU.64 R46, [R1+0x1c58] ;  /* 0x001c5800012e7983 */ /* 0x000ea80000300a00 */
[----:B------:R-:W2:Y:S01]  /*38ed0*/  LDL.LU.64 R48, [R1+0x1c60] ;  /* 0x001c600001307983 */ /* 0x000ea20000300a00 */
[----:B0-----:R-:W-:-:S03]  /*38ee0*/  @!P0 IMAD.MOV.U32 R4, RZ, RZ, R238 ;  /* 0x000000ffff048224 */ /* 0x001fc600078e00ee */
[----:B------:R-:W2:Y:S01]  /*38ef0*/  LDL.LU.64 R50, [R1+0x1c68] ;  /* 0x001c680001327983 */ /* 0x000ea20000300a00 */
[----:B------:R-:W-:-:S03]  /*38f00*/  @!P0 IMAD.MOV.U32 R5, RZ, RZ, R248 ;  /* 0x000000ffff058224 */ /* 0x000fc600078e00f8 */
        /* <DEDUP_REMOVED lines=17> */
[----:B------:R-:W2:Y:S04]  /*39020*/  @!P0 LDG.E.U8 R0, desc[UR10][R4.64] ;  /* 0x0000000a04008981 */ /* 0x000ea8000c1e1100 */
[----:B------:R-:W2:Y:S04]  /*39030*/  LDL.LU.64 R80, [R1+0x1ce0] ;  /* 0x001ce00001507983 */ /* 0x000ea80000300a00 */
        /* <DEDUP_REMOVED lines=97> */
[----:B----4-:R-:W-:Y:S04]  /*39650*/  STS.U8 [R19+UR4+0xeb80], R158 ;  /* 0x00eb809e13007988 */ /* 0x010fe80008000004 */
[----:B---3--:R-:W-:Y:S04]  /*39660*/  STS.U8 [R19+UR4+0xed80], R157 ;  /* 0x00ed809d13007988 */ /* 0x008fe80008000004 */
[----:B------:R-:W-:Y:S04]  /*39670*/  STS.U8 [R19+UR4+0xef80], R156 ;  /* 0x00ef809c13007988 */ /* 0x000fe80008000004 */
[----:B------:R-:W-:Y:S04]  /*39680*/  STS.U8 [R19+UR4+0xf180], R155 ;  /* 0x00f1809b13007988 */ /* 0x000fe80008000004 */
[----:B------:R-:W-:Y:S04]  /*39690*/  STS.U8 [R19+UR4+0xf380], R154 ;  /* 0x00f3809a13007988 */ /* 0x000fe80008000004 */
[----:B--2---:R-:W-:Y:S04]  /*396a0*/  STS.U8 [R19+UR4+0xf580], R153 ;  /* 0x00f5809913007988 */ /* 0x004fe80008000004 */
[----:B------:R-:W-:Y:S04]  /*396b0*/  STS.U8 [R19+UR4+0xf780], R23 ;  /* 0x00f7801713007988 */ /* 0x000fe80008000004 */
[----:B------:R-:W-:Y:S04]  /*396c0*/  STS.U8 [R19+UR4+0xf980], R22 ;  /* 0x00f9801613007988 */ /* 0x000fe80008000004 */
[----:B------:R-:W-:Y:S04]  /*396d0*/  STS.U8 [R19+UR4+0xfb80], R7 ;  /* 0x00fb800713007988 */ /* 0x000fe80008000004 */
[----:B------:R-:W-:Y:S04]  /*396e0*/  STS.U8 [R19+UR4+0xfd80], R6 ;  /* 0x00fd800613007988 */ /* 0x000fe80008000004 */
[----:B------:R-:W-:Y:S01]  /*396f0*/  STS.U8 [R19+UR4+0xff80], R0 ;  /* 0x00ff800013007988 */ /* 0x000fe20008000004 */
[----:B------:R0:W-:Y:S06]  /*39700*/  MEMBAR.ALL.CTA ;  /* 0x0000000000007992 */ /* 0x0001ec0000008000 */
[----:B0-----:R-:W0:Y:S02]  /*39710*/  FENCE.VIEW.ASYNC.S ;  /* 0x00000000000073c6 */ /* 0x001e240000000000 */
[----:B0-----:R-:W-:Y:S06]  /*39720*/  BAR.SYNC.DEFER_BLOCKING 0x0 ;  /* 0x0000000000007b1d */ /* 0x001fec0000010000 */
[----:B------:R-:W-:-:S06]  /*39730*/  WARPGROUP.ARRIVE ;  /* 0x00000000000079c5 */ /* 0x000fcc0000000000 */
[----:B------:R-:W-:Y:S03]  /*39740*/  QGMMA.64x256x32.F32.E5M2.E5M2 R24, gdesc[UR32], R24, gsb0 ;  /* 0x03e00000201879f3 */ /* 0x000fe60008003818 */
[----:B------:R-:W-:Y:S02]  /*39750*/  WARPGROUP.DEPBAR.LE gsb0, 0x0 ;  /* 0x00008000000079c5 */ /* 0x000fe40000010000 */
[----:B------:R-:W-:-:S15]  /*39760*/  WARPGROUP.ARRIVE ;  /* 0x00000000000079c5 */ /* 0x000fde0000000000 */
[----:B------:R-:W-:-:S08]  /*39770*/  NOP ;  /* 0x0000000000007918 */ /* 0x000fd00000000000 */
[----:B------:R-:W-:Y:S03]  /*39780*/  QGMMA.64x256x32.F32.E5M2.E5M2 R24, gdesc[UR12], R24, gsb0 ;  /* 0x03e000000c1879f3 */ /* 0x000fe60008003818 */
[----:B------:R-:W-:Y:S02]  /*39790*/  WARPGROUP.DEPBAR.LE gsb0, 0x0 ;  /* 0x00008000000079c5 */ /* 0x000fe40000010000 */
        /* <DEDUP_REMOVED lines=63> */
[----:B------:R0:W-:Y:S04]  /*39b90*/  STL.64 [R1+0x1df8], R150 ;  /* 0x001df89601007387 */ /* 0x0001e80000100a00 */
[----:B0-----:R-:W2:Y:S04]  /*39ba0*/  LDL.LU.64 R150, [R1+0x5d58] ;  /* 0x005d580001967983 */ /* 0x001ea80000300a00 */
[----:B------:R-:W3:Y:S04]  /*39bb0*/  LDL.LU.64 R148, [R1+0x5d50] ;  /* 0x005d500001947983 */ /* 0x000ee80000300a00 */
[----:B------:R-:W4:Y:S04]  /*39bc0*/  LDL.LU.64 R146, [R1+0x5d48] ;  /* 0x005d480001927983 */ /* 0x000f280000300a00 */
[----:B------:R-:W4:Y:S04]  /*39bd0*/  LDL.LU.64 R144, [R1+0x5d40] ;  /* 0x005d400001907983 */ /* 0x000f280000300a00 */
[----:B------:R-:W4:Y:S04]  /*39be0*/  LDL.LU.64 R142, [R1+0x5d38] ;  /* 0x005d3800018e7983 */ /* 0x000f280000300a00 */
[----:B------:R-:W4:Y:S04]  /*39bf0*/  LDL.LU.64 R140, [R1+0x5d30] ;  /* 0x005d3000018c7983 */ /* 0x000f280000300a00 */
[----:B------:R-:W4:Y:S04]  /*39c00*/  LDL.LU.64 R28, [R1+0x5d28] ;  /* 0x005d2800011c7983 */ /* 0x000f280000300a00 */
[----:B------:R-:W4:Y:S04]  /*39c10*/  LDL.LU.64 R26, [R1+0x5d20] ;  /* 0x005d2000011a7983 */ /* 0x000f280000300a00 */
[----:B------:R-:W4:Y:S04]  /*39c20*/  LDL.LU.64 R24, [R1+0x5d18] ;  /* 0x005d180001187983 */ /* 0x000f280000300a00 */
[----:B--2---:R-:W-:Y:S04]  /*39c30*/  STL.64 [R1+0x5b10], R150 ;  /* 0x005b109601007387 */ /* 0x004fe80000100a00 */
[----:B---3--:R-:W-:Y:S04]  /*39c40*/  STL.64 [R1+0x5b08], R148 ;  /* 0x005b089401007387 */ /* 0x008fe80000100a00 */
[----:B----4-:R-:W-:Y:S04]  /*39c50*/  STL.64 [R1+0x5b00], R146 ;  /* 0x005b009201007387 */ /* 0x010fe80000100a00 */
        /* <DEDUP_REMOVED lines=9> */
[----:B------:R-:W2:Y:S04]  /*39cf0*/  LDL.LU.64 R30, [R1+0x1818] ;  /* 0x00181800011e7983 */ /* 0x000ea80000300a00 */
        /* <DEDUP_REMOVED lines=60> */
[----:B--2---:R-:W-:Y:S04]  /*3a0c0*/  STL.64 [R1+0x5d10], R150 ;  /* 0x005d109601007387 */ /* 0x004fe80000100a00 */
[----:B----4-:R-:W-:Y:S04]  /*3a0d0*/  STL.64 [R1+0x5d08], R148 ;  /* 0x005d089401007387 */ /* 0x010fe80000100a00 */
[----:B---3--:R-:W-:Y:S04]  /*3a0e0*/  STL.64 [R1+0x5d00], R146 ;  /* 0x005d009201007387 */ /* 0x008fe80000100a00 */
        /* <DEDUP_REMOVED lines=124> */
[----:B------:R-:W2:Y:S01]  /*3a8b0*/  LDL.LU.64 R150, [R1+0x1bf8] ;  /* 0x001bf80001967983 */ /* 0x000ea20000300a00 */
[----:B------:R-:W-:Y:S01]  /*3a8c0*/  UMOV UR36, UR32 ;  /* 0x0000002000247c82 */ /* 0x000fe20008000000 */
[----:B------:R-:W-:Y:S01]  /*3a8d0*/  UMOV UR37, UR33 ;  /* 0x0000002100257c82 */ /* 0x000fe20008000000 */
[----:B------:R-:W-:Y:S01]  /*3a8e0*/  UMOV UR40, UR12 ;  /* 0x0000000c00287c82 */ /* 0x000fe20008000000 */
[----:B------:R-:W-:Y:S01]  /*3a8f0*/  UMOV UR41, UR13 ;  /* 0x0000000d00297c82 */ /* 0x000fe20008000000 */
[----:B--2---:R-:W-:-:S06]  /*3a900*/  WARPGROUP.ARRIVE ;  /* 0x00000000000079c5 */ /* 0x004fcc0000000000 */
        /* <DEDUP_REMOVED lines=134> */
[----:B------:R-:W-:Y:S01]  /*3b170*/  MOV R5, UR8 ;  /* 0x0000000800057c02 */ /* 0x000fe20008000f00 */
[----:B------:R-:W-:Y:S01]  /*3b180*/  UIADD3.64 UR8, UR12, 0xfe, URZ ;  /* 0x000000fe0c087897 */ /* 0x000fe2000fffe03f */
[----:B------:R-:W-:-:S02]  /*3b190*/  MOV R222, UR11 ;  /* 0x0000000b00de7c02 */ /* 0x000fc40008000f00 */
[----:B------:R-:W-:Y:S01]  /*3b1a0*/  MOV R221, UR10 ;  /* 0x0000000a00dd7c02 */ /* 0x000fe20008000f00 */
[----:B------:R-:W-:Y:S01]  /*3b1b0*/  UMOV UR10, UR34 ;  /* 0x00000022000a7c82 */ /* 0x000fe20008000000 */
[----:B------:R-:W-:Y:S01]  /*3b1c0*/  UMOV UR11, UR35 ;  /* 0x00000023000b7c82 */ /* 0x000fe20008000000 */
[----:B------:R-:W-:Y:S01]  /*3b1d0*/  UIADD3.64 UR28, UR12, 0x100, URZ ;  /* 0x000001000c1c7897 */ /* 0x000fe2000fffe03f */
        /* <DEDUP_REMOVED lines=243> */
[----:B------:R-:W4:Y:S04]  /*3c110*/  LDL.LU R138, [R1+0x3044] ;  /* 0x00304400018a7983 */ /* 0x000f280000300800 */
[----:B------:R-:W4:Y:S04]  /*3c120*/  LDL.LU R139, [R1+0x3040] ;  /* 0x00304000018b7983 */ /* 0x000f280000300800 */
        /* <DEDUP_REMOVED lines=74> */
[----:B------:R-:W-:Y:S01]  /*3c5d0*/  UIADD3.64 UR8, UR12, 0x1fe, URZ ;  /* 0x000001fe0c087897 */ /* 0x000fe2000fffe03f */
        /* <DEDUP_REMOVED lines=85> */
[----:B------:R-:W4:Y:S01]  /*3cb30*/  LDL.LU.64 R24, [R1+0x5a38] ;  /* 0x005a380001187983 */ /* 0x000f220000300a00 */
[----:B------:R-:W-:Y:S01]  /*3cb40*/  UMOV UR10, UR8 ;  /* 0x00000008000a7c82 */ /* 0x000fe20008000000 */
[----:B------:R-:W-:Y:S01]  /*3cb50*/  UMOV UR11, UR9 ;  /* 0x00000009000b7c82 */ /* 0x000fe20008000000 */
[----:B------:R-:W-:Y:S01]  /*3cb60*/  UMOV UR8, UR28 ;  /* 0x0000001c00087c82 */ /* 0x000fe20008000000 */
[----:B------:R-:W-:Y:S01]  /*3cb70*/  UMOV UR9, UR29 ;  /* 0x0000001d00097c82 */ /* 0x000fe20008000000 */
        /* <DEDUP_REMOVED lines=64> */
[----:B------:R-:W3:Y:S01]  /*3cf80*/  LDL.LU.64 R134, [R1+0x11b8] ;  /* 0x0011b80001867983 */ /* 0x000ee20000300a00 */
[----:B------:R-:W-:-:S02]  /*3cf90*/  R2UR UR29, R138 ;  /* 0x000000008a1d72ca */ /* 0x000fc400000e0000 */
[----:B------:R-:W-:Y:S01]  /*3cfa0*/  R2UR UR28, R139 ;  /* 0x000000008b1c72ca */ /* 0x000fe200000e0000 */
        /* <DEDUP_REMOVED lines=1143> */
[----:B------:R-:W4:Y:S01]  /*41720*/  LDL.LU.64 R24, [R1+0x5688] ;  /* 0x0056880001187983 */ /* 0x000f220000300a00 */
[----:B--2---:R-:W-:-:S02]  /*41730*/  IMAD.MOV.U32 R163, RZ, RZ, R29 ;  /* 0x000000ffffa37224 */ /* 0x004fc400078e001d */
[----:B---3--:R-:W-:Y:S02]  /*41740*/  IMAD.MOV.U32 R166, RZ, RZ, R27 ;  /* 0x000000ffffa67224 */ /* 0x008fe400078e001b */
[----:B----4-:R-:W-:Y:S02]  /*41750*/  IMAD.MOV.U32 R161, RZ, RZ, R25 ;  /* 0x000000ffffa17224 */ /* 0x010fe400078e0019 */
[----:B------:R-:W-:Y:S02]  /*41760*/  IMAD.MOV.U32 R159, RZ, RZ, R24 ;  /* 0x000000ffff9f7224 */ /* 0x000fe400078e0018 */
[----:B------:R-:W-:Y:S01]  /*41770*/  IMAD.MOV.U32 R167, RZ, RZ, R26 ;  /* 0x000000ffffa77224 */ /* 0x000fe200078e001a */
[----:B------:R-:W2:Y:S01]  /*41780*/  LDL.LU.64 R24, [R1] ;  /* 0x0000000001187983 */ /* 0x000ea20000300a00 */
[----:B------:R-:W-:-:S03]  /*41790*/  IMAD.MOV.U32 R165, RZ, RZ, R28 ;  /* 0x000000ffffa57224 */ /* 0x000fc600078e001c */
        /* <DEDUP_REMOVED lines=56> */
[----:B------:R-:W-:-:S02]  /*41b20*/  IMAD.MOV.U32 R160, RZ, RZ, R140 ;  /* 0x000000ffffa07224 */ /* 0x000fc400078e008c */
[----:B------:R-:W-:Y:S01]  /*41b30*/  IMAD.MOV.U32 R212, RZ, RZ, R141 ;  /* 0x000000ffffd47224 */ /* 0x000fe200078e008d */
[----:B------:R-:W2:Y:S01]  /*41b40*/  LDL.LU.64 R138, [R1+0x1c8] ;  /* 0x0001c800018a7983 */ /* 0x000ea20000300a00 */
[----:B------:R-:W-:Y:S02]  /*41b50*/  IMAD.MOV.U32 R213, RZ, RZ, R142 ;  /* 0x000000ffffd57224 */ /* 0x000fe400078e008e */
[----:B------:R-:W-:Y:S01]  /*41b60*/  IMAD.MOV.U32 R214, RZ, RZ, R143 ;  /* 0x000000ffffd67224 */ /* 0x000fe200078e008f */
[----:B------:R-:W3:Y:S01]  /*41b70*/  LDL.LU.64 R140, [R1+0x1d0] ;  /* 0x0001d000018c7983 */ /* 0x000ee20000300a00 */
[----:B------:R-:W-:Y:S02]  /*41b80*/  IMAD.MOV.U32 R215, RZ, RZ, R144 ;  /* 0x000000ffffd77224 */ /* 0x000fe400078e0090 */
[----:B------:R-:W-:Y:S01]  /*41b90*/  IMAD.MOV.U32 R216, RZ, RZ, R145 ;  /* 0x000000ffffd87224 */ /* 0x000fe200078e0091 */
        /* <DEDUP_REMOVED lines=150> */
[----:B------:R0:W-:Y:S04]  /*42500*/  STL.64 [R1+0x400], R24 ;  /* 0x0004001801007387 */ /* 0x0001e80000100a00 */
        /* <DEDUP_REMOVED lines=63> */
[----:B0-----:R-:W4:Y:S04]  /*42900*/  LDL.LU.64 R24, [R1+0x200] ;  /* 0x0002000001187983 */ /* 0x001f280000300a00 */
[----:B-1----:R-:W4:Y:S04]  /*42910*/  LDL.LU.64 R26, [R1+0x208] ;  /* 0x00020800011a7983 */ /* 0x002f280000300a00 */
[----:B--2---:R-:W2:Y:S04]  /*42920*/  LDL.LU.64 R28, [R1+0x210] ;  /* 0x00021000011c7983 */ /* 0x004ea80000300a00 */
[----:B---3--:R-:W2:Y:S04]  /*42930*/  LDL.LU.64 R30, [R1+0x218] ;  /* 0x00021800011e7983 */ /* 0x008ea80000300a00 */
[----:B----4-:R-:W2:Y:S04]  /*42940*/  LDL.LU.64 R32, [R1+0x220] ;  /* 0x0002200001207983 */ /* 0x010ea80000300a00 */
        /* <DEDUP_REMOVED lines=68> */
[----:B------:R-:W-:Y:S01]  /*42d90*/  QGMMA.64x256x32.F32.E5M2.E5M2 R24, gdesc[UR28], R24, gsb0 ;  /* 0x03e000001c1879f3 */ /* 0x000fe20008003818 */
[----:B------:R-:W-:Y:S02]  /*42da0*/  IMAD.MOV.U32 R211, RZ, RZ, R220 ;  /* 0x000000ffffd37224 */ /* 0x000fe400078e00dc */
[----:B------:R-:W-:Y:S02]  /*42db0*/  IMAD.MOV.U32 R220, RZ, RZ, R164 ;  /* 0x000000ffffdc7224 */ /* 0x000fe400078e00a4 */
[----:B------:R-:W-:Y:S01]  /*42dc0*/  IMAD.MOV.U32 R164, RZ, RZ, R3 ;  /* 0x000000ffffa47224 */ /* 0x000fe200078e0003 */
        /* <DEDUP_REMOVED lines=129> */
[----:B------:R-:W3:Y:S04]  /*435e0*/  LDL.LU R3, [R1+0x5484] ;  /* 0x0054840001037983 */ /* 0x000ee80000300800 */
[----:B------:R-:W4:Y:S01]  /*435f0*/  LDL R6, [R1+0x3050] ;  /* 0x0030500001067983 */ /* 0x000f220000100800 */
[----:B------:R-:W-:-:S05]  /*43600*/  VIADD R211, R211, 0x1 ;  /* 0x00000001d3d37836 */ /* 0x000fca0000000000 */
[----:B------:R0:W-:Y:S01]  /*43610*/  STL [R1+0x1ed4], R211 ;  /* 0x001ed4d301007387 */ /* 0x0001e20000100800 */
[----:B----4-:R-:W-:Y:S01]  /*43620*/  ISETP.NE.U32.AND P0, PT, R211, R6, PT ;  /* 0x00000006d300720c */ /* 0x010fe20003f05070 */
[----:B0-----:R-:W-:Y:S02]  /*43630*/  IMAD.MOV.U32 R211, RZ, RZ, R212 ;  /* 0x000000ffffd37224 */ /* 0x001fe400078e00d4 */
[----:B------:R-:W-:Y:S02]  /*43640*/  IMAD.MOV.U32 R212, RZ, RZ, R213 ;  /* 0x000000ffffd47224 */ /* 0x000fe400078e00d5 */
[----:B------:R-:W-:Y:S02]  /*43650*/  IMAD.MOV.U32 R213, RZ, RZ, R214 ;  /* 0x000000ffffd57224 */ /* 0x000fe400078e00d6 */
[----:B------:R-:W-:Y:S02]  /*43660*/  IMAD.MOV.U32 R214, RZ, RZ, R215 ;  /* 0x000000ffffd67224 */ /* 0x000fe400078e00d7 */
[----:B------:R-:W-:-:S02]  /*43670*/  IMAD.MOV.U32 R215, RZ, RZ, R216 ;  /* 0x000000ffffd77224 */ /* 0x000fc400078e00d8 */
[----:B------:R-:W-:Y:S02]  /*43680*/  IMAD.MOV.U32 R216, RZ, RZ, R217 ;  /* 0x000000ffffd87224 */ /* 0x000fe400078e00d9 */
[----:B------:R-:W-:Y:S02]  /*43690*/  IMAD.MOV.U32 R217, RZ, RZ, R218 ;  /* 0x000000ffffd97224 */ /* 0x000fe400078e00da */
[----:B------:R-:W-:Y:S02]  /*436a0*/  IMAD.MOV.U32 R218, RZ, RZ, R219 ;  /* 0x000000ffffda7224 */ /* 0x000fe400078e00db */
[----:B------:R-:W-:Y:S02]  /*436b0*/  IMAD.MOV.U32 R219, RZ, RZ, R220 ;  /* 0x000000ffffdb7224 */ /* 0x000fe400078e00dc */
[----:B------:R-:W-:Y:S02]  /*436c0*/  IMAD.MOV.U32 R220, RZ, RZ, R159 ;  /* 0x000000ffffdc7224 */ /* 0x000fe400078e009f */
[----:B------:R-:W-:-:S02]  /*436d0*/  IMAD.MOV.U32 R159, RZ, RZ, R160 ;  /* 0x000000ffff9f7224 */ /* 0x000fc400078e00a0 */
[----:B------:R-:W-:Y:S01]  /*436e0*/  IMAD.MOV.U32 R160, RZ, RZ, R161 ;  /* 0x000000ffffa07224 */ /* 0x000fe200078e00a1 */
[----:B------:R-:W-:Y:S01]  /*436f0*/  IADD3 R212, P5, R212, UR6, RZ ;  /* 0x00000006d4d47c10 */ /* 0x000fe2000ffbe0ff */
[----:B------:R-:W-:Y:S02]  /*43700*/  IMAD.MOV.U32 R161, RZ, RZ, R162 ;  /* 0x000000ffffa17224 */ /* 0x000fe400078e00a2 */
[----:B------:R-:W-:Y:S02]  /*43710*/  IMAD.MOV.U32 R162, RZ, RZ, R234 ;  /* 0x000000ffffa27224 */ /* 0x000fe400078e00ea */
[----:B------:R-:W-:Y:S02]  /*43720*/  IMAD.MOV.U32 R234, RZ, RZ, R2 ;  /* 0x000000ffffea7224 */ /* 0x000fe400078e0002 */
[----:B------:R-:W4:Y:S04]  /*43730*/  LDL.LU R2, [R1+0x5480] ;  /* 0x0054800001027983 */ /* 0x000f280000300800 */
[----:B------:R0:W-:Y:S02]  /*43740*/  STL [R1+0x2854], R212 ;  /* 0x002854d401007387 */ /* 0x0001e40000100800 */
[----:B0-----:R-:W-:-:S02]  /*43750*/  IMAD.MOV.U32 R212, RZ, RZ, R213 ;  /* 0x000000ffffd47224 */ /* 0x001fc400078e00d5 */
[----:B------:R-:W-:Y:S02]  /*43760*/  IMAD.MOV.U32 R213, RZ, RZ, R214 ;  /* 0x000000ffffd57224 */ /* 0x000fe400078e00d6 */
[----:B------:R-:W-:Y:S02]  /*43770*/  IMAD.MOV.U32 R214, RZ, RZ, R215 ;  /* 0x000000ffffd67224 */ /* 0x000fe400078e00d7 */
[----:B------:R-:W-:Y:S02]  /*43780*/  IMAD.MOV.U32 R215, RZ, RZ, R216 ;  /* 0x000000ffffd77224 */ /* 0x000fe400078e00d8 */
[----:B------:R-:W-:Y:S02]  /*43790*/  IMAD.MOV.U32 R216, RZ, RZ, R217 ;  /* 0x000000ffffd87224 */ /* 0x000fe400078e00d9 */
[----:B------:R-:W-:Y:S02]  /*437a0*/  IMAD.MOV.U32 R217, RZ, RZ, R218 ;  /* 0x000000ffffd97224 */ /* 0x000fe400078e00da */
[----:B------:R-:W-:-:S02]  /*437b0*/  IMAD.MOV.U32 R218, RZ, RZ, R219 ;  /* 0x000000ffffda7224 */ /* 0x000fc400078e00db */
[----:B------:R-:W-:Y:S02]  /*437c0*/  IMAD.MOV.U32 R219, RZ, RZ, R220 ;  /* 0x000000ffffdb7224 */ /* 0x000fe400078e00dc */
[----:B------:R-:W-:Y:S02]  /*437d0*/  IMAD.MOV.U32 R220, RZ, RZ, R159 ;  /* 0x000000ffffdc7224 */ /* 0x000fe400078e009f */
[----:B------:R-:W-:Y:S01]  /*437e0*/  IMAD.MOV.U32 R159, RZ, RZ, R160 ;  /* 0x000000ffff9f7224 */ /* 0x000fe200078e00a0 */
[----:B------:R-:W-:Y:S01]  /*437f0*/  IADD3 R211, P4, R211, UR6, RZ ;  /* 0x00000006d3d37c10 */ /* 0x000fe2000ff9e0ff */
[----:B------:R-:W-:Y:S02]  /*43800*/  IMAD.MOV.U32 R160, RZ, RZ, R161 ;  /* 0x000000ffffa07224 */ /* 0x000fe400078e00a1 */
[----:B------:R-:W-:Y:S02]  /*43810*/  IMAD.MOV.U32 R161, RZ, RZ, R162 ;  /* 0x000000ffffa17224 */ /* 0x000fe400078e00a2 */
[----:B------:R-:W-:-:S02]  /*43820*/  IMAD.MOV.U32 R162, RZ, RZ, R163 ;  /* 0x000000ffffa27224 */ /* 0x000fc400078e00a3 */
[----:B------:R-:W-:Y:S02]  /*43830*/  IMAD.MOV.U32 R163, RZ, RZ, R164 ;  /* 0x000000ffffa37224 */ /* 0x000fe400078e00a4 */
[----:B------:R-:W-:Y:S01]  /*43840*/  IMAD.MOV.U32 R164, RZ, RZ, R240 ;  /* 0x000000ffffa47224 */ /* 0x000fe200078e00f0 */
[----:B------:R-:W-:Y:S01]  /*43850*/  STL [R1+0x285c], R211 ;  /* 0x00285cd301007387 */ /* 0x000fe20000100800 */
[----:B------:R-:W-:-:S03]  /*43860*/  IMAD.MOV.U32 R240, RZ, RZ, R13 ;  /* 0x000000fffff07224 */ /* 0x000fc600078e000d */
[----:B------:R-:W2:Y:S01]  /*43870*/  LDL.LU R13, [R1+0x547c] ;  /* 0x00547c00010d7983 */ /* 0x000ea20000300800 */
[----:B---3--:R-:W-:Y:S02]  /*43880*/  IADD3 R3, P6, R3, UR6, RZ ;  /* 0x0000000603037c10 */ /* 0x008fe4000ffde0ff */
[----:B------:R-:W-:Y:S02]  /*43890*/  IADD3 R14, P1, R14, UR6, RZ ;  /* 0x000000060e0e7c10 */ /* 0x000fe4000ff3e0ff */
[----:B----4-:R-:W-:Y:S02]  /*438a0*/  IADD3.X R2, R2, UR7, RZ, P6, !PT ;  /* 0x0000000702027c10 */ /* 0x010fe4000b7fe4ff */
[----:B------:R-:W-:-:S05]  /*438b0*/  IADD3 R212, P6, R212, UR6, RZ ;  /* 0x00000006d4d47c10 */ /* 0x000fca000ffde0ff */
[----:B------:R-:W-:Y:S01]  /*438c0*/  STL [R1+0x284c], R212 ;  /* 0x00284cd401007387 */ /* 0x000fe20000100800 */
[----:B--2---:R-:W-:Y:S02]  /*438d0*/  IADD3.X R13, R13, UR7, RZ, P1, !PT ;  /* 0x000000070d0d7c10 */ /* 0x004fe40008ffe4ff */
[----:B------:R-:W-:-:S05]  /*438e0*/  IADD3 R213, P1, R213, UR6, RZ ;  /* 0x00000006d5d57c10 */ /* 0x000fca000ff3e0ff */
[----:B------:R0:W-:Y:S02]  /*438f0*/  STL [R1+0x2844], R213 ;  /* 0x002844d501007387 */ /* 0x0001e40000100800 */
        /* <DEDUP_REMOVED lines=16> */
[----:B------:R-:W2:Y:S01]  /*43a00*/  LDL.LU R17, [R1+0x5478] ;  /* 0x0054780001117983 */ /* 0x000ea20000300800 */
[----:B------:R-:W-:-:S04]  /*43a10*/  IADD3 R16, P2, R16, UR6, RZ ;  /* 0x0000000610107c10 */ /* 0x000fc8000ff5e0ff */
[----:B------:R-:W-:Y:S02]  /*43a20*/  IADD3.X R15, R15, UR7, RZ, P2, !PT ;  /* 0x000000070f0f7c10 */ /* 0x000fe400097fe4ff */
[----:B------:R-:W-:-:S05]  /*43a30*/  IADD3 R213, P2, R213, UR6, RZ ;  /* 0x00000006d5d57c10 */ /* 0x000fca000ff5e0ff */
[----:B------:R0:W-:Y:S01]  /*43a40*/  STL [R1+0x283c], R213 ;  /* 0x00283cd501007387 */ /* 0x0001e20000100800 */
[----:B------:R-:W-:Y:S01]  /*43a50*/  IADD3 R18, P3, R18, UR6, RZ ;  /* 0x0000000612127c10 */ /* 0x000fe2000ff7e0ff */
        /* <DEDUP_REMOVED lines=14> */
[----:B------:R-:W3:Y:S01]  /*43b40*/  LDL.LU R245, [R1+0x2890] ;  /* 0x0028900001f57983 */ /* 0x000ee20000300800 */
[----:B--2---:R-:W-:Y:S02]  /*43b50*/  IADD3.X R17, R17, UR7, RZ, P3, !PT ;  /* 0x0000000711117c10 */ /* 0x004fe40009ffe4ff */
[----:B------:R-:W-:-:S05]  /*43b60*/  IADD3 R213, P3, R213, UR6, RZ ;  /* 0x00000006d5d57c10 */ /* 0x000fca000ff7e0ff */
[----:B------:R0:W-:Y:S04]  /*43b70*/  STL [R1+0x2834], R213 ;  /* 0x002834d501007387 */ /* 0x0001e80000100800 */
[----:B0-----:R-:W2:Y:S02]  /*43b80*/  LDL.LU R213, [R1+0x2858] ;  /* 0x0028580001d57983 */ /* 0x001ea40000300800 */
[----:B--2---:R-:W-:-:S05]  /*43b90*/  IADD3.X R213, R213, UR7, RZ, P4, !PT ;  /* 0x00000007d5d57c10 */ /* 0x004fca000a7fe4ff */
[----:B------:R0:W-:Y:S04]  /*43ba0*/  STL [R1+0x2858], R213 ;  /* 0x002858d501007387 */ /* 0x0001e80000100800 */
[----:B0-----:R-:W2:Y:S02]  /*43bb0*/  LDL.LU R213, [R1+0x282c] ;  /* 0x00282c0001d57983 */ /* 0x001ea40000300800 */
[----:B--2---:R-:W-:-:S05]  /*43bc0*/  IADD3 R213, P4, R213, UR6, RZ ;  /* 0x00000006d5d57c10 */ /* 0x004fca000ff9e0ff */
        /* <DEDUP_REMOVED lines=1504> */
[----:B0-----:R-:W2:Y:S01]  /*499d0*/  LDL.LU R213, [R1+0x3028] ;  /* 0x0030280001d57983 */ /* 0x001ea20000300800 */
[----:B------:R-:W-:Y:S01]  /*499e0*/  UIADD3.64 UR8, UR12, 0x6fe, URZ ;  /* 0x000006fe0c087897 */ /* 0x000fe2000fffe03f */
[----:B------:R-:W-:Y:S01]  /*499f0*/  WARPGROUP.ARRIVE ;  /* 0x00000000000079c5 */ /* 0x000fe20000000000 */
[----:B------:R-:W-:Y:S01]  /*49a00*/  UMOV UR10, UR34 ;  /* 0x00000022000a7c82 */ /* 0x000fe20008000000 */
[----:B------:R-:W-:-:S04]  /*49a10*/  UMOV UR11, UR35 ;  /* 0x00000023000b7c82 */ /* 0x000fc80008000000 */
[----:B------:R-:W-:Y:S02]  /*49a20*/  UMOV UR36, UR8 ;  /* 0x0000000800247c82 */ /* 0x000fe40008000000 */
[----:B------:R-:W-:Y:S01]  /*49a30*/  QGMMA.64x256x32.F32.E5M2.E5M2 R24, gdesc[UR8], R24, gsb0 ;  /* 0x03e00000081879f3 */ /* 0x000fe20008003818 */
[----:B--2---:R-:W-:-:S05]  /*49a40*/  IADD3 R213, P3, R213, UR5, RZ ;  /* 0x00000005d5d57c10 */ /* 0x004fca000ff7e0ff */
[----:B------:R0:W-:Y:S04]  /*49a50*/  STL [R1+0x3028], R213 ;  /* 0x003028d501007387 */ /* 0x0001e80000100800 */
[----:B0-----:R-:W2:Y:S01]  /*49a60*/  LDL.LU R213, [R1+0x3038] ;  /* 0x0030380001d57983 */ /* 0x001ea20000300800 */
[----:B------:R-:W-:-:S13]  /*49a70*/  R2UR UR8, R5 ;  /* 0x00000000050872ca */ /* 0x000fda00000e0000 */
        /* <DEDUP_REMOVED lines=423> */
[----:B------:R-:W-:Y:S02]  /*4b4f0*/  MOV R4, UR57 ;  /* 0x0000003900047c02 */ /* 0x000fe40008000f00 */
[----:B------:R-:W-:Y:S01]  /*4b500*/  MOV R0, UR56 ;  /* 0x0000003800007c02 */ /* 0x000fe20008000f00 */
[----:B------:R-:W-:Y:S01]  /*4b510*/  UIADD3.64 UR56, UR12, 0x700, URZ ;  /* 0x000007000c387897 */ /* 0x000fe2000fffe03f */
[----:B------:R-:W-:Y:S02]  /*4b520*/  WARPGROUP.DEPBAR.LE gsb0, 0x0 ;  /* 0x00008000000079c5 */ /* 0x000fe40000010000 */
[----:B------:R-:W-:Y:S01]  /*4b530*/  WARPGROUP.ARRIVE ;  /* 0x00000000000079c5 */ /* 0x000fe20000000000 */
[----:B------:R-:W-:Y:S01]  /*4b540*/  UMOV UR58, UR14 ;  /* 0x0000000e003a7c82 */ /* 0x000fe20008000000 */
[----:B------:R-:W-:-:S04]  /*4b550*/  UMOV UR59, UR15 ;  /* 0x0000000f003b7c82 */ /* 0x000fc80008000000 */
[----:B------:R-:W-:Y:S01]  /*4b560*/  QGMMA.64x256x32.F32.E5M2.E5M2 R24, gdesc[UR56], R24, gsb0 ;  /* 0x03e00000381879f3 */ /* 0x000fe20008003818 */
[----:B--2---:R-:W-:-:S05]  /*4b570*/  IADD3 R213, P2, R213, UR5, RZ ;  /* 0x00000005d5d57c10 */ /* 0x004fca000ff5e0ff */
[----:B------:R0:W-:Y:S04]  /*4b580*/  STL [R1+0x2dfc], R213 ;  /* 0x002dfcd501007387 */ /* 0x0001e80000100800 */
[----:B0-----:R-:W2:Y:S01]  /*4b590*/  LDL.LU R213, [R1+0x2e20] ;  /* 0x002e200001d57983 */ /* 0x001ea20000300800 */
[----:B------:R-:W-:Y:S02]  /*4b5a0*/  WARPGROUP.DEPBAR.LE gsb0, 0x0 ;  /* 0x00008000000079c5 */ /* 0x000fe40000010000 */
[----:B--2---:R-:W-:-:S05]  /*4b5b0*/  IADD3.X R213, R213, UR8, RZ, P3, !PT ;  /* 0x00000008d5d57c10 */ /* 0x004fca0009ffe4ff */
[----:B------:R-:W-:Y:S04]  /*4b5c0*/  STL [R1+0x2e20], R213 ;  /* 0x002e20d501007387 */ /* 0x000fe80000100800 */
[----:B------:R-:W-:Y:S04]  /*4b5d0*/  STL.64 [R1], R24 ;  /* 0x0000001801007387 */ /* 0x000fe80000100a00 */
        /* <DEDUP_REMOVED lines=64> */
[----:B------:R-:W4:Y:S04]  /*4b9e0*/  LDL.LU.64 R148, [R1+0x5468] ;  /* 0x0054680001947983 */ /* 0x000f280000300a00 */
[----:B------:R-:W3:Y:S04]  /*4b9f0*/  LDL.LU.64 R146, [R1+0x5460] ;  /* 0x0054600001927983 */ /* 0x000ee80000300a00 */
[----:B------:R-:W2:Y:S04]  /*4ba00*/  LDL.LU.64 R144, [R1+0x5458] ;  /* 0x0054580001907983 */ /* 0x000ea80000300a00 */
        /* <DEDUP_REMOVED lines=45> */
[----:B------:R-:W3:Y:S01]  /*4bce0*/  LDL.LU.64 R52, [R1+0x52e8] ;  /* 0x0052e80001347983 */ /* 0x000ee20000300a00 */
[----:B------:R-:W-:-:S03]  /*4bcf0*/  IMAD.MOV.U32 R213, RZ, RZ, R214 ;  /* 0x000000ffffd57224 */ /* 0x000fc600078e00d6 */
        /* <DEDUP_REMOVED lines=21> */
[----:B------:R-:W-:Y:S01]  /*4be50*/  IMAD.MOV.U32 R162, RZ, RZ, R163 ;  /* 0x000000ffffa27224 */ /* 0x000fe200078e00a3 */
[----:B------:R-:W-:Y:S02]  /*4be60*/  IADD3 R213, P3, R213, UR5, RZ ;  /* 0x00000005d5d57c10 */ /* 0x000fe4000ff7e0ff */
[----:B------:R-:W3:Y:S01]  /*4be70*/  LDL.LU.64 R28, [R1+0x5288] ;  /* 0x00528800011c7983 */ /* 0x000ee20000300a00 */
[----:B------:R-:W-:-:S03]  /*4be80*/  IMAD.MOV.U32 R163, RZ, RZ, R164 ;  /* 0x000000ffffa37224 */ /* 0x000fc600078e00a4 */
[----:B------:R-:W3:Y:S01]  /*4be90*/  LDL.LU.64 R26, [R1+0x5280] ;  /* 0x00528000011a7983 */ /* 0x000ee20000300a00 */
[----:B------:R-:W-:-:S03]  /*4bea0*/  IMAD.MOV.U32 R164, RZ, RZ, R165 ;  /* 0x000000ffffa47224 */ /* 0x000fc600078e00a5 */
[----:B------:R-:W3:Y:S01]  /*4beb0*/  LDL.LU.64 R24, [R1+0x5278] ;  /* 0x0052780001187983 */ /* 0x000ee20000300a00 */
[----:B--2---:R-:W-:Y:S01]  /*4bec0*/  IADD3.X R126, R126, UR8, RZ, P4, !PT ;  /* 0x000000087e7e7c10 */ /* 0x004fe2000a7fe4ff */
[----:B----4-:R-:W-:Y:S01]  /*4bed0*/  IMAD.MOV.U32 R165, RZ, RZ, R125 ;  /* 0x000000ffffa57224 */ /* 0x010fe200078e007d */
[----:B------:R-:W-:Y:S01]  /*4bee0*/  IADD3 R127, P4, R127, UR5, RZ ;  /* 0x000000057f7f7c10 */ /* 0x000fe2000ff9e0ff */
[----:B------:R-:W2:Y:S04]  /*4bef0*/  LDL.LU R125, [R1+0x5274] ;  /* 0x00527400017d7983 */ /* 0x000ea80000300800 */
[----:B------:R-:W-:Y:S01]  /*4bf00*/  STL [R1+0x2df4], R213 ;  /* 0x002df4d501007387 */ /* 0x000fe20000100800 */
[----:B---3--:R-:W-:-:S03]  /*4bf10*/  IADD3.X R128, R128, UR8, RZ, P5, !PT ;  /* 0x0000000880807c10 */ /* 0x008fc6000affe4ff */
[----:B------:R0:W-:Y:S01]  /*4bf20*/  STL [R1+0x2e18], R126 ;  /* 0x002e187e01007387 */ /* 0x0001e20000100800 */
[----:B------:R-:W-:Y:S02]  /*4bf30*/  IADD3 R129, P5, R129, UR5, RZ ;  /* 0x0000000581817c10 */ /* 0x000fe4000ffbe0ff */
[----:B------:R-:W-:Y:S02]  /*4bf40*/  IADD3.X R130, R130, UR8, RZ, P6, !PT ;  /* 0x0000000882827c10 */ /* 0x000fe4000b7fe4ff */
[----:B------:R-:W-:Y:S02]  /*4bf50*/  IADD3 R131, P6, R131, UR5, RZ ;  /* 0x0000000583837c10 */ /* 0x000fe4000ffde0ff */
[----:B------:R-:W-:Y:S01]  /*4bf60*/  IADD3.X R132, R132, UR8, RZ, P1, !PT ;  /* 0x0000000884847c10 */ /* 0x000fe20008ffe4ff */
[----:B0-----:R-:W2:Y:S04]  /*4bf70*/  LDL.LU R126, [R1+0x5270] ;  /* 0x00527000017e7983 */ /* 0x001ea80000300800 */
[----:B------:R0:W-:Y:S01]  /*4bf80*/  STL [R1+0x2dec], R127 ;  /* 0x002dec7f01007387 */ /* 0x0001e20000100800 */
[----:B------:R-:W-:-:S02]  /*4bf90*/  IADD3 R133, P1, R133, UR5, RZ ;  /* 0x0000000585857c10 */ /* 0x000fc4000ff3e0ff */
[----:B------:R-:W-:Y:S01]  /*4bfa0*/  IADD3.X R134, R134, UR8, RZ, P2, !PT ;  /* 0x0000000886867c10 */ /* 0x000fe200097fe4ff */
[----:B0-----:R-:W2:Y:S04]  /*4bfb0*/  LDL.LU R127, [R1+0x526c] ;  /* 0x00526c00017f7983 */ /* 0x001ea80000300800 */
[----:B------:R0:W-:Y:S01]  /*4bfc0*/  STL [R1+0x2e10], R128 ;  /* 0x002e108001007387 */ /* 0x0001e20000100800 */
[----:B------:R-:W-:-:S03]  /*4bfd0*/  IADD3 R135, P2, R135, UR5, RZ ;  /* 0x0000000587877c10 */ /* 0x000fc6000ff5e0ff */
[----:B0-----:R-:W2:Y:S04]  /*4bfe0*/  LDL.LU R128, [R1+0x5268] ;  /* 0x0052680001807983 */ /* 0x001ea80000300800 */
[----:B------:R0:W-:Y:S01]  /*4bff0*/  STL [R1+0x2de4], R129 ;  /* 0x002de48101007387 */ /* 0x0001e20000100800 */
[----:B------:R-:W-:-:S03]  /*4c000*/  IADD3.X R136, R136, UR8, RZ, P3, !PT ;  /* 0x0000000888887c10 */ /* 0x000fc60009ffe4ff */
        /* <DEDUP_REMOVED lines=32> */
[----:B------:R-:W-:Y:S01]  /*4c210*/  IMAD.MOV.U32 R213, RZ, RZ, R214 ;  /* 0x000000ffffd57224 */ /* 0x000fe200078e00d6 */
[----:B------:R-:W-:Y:S02]  /*4c220*/  IADD3 R147, P2, R147, UR5, RZ ;  /* 0x0000000593937c10 */ /* 0x000fe4000ff5e0ff */
[----:B0-----:R-:W2:Y:S04]  /*4c230*/  LDL.LU R140, [R1+0x5238] ;  /* 0x00523800018c7983 */ /* 0x001ea80000300800 */
[----:B------:R0:W-:Y:S01]  /*4c240*/  STL [R1+0x2db4], R141 ;  /* 0x002db48d01007387 */ /* 0x0001e20000100800 */
[----:B------:R-:W-:-:S02]  /*4c250*/  IMAD.MOV.U32 R214, RZ, RZ, R215 ;  /* 0x000000ffffd67224 */ /* 0x000fc400078e00d7 */
[----:B------:R-:W-:Y:S01]  /*4c260*/  IMAD.MOV.U32 R215, RZ, RZ, R216 ;  /* 0x000000ffffd77224 */ /* 0x000fe200078e00d8 */
[----:B0-----:R-:W2:Y:S04]  /*4c270*/  LDL.LU R141, [R1+0x5234] ;  /* 0x00523400018d7983 */ /* 0x001ea80000300800 */
[----:B------:R0:W-:Y:S01]  /*4c280*/  STL [R1+0x2dd8], R142 ;  /* 0x002dd88e01007387 */ /* 0x0001e20000100800 */
[----:B------:R-:W-:Y:S01]  /*4c290*/  IADD3.X R148, R148, UR8, RZ, P3, !PT ;  /* 0x0000000894947c10 */ /* 0x000fe20009ffe4ff */
[----:B------:R-:W-:Y:S02]  /*4c2a0*/  IMAD.MOV.U32 R216, RZ, RZ, R217 ;  /* 0x000000ffffd87224 */ /* 0x000fe400078e00d9 */
[----:B------:R-:W-:Y:S01]  /*4c2b0*/  IMAD.MOV.U32 R217, RZ, RZ, R218 ;  /* 0x000000ffffd97224 */ /* 0x000fe200078e00da */
[----:B0-----:R-:W2:Y:S04]  /*4c2c0*/  LDL.LU R142, [R1+0x5230] ;  /* 0x00523000018e7983 */ /* 0x001ea80000300800 */
[----:B------:R0:W-:Y:S01]  /*4c2d0*/  STL [R1+0x2dac], R143 ;  /* 0x002dac8f01007387 */ /* 0x0001e20000100800 */
[----:B------:R-:W-:Y:S01]  /*4c2e0*/  IADD3 R149, P3, R149, UR5, RZ ;  /* 0x0000000595957c10 */ /* 0x000fe2000ff7e0ff */
        /* <DEDUP_REMOVED lines=14> */
[----:B------:R-:W-:Y:S02]  /*4c3d0*/  IMAD.MOV.U32 R162, RZ, RZ, R163 ;  /* 0x000000ffffa27224 */ /* 0x000fe400078e00a3 */
[----:B------:R-:W-:Y:S01]  /*4c3e0*/  IMAD.MOV.U32 R163, RZ, RZ, R164 ;  /* 0x000000ffffa37224 */ /* 0x000fe200078e00a4 */
[----:B------:R-:W-:Y:S01]  /*4c3f0*/  IADD3.X R213, R213, UR8, RZ, P5, !PT ;  /* 0x00000008d5d57c10 */ /* 0x000fe2000affe4ff */
[----:B0-----:R-:W2:Y:S04]  /*4c400*/  LDL.LU R146, [R1+0x5220] ;  /* 0x0052200001927983 */ /* 0x001ea80000300800 */
[----:B------:R0:W-:Y:S01]  /*4c410*/  STL [R1+0x2d9c], R147 ;  /* 0x002d9c9301007387 */ /* 0x0001e20000100800 */
[----:B------:R-:W-:-:S02]  /*4c420*/  IMAD.MOV.U32 R164, RZ, RZ, R165 ;  /* 0x000000ffffa47224 */ /* 0x000fc400078e00a5 */
[----:B------:R-:W-:Y:S01]  /*4c430*/  IMAD.MOV.U32 R165, RZ, RZ, R249 ;  /* 0x000000ffffa57224 */ /* 0x000fe200078e00f9 */
[----:B0-----:R-:W2:Y:S04]  /*4c440*/  LDL.LU R147, [R1+0x521c] ;  /* 0x00521c0001937983 */ /* 0x001ea80000300800 */
[----:B------:R0:W-:Y:S01]  /*4c450*/  STL [R1+0x2dc0], R148 ;  /* 0x002dc09401007387 */ /* 0x0001e20000100800 */
[----:B------:R-:W-:-:S03]  /*4c460*/  IMAD.MOV.U32 R249, RZ, RZ, R250 ;  /* 0x000000fffff97224 */ /* 0x000fc600078e00fa */
[----:B0-----:R-:W2:Y:S04]  /*4c470*/  LDL.LU R148, [R1+0x5218] ;  /* 0x0052180001947983 */ /* 0x001ea80000300800 */
[----:B------:R0:W-:Y:S04]  /*4c480*/  STL [R1+0x2d94], R149 ;  /* 0x002d949501007387 */ /* 0x0001e80000100800 */
[----:B0-----:R-:W2:Y:S04]  /*4c490*/  LDL.LU R149, [R1+0x5214] ;  /* 0x0052140001957983 */ /* 0x001ea80000300800 */
[----:B------:R0:W-:Y:S04]  /*4c4a0*/  STL [R1+0x2db8], R150 ;  /* 0x002db89601007387 */ /* 0x0001e80000100800 */
[----:B0-----:R-:W2:Y:S04]  /*4c4b0*/  LDL.LU R150, [R1+0x5210] ;  /* 0x0052100001967983 */ /* 0x001ea80000300800 */
[----:B------:R0:W-:Y:S04]  /*4c4c0*/  STL [R1+0x2d8c], R151 ;  /* 0x002d8c9701007387 */ /* 0x0001e80000100800 */
[----:B0-----:R-:W2:Y:S04]  /*4c4d0*/  LDL.LU R151, [R1+0x520c] ;  /* 0x00520c0001977983 */ /* 0x001ea80000300800 */
[----:B------:R-:W3:Y:S04]  /*4c4e0*/  LDL.LU R250, [R1+0x2870] ;  /* 0x0028700001fa7983 */ /* 0x000ee80000300800 */
[----:B------:R0:W-:Y:S04]  /*4c4f0*/  STL [R1+0x2db0], R213 ;  /* 0x002db0d501007387 */ /* 0x0001e80000100800 */
[----:B0-----:R-:W4:Y:S02]  /*4c500*/  LDL.LU R213, [R1+0x2d84] ;  /* 0x002d840001d57983 */ /* 0x001f240000300800 */
[----:B----4-:R-:W-:-:S05]  /*4c510*/  IADD3 R213, P5, R213, UR5, RZ ;  /* 0x00000005d5d57c10 */ /* 0x010fca000ffbe0ff */
[----:B------:R0:W-:Y:S04]  /*4c520*/  STL [R1+0x2d84], R213 ;  /* 0x002d84d501007387 */ /* 0x0001e80000100800 */
[----:B0-----:R-:W4:Y:S02]  /*4c530*/  LDL.LU R213, [R1+0x2da8] ;  /* 0x002da80001d57983 */ /* 0x001f240000300800 */
[----:B----4-:R-:W-:-:S05]  /*4c540*/  IADD3.X R213, R213, UR8, RZ, P6, !PT ;  /* 0x00000008d5d57c10 */ /* 0x010fca000b7fe4ff */
        /* <DEDUP_REMOVED lines=776> */
[----:B--2---:R-:W-:Y:S02]  /*4f5d0*/  IADD3.X R213, R213, UR8, RZ, P1, !PT ;  /* 0x00000008d5d57c10 */ /* 0x004fe40008ffe4ff */
[----:B------:R-:W-:-:S03]  /*4f5e0*/  IADD3 R231, P1, R231, UR5, RZ ;  /* 0x00000005e7e77c10 */ /* 0x000fc6000ff3e0ff */
[----:B------:R-:W-:Y:S04]  /*4f5f0*/  STL [R1+0x29b0], R213 ;  /* 0x0029b0d501007387 */ /* 0x000fe80000100800 */
[----:B------:R0:W-:Y:S04]  /*4f600*/  STL [R1+0x2984], R231 ;  /* 0x002984e701007387 */ /* 0x0001e80000100800 */
[----:B0-----:R-:W2:Y:S04]  /*4f610*/  LDL.LU R231, [R1+0x5208] ;  /* 0x0052080001e77983 */ /* 0x001ea80000300800 */
[----:B------:R-:W3:Y:S02]  /*4f620*/  LDL.LU R213, [R1+0x29a8] ;  /* 0x0029a80001d57983 */ /* 0x000ee40000300800 */
[----:B---3--:R-:W-:-:S05]  /*4f630*/  IADD3.X R213, R213, UR8, RZ, P2, !PT ;  /* 0x00000008d5d57c10 */ /* 0x008fca00097fe4ff */
[----:B------:R0:W-:Y:S04]  /*4f640*/  STL [R1+0x29a8], R213 ;  /* 0x0029a8d501007387 */ /* 0x0001e80000100800 */
[----:B0-----:R-:W3:Y:S01]  /*4f650*/  LDL.LU R213, [R1+0x297c] ;  /* 0x00297c0001d57983 */ /* 0x001ee20000300800 */
[----:B------:R-:W-:Y:S02]  /*4f660*/  IADD3.X R223, R223, UR8, RZ, P3, !PT ;  /* 0x00000008dfdf7c10 */ /* 0x000fe40009ffe4ff */
[----:B---3--:R-:W-:-:S05]  /*4f670*/  IADD3 R213, P2, R213, UR5, RZ ;  /* 0x00000005d5d57c10 */ /* 0x008fca000ff5e0ff */
[----:B------:R-:W-:Y:S04]  /*4f680*/  STL [R1+0x297c], R213 ;  /* 0x00297cd501007387 */ /* 0x000fe80000100800 */
[----:B------:R0:W-:Y:S04]  /*4f690*/  STL [R1+0x29a0], R223 ;  /* 0x0029a0df01007387 */ /* 0x0001e80000100800 */
[----:B0-----:R-:W3:Y:S04]  /*4f6a0*/  LDL.LU R223, [R1+0x5204] ;  /* 0x0052040001df7983 */ /* 0x001ee80000300800 */
[----:B------:R-:W4:Y:S02]  /*4f6b0*/  LDL.LU R213, [R1+0x2974] ;  /* 0x0029740001d57983 */ /* 0x000f240000300800 */
        /* <DEDUP_REMOVED lines=9> */
[----:B----4-:R-:W-:Y:S02]  /*4f750*/  IADD3.X R213, R213, UR8, RZ, P5, !PT ;  /* 0x00000008d5d57c10 */ /* 0x010fe4000affe4ff */
[----:B------:R-:W-:-:S03]  /*4f760*/  IADD3 R9, P5, R9, UR5, RZ ;  /* 0x0000000509097c10 */ /* 0x000fc6000ffbe0ff */
[----:B------:R-:W-:Y:S04]  /*4f770*/  STL [R1+0x2990], R213 ;  /* 0x002990d501007387 */ /* 0x000fe80000100800 */
[----:B------:R0:W-:Y:S04]  /*4f780*/  STL [R1+0x2964], R9 ;  /* 0x0029640901007387 */ /* 0x0001e80000100800 */
[----:B0-----:R-:W4:Y:S04]  /*4f790*/  LDL.LU R9, [R1+0x5200] ;  /* 0x0052000001097983 */ /* 0x001f280000300800 */
[----:B------:R-:W2:Y:S02]  /*4f7a0*/  LDL.LU R213, [R1+0x2988] ;  /* 0x0029880001d57983 */ /* 0x000ea40000300800 */
[----:B--2---:R-:W-:-:S05]  /*4f7b0*/  IADD3.X R213, R213, UR8, RZ, P6, !PT ;  /* 0x00000008d5d57c10 */ /* 0x004fca000b7fe4ff */
[----:B------:R0:W-:Y:S04]  /*4f7c0*/  STL [R1+0x2988], R213 ;  /* 0x002988d501007387 */ /* 0x0001e80000100800 */
[----:B0-----:R-:W2:Y:S01]  /*4f7d0*/  LDL.LU R213, [R1+0x295c] ;  /* 0x00295c0001d57983 */ /* 0x001ea20000300800 */
[----:B------:R-:W-:Y:S02]  /*4f7e0*/  IADD3.X R11, R11, UR8, RZ, P1, !PT ;  /* 0x000000080b0b7c10 */ /* 0x000fe40008ffe4ff */
[----:B--2---:R-:W-:-:S05]  /*4f7f0*/  IADD3 R213, P6, R213, UR5, RZ ;  /* 0x00000005d5d57c10 */ /* 0x004fca000ffde0ff */
[----:B------:R-:W-:Y:S04]  /*4f800*/  STL [R1+0x295c], R213 ;  /* 0x00295cd501007387 */ /* 0x000fe80000100800 */
[----:B------:R0:W-:Y:S04]  /*4f810*/  STL [R1+0x2980], R11 ;  /* 0x0029800b01007387 */ /* 0x0001e80000100800 */
[----:B0-----:R-:W2:Y:S04]  /*4f820*/  LDL.LU R11, [R1+0x51fc] ;  /* 0x0051fc00010b7983 */ /* 0x001ea80000300800 */
[----:B------:R-:W3:Y:S02]  /*4f830*/  LDL.LU R213, [R1+0x2954] ;  /* 0x0029540001d57983 */ /* 0x000ee40000300800 */
[----:B---3--:R-:W-:-:S05]  /*4f840*/  IADD3 R213, P1, R213, UR5, RZ ;  /* 0x00000005d5d57c10 */ /* 0x008fca000ff3e0ff */
[----:B------:R0:W-:Y:S04]  /*4f850*/  STL [R1+0x2954], R213 ;  /* 0x002954d501007387 */ /* 0x0001e80000100800 */
[----:B0-----:R-:W3:Y:S02]  /*4f860*/  LDL.LU R213, [R1+0x2978] ;  /* 0x0029780001d57983 */ /* 0x001ee40000300800 */
[----:B---3--:R-:W-:-:S05]  /*4f870*/  IADD3.X R213, R213, UR8, RZ, P2, !PT ;  /* 0x00000008d5d57c10 */ /* 0x008fca00097fe4ff */
[----:B------:R0:W-:Y:S04]  /*4f880*/  STL [R1+0x2978], R213 ;  /* 0x002978d501007387 */ /* 0x0001e80000100800 */
[----:B0-----:R-:W3:Y:S02]  /*4f890*/  LDL.LU R213, [R1+0x294c] ;  /* 0x00294c0001d57983 */ /* 0x001ee40000300800 */
[----:B---3--:R-:W-:-:S05]  /*4f8a0*/  IADD3 R213, P2, R213, UR5, RZ ;  /* 0x00000005d5d57c10 */ /* 0x008fca000ff5e0ff */
[----:B------:R0:W-:Y:S04]  /*4f8b0*/  STL [R1+0x294c], R213 ;  /* 0x00294cd501007387 */ /* 0x0001e80000100800 */
[----:B0-----:R-:W3:Y:S02]  /*4f8c0*/  LDL.LU R213, [R1+0x2970] ;  /* 0x0029700001d57983 */ /* 0x001ee40000300800 */
[----:B---3--:R-:W-:Y:S02]  /*4f8d0*/  IADD3.X R213, R213, UR8, RZ, P3, !PT ;  /* 0x00000008d5d57c10 */ /* 0x008fe40009ffe4ff */
[----:B------:R-:W-:-:S03]  /*4f8e0*/  IADD3 R10, P3, R10, UR5, RZ ;  /* 0x000000050a0a7c10 */ /* 0x000fc6000ff7e0ff */
[----:B------:R-:W-:Y:S04]  /*4f8f0*/  STL [R1+0x2970], R213 ;  /* 0x002970d501007387 */ /* 0x000fe80000100800 */
[----:B------:R0:W-:Y:S04]  /*4f900*/  STL [R1+0x2944], R10 ;  /* 0x0029440a01007387 */ /* 0x0001e80000100800 */
[----:B0-----:R-:W3:Y:S04]  /*4f910*/  LDL.LU R10, [R1+0x51f8] ;  /* 0x0051f800010a7983 */ /* 0x001ee80000300800 */
[----:B------:R-:W4:Y:S02]  /*4f920*/  LDL.LU R213, [R1+0x2968] ;  /* 0x0029680001d57983 */ /* 0x000f240000300800 */
[----:B----4-:R-:W-:-:S05]  /*4f930*/  IADD3.X R213, R213, UR8, RZ, P4, !PT ;  /* 0x00000008d5d57c10 */ /* 0x010fca000a7fe4ff */
[----:B------:R0:W-:Y:S04]  /*4f940*/  STL [R1+0x2968], R213 ;  /* 0x002968d501007387 */ /* 0x0001e80000100800 */
[----:B0-----:R-:W4:Y:S01]  /*4f950*/  LDL.LU R213, [R1+0x293c] ;  /* 0x00293c0001d57983 */ /* 0x001f220000300800 */
[----:B------:R-:W-:Y:S02]  /*4f960*/  IADD3.X R21, R21, UR8, RZ, P5, !PT ;  /* 0x0000000815157c10 */ /* 0x000fe4000affe4ff */
[----:B----4-:R-:W-:-:S05]  /*4f970*/  IADD3 R213, P4, R213, UR5, RZ ;  /* 0x00000005d5d57c10 */ /* 0x010fca000ff9e0ff */
[----:B------:R-:W-:Y:S04]  /*4f980*/  STL [R1+0x293c], R213 ;  /* 0x00293cd501007387 */ /* 0x000fe80000100800 */
[----:B------:R0:W-:Y:S04]  /*4f990*/  STL [R1+0x2960], R21 ;  /* 0x0029601501007387 */ /* 0x0001e80000100800 */
[----:B0-----:R0:W5:Y:S04]  /*4f9a0*/  LDL.LU R21, [R1+0x51f4] ;  /* 0x0051f40001157983 */ /* 0x0011680000300800 */
[----:B------:R-:W4:Y:S02]  /*4f9b0*/  LDL.LU R213, [R1+0x2934] ;  /* 0x0029340001d57983 */ /* 0x000f240000300800 */
[----:B----4-:R-:W-:-:S05]  /*4f9c0*/  IADD3 R213, P5, R213, UR5, RZ ;  /* 0x00000005d5d57c10 */ /* 0x010fca000ffbe0ff */
[----:B------:R1:W-:Y:S04]  /*4f9d0*/  STL [R1+0x2934], R213 ;  /* 0x002934d501007387 */ /* 0x0003e80000100800 */
[----:B-1----:R-:W4:Y:S02]  /*4f9e0*/  LDL.LU R213, [R1+0x2958] ;  /* 0x0029580001d57983 */ /* 0x002f240000300800 */
[----:B----4-:R-:W-:Y:S02]  /*4f9f0*/  IADD3.X R213, R213, UR8, RZ, P6, !PT ;  /* 0x00000008d5d57c10 */ /* 0x010fe4000b7fe4ff */
[----:B--2---:R-:W-:-:S03]  /*4fa00*/  IADD3 R11, P6, R11, UR5, RZ ;  /* 0x000000050b0b7c10 */ /* 0x004fc6000ffde0ff */
[----:B------:R-:W-:Y:S04]  /*4fa10*/  STL [R1+0x2958], R213 ;  /* 0x002958d501007387 */ /* 0x000fe80000100800 */
[----:B------:R1:W-:Y:S04]  /*4fa20*/  STL [R1+0x292c], R11 ;  /* 0x00292c0b01007387 */ /* 0x0003e80000100800 */
[----:B-1----:R-:W2:Y:S04]  /*4fa30*/  LDL.LU R11, [R1+0x51f0] ;  /* 0x0051f000010b7983 */ /* 0x002ea80000300800 */
[----:B------:R-:W4:Y:S01]  /*4fa40*/  LDL.LU R213, [R1+0x2950] ;  /* 0x0029500001d57983 */ /* 0x000f220000300800 */
[----:B---3--:R-:W-:-:S02]  /*4fa50*/  IADD3.X R10, R10, UR8, RZ, P2, !PT ;  /* 0x000000080a0a7c10 */ /* 0x008fc400097fe4ff */
[----:B----4-:R-:W-:Y:S02]  /*4fa60*/  IADD3.X R213, R213, UR8, RZ, P1, !PT ;  /* 0x00000008d5d57c10 */ /* 0x010fe40008ffe4ff */
[----:B------:R-:W-:-:S03]  /*4fa70*/  IADD3 R8, P1, R8, UR5, RZ ;  /* 0x0000000508087c10 */ /* 0x000fc6000ff3e0ff */
[----:B------:R-:W-:Y:S04]  /*4fa80*/  STL [R1+0x2950], R213 ;  /* 0x002950d501007387 */ /* 0x000fe80000100800 */
[----:B------:R1:W-:Y:S04]  /*4fa90*/  STL [R1+0x2924], R8 ;  /* 0x0029240801007387 */ /* 0x0003e80000100800 */
[----:B-1----:R-:W3:Y:S04]  /*4faa0*/  LDL.LU R8, [R1+0x51ec] ;  /* 0x0051ec0001087983 */ /* 0x002ee80000300800 */
[----:B------:R1:W-:Y:S04]  /*4fab0*/  STL [R1+0x2948], R10 ;  /* 0x0029480a01007387 */ /* 0x0003e80000100800 */
[----:B-1----:R-:W4:Y:S01]  /*4fac0*/  LDL.LU R10, [R1+0x51e8] ;  /* 0x0051e800010a7983 */ /* 0x002f220000300800 */
[----:B------:R-:W-:Y:S01]  /*4fad0*/  WARPGROUP.ARRIVE ;  /* 0x00000000000079c5 */ /* 0x000fe20000000000 */
[----:B------:R-:W-:-:S05]  /*4fae0*/  UMOV UR37, UR9 ;  /* 0x0000000900257c82 */ /* 0x000fca0008000000 */
[----:B------:R-:W-:Y:S01]  /*4faf0*/  QGMMA.64x256x32.F32.E5M2.E5M2 R24, gdesc[UR36], R24, gsb0 ;  /* 0x03e00000241879f3 */ /* 0x000fe20008003818 */
[----:B------:R-:W-:Y:S01]  /*4fb00*/  UMOV UR40, UR56 ;  /* 0x0000003800287c82 */ /* 0x000fe20008000000 */
[----:B------:R-:W-:Y:S01]  /*4fb10*/  UMOV UR41, UR57 ;  /* 0x0000003900297c82 */ /* 0x000fe20008000000 */
[----:B----4-:R-:W-:-:S05]  /*4fb20*/  IADD3 R10, P2, R10, UR5, RZ ;  /* 0x000000050a0a7c10 */ /* 0x010fca000ff5e0ff */
[----:B------:R1:W-:Y:S04]  /*4fb30*/  STL [R1+0x291c], R10 ;  /* 0x00291c0a01007387 */ /* 0x0003e80000100800 */
[----:B-1----:R-:W4:Y:S01]  /*4fb40*/  LDL.LU R10, [R1+0x51e4] ;  /* 0x0051e400010a7983 */ /* 0x002f220000300800 */
[----:B------:R-:W-:Y:S02]  /*4fb50*/  WARPGROUP.DEPBAR.LE gsb0, 0x0 ;  /* 0x00008000000079c5 */ /* 0x000fe40000010000 */
[----:B------:R-:W-:-:S13]  /*4fb60*/  WARPGROUP.ARRIVE ;  /* 0x00000000000079c5 */ /* 0x000fda0000000000 */
[----:B------:R-:W-:Y:S01]  /*4fb70*/  QGMMA.64x256x32.F32.E5M2.E5M2 R24, gdesc[UR40], R24, gsb0 ;  /* 0x03e00000281879f3 */ /* 0x000fe20008003818 */
[----:B------:R-:W-:Y:S02]  /*4fb80*/  IADD3.X R12, R12, UR8, RZ, P3, !PT ;  /* 0x000000080c0c7c10 */ /* 0x000fe40009ffe4ff */
[----:B--2---:R-:W-:Y:S02]  /*4fb90*/  IADD3 R11, P3, R11, UR5, RZ ;  /* 0x000000050b0b7c10 */ /* 0x004fe4000ff7e0ff */
[----:B---3--:R-:W-:Y:S01]  /*4fba0*/  IADD3.X R8, R8, UR8, RZ, P5, !PT ;  /* 0x0000000808087c10 */ /* 0x008fe2000affe4ff */
[----:B------:R1:W-:Y:S01]  /*4fbb0*/  STL [R1+0x2940], R12 ;  /* 0x0029400c01007387 */ /* 0x0003e20000100800 */
[----:B------:R-:W-:Y:S02]  /*4fbc0*/  IADD3 R152, P5, R152, UR5, RZ ;  /* 0x0000000598987c10 */ /* 0x000fe4000ffbe0ff */
[----:B------:R-:W-:Y:S02]  /*4fbd0*/  IADD3.X R214, R214, UR8, RZ, P6, !PT ;  /* 0x00000008d6d67c10 */ /* 0x000fe4000b7fe4ff */
[----:B------:R-:W-:Y:S01]  /*4fbe0*/  IADD3 R215, P6, R215, UR5, RZ ;  /* 0x00000005d7d77c10 */ /* 0x000fe2000ffde0ff */
[----:B-1----:R0:W5:Y:S04]  /*4fbf0*/  LDL.LU R12, [R1+0x51e0] ;  /* 0x0051e000010c7983 */ /* 0x0021680000300800 */
[----:B------:R1:W-:Y:S01]  /*4fc00*/  STL [R1+0x2914], R11 ;  /* 0x0029140b01007387 */ /* 0x0003e20000100800 */
[----:B------:R-:W-:-:S02]  /*4fc10*/  IADD3.X R216, R216, UR8, RZ, P1, !PT ;  /* 0x00000008d8d87c10 */ /* 0x000fc40008ffe4ff */
[----:B------:R-:W-:Y:S02]  /*4fc20*/  IADD3 R217, P1, R217, UR5, RZ ;  /* 0x00000005d9d97c10 */ /* 0x000fe4000ff3e0ff */
[----:B------:R-:W-:Y:S01]  /*4fc30*/  IADD3.X R218, R218, UR8, RZ, P2, !PT ;  /* 0x00000008dada7c10 */ /* 0x000fe200097fe4ff */
[----:B-1----:R0:W5:Y:S01]  /*4fc40*/  LDL.LU R11, [R1+0x51dc] ;  /* 0x0051dc00010b7983 */ /* 0x0021620000300800 */
[----:B------:R-:W-:Y:S02]  /*4fc50*/  IADD3 R219, P2, R219, UR5, RZ ;  /* 0x00000005dbdb7c10 */ /* 0x000fe4000ff5e0ff */
[----:B------:R-:W-:Y:S02]  /*4fc60*/  IADD3.X R220, R220, UR8, RZ, P3, !PT ;  /* 0x00000008dcdc7c10 */ /* 0x000fe40009ffe4ff */
[----:B------:R-:W-:Y:S02]  /*4fc70*/  IADD3 R159, P3, R159, UR5, RZ ;  /* 0x000000059f9f7c10 */ /* 0x000fe4000ff7e0ff */
[----:B------:R-:W-:-:S02]  /*4fc80*/  IADD3.X R162, R162, UR8, RZ, P5, !PT ;  /* 0x00000008a2a27c10 */ /* 0x000fc4000affe4ff */
[----:B------:R-:W-:Y:S02]  /*4fc90*/  IADD3 R163, P5, R163, UR5, RZ ;  /* 0x00000005a3a37c10 */ /* 0x000fe4000ffbe0ff */
[----:B------:R-:W-:Y:S02]  /*4fca0*/  IADD3.X R164, R164, UR8, RZ, P6, !PT ;  /* 0x00000008a4a47c10 */ /* 0x000fe4000b7fe4ff */
        /* <DEDUP_REMOVED lines=24> */
[----:B------:R-:W-:Y:S02]  /*4fe30*/  IADD3.X R248, R248, UR8, RZ, P3, !PT ;  /* 0x00000008f8f87c10 */ /* 0x000fe40009ffe4ff */
[----:B------:R-:W-:Y:S02]  /*4fe40*/  IADD3.X R250, R250, UR8, RZ, P5, !PT ;  /* 0x00000008fafa7c10 */ /* 0x000fe4000affe4ff */
[----:B------:R-:W-:Y:S02]  /*4fe50*/  IADD3.X R252, R252, UR8, RZ, P1, !PT ;  /* 0x00000008fcfc7c10 */ /* 0x000fe40008ffe4ff */
[----:B------:R-:W-:-:S02]  /*4fe60*/  IADD3.X R251, R251, UR8, RZ, P6, !PT ;  /* 0x00000008fbfb7c10 */ /* 0x000fc4000b7fe4ff */
[----:B------:R-:W-:Y:S02]  /*4fe70*/  R2UR UR11, R222 ;  /* 0x00000000de0b72ca */ /* 0x000fe400000e0000 */
[----:B------:R-:W-:Y:S02]  /*4fe80*/  R2UR UR10, R221 ;  /* 0x00000000dd0a72ca */ /* 0x000fe400000e0000 */
[----:B------:R-:W-:Y:S02]  /*4fe90*/  R2UR UR57, R4 ;  /* 0x00000000043972ca */ /* 0x000fe400000e0000 */
[----:B------:R-:W-:Y:S02]  /*4fea0*/  R2UR UR56, R0 ;  /* 0x00000000003872ca */ /* 0x000fe400000e0000 */
[----:B----4-:R-:W-:Y:S02]  /*4feb0*/  IADD3.X R10, R10, UR8, RZ, P4, !PT ;  /* 0x000000080a0a7c10 */ /* 0x010fe4000a7fe4ff */
[----:B------:R-:W-:-:S03]  /*4fec0*/  IADD3 R9, P4, R9, UR5, RZ ;  /* 0x0000000509097c10 */ /* 0x000fc6000ff9e0ff */
[----:B------:R1:W-:Y:S01]  /*4fed0*/  STL [R1+0x2938], R10 ;  /* 0x0029380a01007387 */ /* 0x0003e20000100800 */
[----:B------:R-:W-:-:S03]  /*4fee0*/  IADD3.X R160, R160, UR8, RZ, P4, !PT ;  /* 0x00000008a0a07c10 */ /* 0x000fc6000a7fe4ff */
[----:B-1----:R0:W5:Y:S04]  /*4fef0*/  LDL.LU R10, [R1+0x51d8] ;  /* 0x0051d800010a7983 */ /* 0x0021680000300800 */
[----:B------:R1:W-:Y:S01]  /*4ff00*/  STL [R1+0x290c], R9 ;  /* 0x00290c0901007387 */ /* 0x0003e20000100800 */
[----:B------:R-:W-:-:S03]  /*4ff10*/  IADD3 R161, P4, R161, UR5, RZ ;  /* 0x00000005a1a17c10 */ /* 0x000fc6000ff9e0ff */
[----:B-1----:R0:W5:Y:S04]  /*4ff20*/  LDL.LU R9, [R1+0x51d4] ;  /* 0x0051d40001097983 */ /* 0x0021680000300800 */
[----:B------:R1:W-:Y:S04]  /*4ff30*/  STL [R1+0x2930], R8 ;  /* 0x0029300801007387 */ /* 0x0003e80000100800 */
[----:B-1----:R0:W5:Y:S04]  /*4ff40*/  LDL.LU R8, [R1+0x51d0] ;  /* 0x0051d00001087983 */ /* 0x0021680000300800 */
[----:B------:R1:W-:Y:S04]  /*4ff50*/  STL [R1+0x2904], R152 ;  /* 0x0029049801007387 */ /* 0x0003e80000100800 */
        /* <DEDUP_REMOVED lines=15> */
[----:B------:R0:W-:Y:S01]  /*50050*/  STL [R1+0x28c4], R167 ;  /* 0x0028c4a701007387 */ /* 0x0001e20000100800 */
[----:B------:R-:W-:-:S03]  /*50060*/  IADD3.X R227, R227, UR8, RZ, P4, !PT ;  /* 0x00000008e3e37c10 */ /* 0x000fc6000a7fe4ff */
[----:B------:R0:W-:Y:S01]  /*50070*/  STL [R1+0x28e8], R223 ;  /* 0x0028e8df01007387 */ /* 0x0001e20000100800 */
[----:B------:R-:W-:-:S03]  /*50080*/  IADD3 R228, P4, R228, UR5, RZ ;  /* 0x00000005e4e47c10 */ /* 0x000fc6000ff9e0ff */
        /* <DEDUP_REMOVED lines=17> */
[----:B------:R0:W-:Y:S01]  /*501a0*/  STL [R1+0x28a8], R239 ;  /* 0x0028a8ef01007387 */ /* 0x0001e20000100800 */
[----:B-1----:R-:W1:Y:S03]  /*501b0*/  S2R R152, SR_TID.X ;  /* 0x0000000000987919 */ /* 0x002e660000002100 */
[----:B------:R0:W-:Y:S04]  /*501c0*/  STL [R1+0x287c], R240 ;  /* 0x00287cf001007387 */ /* 0x0001e80000100800 */
[----:B------:R0:W-:Y:S04]  /*501d0*/  STL [R1+0x28a0], R241 ;  /* 0x0028a0f101007387 */ /* 0x0001e80000100800 */
[----:B------:R0:W-:Y:S04]  /*501e0*/  STL [R1+0x2874], R242 ;  /* 0x002874f201007387 */ /* 0x0001e80000100800 */
[----:B------:R0:W-:Y:S04]  /*501f0*/  STL [R1+0x2898], R243 ;  /* 0x002898f301007387 */ /* 0x0001e80000100800 */
[----:B------:R0:W-:Y:S01]  /*50200*/  STL [R1+0x286c], R244 ;  /* 0x00286cf401007387 */ /* 0x0001e20000100800 */
[----:B------:R-:W-:-:S03]  /*50210*/  IADD3.X R249, R249, UR8, RZ, P4, !PT ;  /* 0x00000008f9f97c10 */ /* 0x000fc6000a7fe4ff */
        /* <DEDUP_REMOVED lines=8> */
[----:B------:R-:W-:-:S02]  /*502a0*/  WARPGROUP.DEPBAR.LE gsb0, 0x0 ;  /* 0x00008000000079c5 */ /* 0x000fc40000010000 */
[----:B-1----:R-:W-:Y:S01]  /*502b0*/  LOP3.LUT R152, R152, 0x7f, RZ, 0xc0, !PT ;  /* 0x0000007f98987812 */ /* 0x002fe200078ec0ff */
[----:B------:R-:W-:Y:S06]  /*502c0*/  @P0 BRA `(.L_x_2) ;  /* 0xfffffd6800940947 */ /* 0x000fec000383ffff */
.L_x_1:
[----:B------:R-:W2:Y:S01]  /*502d0*/  LDL.LU R5, [R1+0x1c08] ;  /* 0x001c080001057983 */ /* 0x000ea20000300800 */
[----:B------:R-:W-:Y:S01]  /*502e0*/  ULDC UR5, c[0x0][0x248] ;  /* 0x0000920000057ab9 */ /* 0x000fe20000000800 */
[----:B------:R-:W-:Y:S01]  /*502f0*/  ULDC UR6, c[0x0][0x248] ;  /* 0x0000920000067ab9 */ /* 0x000fe20000000800 */
[----:B------:R-:W-:Y:S01]  /*50300*/  ULDC UR7, c[0x0][0x248] ;  /* 0x0000920000077ab9 */ /* 0x000fe20000000800 */
[----:B------:R-:W3:Y:S01]  /*50310*/  LDL.LU R4, [R1+0x1c0c] ;  /* 0x001c0c0001047983 */ /* 0x000ee20000300800 */
[----:B------:R-:W-:Y:S01]  /*50320*/  ULDC.64 UR36, c[0x0][0x228] ;  /* 0x00008a0000247ab9 */ /* 0x000fe20000000a00 */
[----:B------:R-:W-:Y:S01]  /*50330*/  ULDC.64 UR34, c[0x0][0x228] ;  /* 0x00008a0000227ab9 */ /* 0x000fe20000000a00 */
[----:B------:R-:W-:Y:S01]  /*50340*/  ULDC.64 UR8, c[0x0][0x220] ;  /* 0x0000880000087ab9 */ /* 0x000fe20000000a00 */
[----:B-1----:R-:W4:Y:S01]  /*50350*/  LDL.LU R0, [R1+0x1c00] ;  /* 0x001c000001007983 */ /* 0x002f220000300800 */
[----:B------:R-:W-:Y:S01]  /*50360*/  ULDC.64 UR12, c[0x0][0x220] ;  /* 0x00008800000c7ab9 */ /* 0x000fe20000000a00 */
[----:B------:R-:W-:Y:S01]  /*50370*/  ULDC UR19, c[0x0][0x228] ;  /* 0x00008a0000137ab9 */ /* 0x000fe20000000800 */
[----:B------:R-:W-:Y:S01]  /*50380*/  ULDC UR18, c[0x0][0x228] ;  /* 0x00008a0000127ab9 */ /* 0x000fe20000000800 */
[----:B------:R-:W4:Y:S01]  /*50390*/  LDL.LU R6, [R1+0x1c04] ;  /* 0x001c040001067983 */ /* 0x000f220000300800 */
[----:B------:R-:W-:Y:S01]  /*503a0*/  ULDC UR14, c[0x0][0x228] ;  /* 0x00008a00000e7ab9 */ /* 0x000fe20000000800 */
[----:B------:R-:W-:Y:S01]  /*503b0*/  ULDC UR15, c[0x0][0x228] ;  /* 0x00008a00000f7ab9 */ /* 0x000fe20000000800 */
[----:B------:R-:W-:Y:S01]  /*503c0*/  ULDC UR56, c[0x0][0x228] ;  /* 0x00008a0000387ab9 */ /* 0x000fe20000000800 */
[----:B-----5:R-:W-:Y:S01]  /*503d0*/  STL [R1+0x53e4], R12 ;  /* 0x0053e40c01007387 */ /* 0x020fe20000100800 */
[----:B------:R-:W-:Y:S01]  /*503e0*/  ULDC UR61, c[0x0][0x228] ;  /* 0x00008a00003d7ab9 */ /* 0x000fe20000000800 */
[----:B------:R-:W-:Y:S01]  /*503f0*/  ULDC UR59, c[0x0][0x228] ;  /* 0x00008a00003b7ab9 */ /* 0x000fe20000000800 */
[----:B------:R-:W-:Y:S01]  /*50400*/  ULDC UR58, c[0x0][0x228] ;  /* 0x00008a00003a7ab9 */ /* 0x000fe20000000800 */
[----:B------:R-:W-:Y:S01]  /*50410*/  STL [R1+0x53e0], R248 ;  /* 0x0053e0f801007387 */ /* 0x000fe20000100800 */
        /* <DEDUP_REMOVED lines=105> */
[----:B------:R-:W-:Y:S01]  /*50ab0*/  STL [R1+0x52c8], R86 ;  /* 0x0052c85601007387 */ /* 0x000fe20000100800 */
[----:B--2---:R-:W-:-:S03]  /*50ac0*/  IMAD.MOV.U32 R174, RZ, RZ, R5 ;  /* 0x000000ffffae7224 */ /* 0x004fc600078e0005 */
[----:B------:R-:W-:Y:S01]  /*50ad0*/  STL [R1+0x52c4], R85 ;  /* 0x0052c45501007387 */ /* 0x000fe20000100800 */
[----:B---3--:R-:W-:-:S03]  /*50ae0*/  IMAD.MOV.U32 R173, RZ, RZ, R4 ;  /* 0x000000ffffad7224 */ /* 0x008fc600078e0004 */
[----:B------:R-:W-:Y:S01]  /*50af0*/  STL [R1+0x52c0], R84 ;  /* 0x0052c05401007387 */ /* 0x000fe20000100800 */
[----:B----4-:R-:W-:-:S03]  /*50b00*/  IMAD.MOV.U32 R7, RZ, RZ, R0 ;  /* 0x000000ffff077224 */ /* 0x010fc600078e0000 */
[----:B------:R-:W-:Y:S01]  /*50b10*/  STL [R1+0x52bc], R83 ;  /* 0x0052bc5301007387 */ /* 0x000fe20000100800 */
[----:B------:R-:W-:Y:S02]  /*50b20*/  IMAD.MOV.U32 R176, RZ, RZ, R7 ;  /* 0x000000ffffb07224 */ /* 0x000fe400078e0007 */
[----:B------:R-:W-:Y:S01]  /*50b30*/  IMAD.MOV.U32 R175, RZ, RZ, R6 ;  /* 0x000000ffffaf7224 */ /* 0x000fe200078e0006 */
        /* <DEDUP_REMOVED lines=21> */
[----:B------:R-:W-:Y:S01]  /*50c90*/  STL [R1+0x5264], R61 ;  /* 0x0052643d01007387 */ /* 0x000fe20000100800 */
[----:B-1----:R-:W-:Y:S01]  /*50ca0*/  IMAD R63, R8, UR5, RZ ;  /* 0x00000005083f7c24 */ /* 0x002fe2000f8e02ff */
[----:B------:R-:W-:-:S02]  /*50cb0*/  ULDC UR5, c[0x0][0x248] ;  /* 0x0000920000057ab9 */ /* 0x000fc40000000800 */
[----:B------:R-:W-:Y:S01]  /*50cc0*/  STL [R1+0x5260], R60 ;  /* 0x0052603c01007387 */ /* 0x000fe20000100800 */
[----:B------:R-:W-:Y:S01]  /*50cd0*/  VIADD R2, R63, UR5 ;  /* 0x000000053f027c36 */ /* 0x000fe20008000000 */
[----:B------:R-:W-:Y:S02]  /*50ce0*/  ULDC UR5, c[0x0][0x248] ;  /* 0x0000920000057ab9 */ /* 0x000fe40000000800 */
        /* <DEDUP_REMOVED lines=31> */
[----:B-1----:R-:W-:Y:S01]  /*50ee0*/  VIADD R31, R2, UR5 ;  /* 0x00000005021f7c36 */ /* 0x002fe20008000000 */
[----:B------:R-:W-:-:S02]  /*50ef0*/  ULDC UR5, c[0x0][0x248] ;  /* 0x0000920000057ab9 */ /* 0x000fc40000000800 */
[----:B------:R-:W-:Y:S01]  /*50f00*/  STL [R1+0x51e0], R28 ;  /* 0x0051e01c01007387 */ /* 0x000fe20000100800 */
[----:B------:R-:W-:Y:S01]  /*50f10*/  VIADD R38, R31, UR5 ;  /* 0x000000051f267c36 */ /* 0x000fe20008000000 */
[----:B------:R-:W-:Y:S02]  /*50f20*/  ULDC UR5, c[0x0][0x248] ;  /* 0x0000920000057ab9 */ /* 0x000fe40000000800 */
[----:B------:R-:W-:Y:S01]  /*50f30*/  STL [R1+0x51dc], R27 ;  /* 0x0051dc1b01007387 */ /* 0x000fe20000100800 */
[----:B------:R-:W-:Y:S01]  /*50f40*/  VIADD R45, R38, UR5 ;  /* 0x00000005262d7c36 */ /* 0x000fe20008000000 */
[----:B------:R-:W-:Y:S02]  /*50f50*/  ULDC UR5, c[0x0][0x248] ;  /* 0x0000920000057ab9 */ /* 0x000fe40000000800 */
[----:B------:R1:W-:Y:S01]  /*50f60*/  STL [R1+0x51d8], R26 ;  /* 0x0051d81a01007387 */ /* 0x0003e20000100800 */
[----:B------:R-:W-:Y:S01]  /*50f70*/  VIADD R48, R45, UR5 ;  /* 0x000000052d307c36 */ /* 0x000fe20008000000 */
[----:B------:R-:W-:-:S02]  /*50f80*/  ULDC UR5, c[0x0][0x248] ;  /* 0x0000920000057ab9 */ /* 0x000fc40000000800 */
[----:B------:R-:W-:Y:S01]  /*50f90*/  STL [R1+0x51d4], R25 ;  /* 0x0051d41901007387 */ /* 0x000fe20000100800 */
[----:B------:R-:W-:Y:S01]  /*50fa0*/  VIADD R33, R48, UR5 ;  /* 0x0000000530217c36 */ /* 0x000fe20008000000 */
[----:B------:R-:W-:Y:S02]  /*50fb0*/  ULDC UR5, c[0x0][0x248] ;  /* 0x0000920000057ab9 */ /* 0x000fe40000000800 */
[----:B------:R2:W-:Y:S01]  /*50fc0*/  STL [R1+0x51d0], R24 ;  /* 0x0051d01801007387 */ /* 0x0005e20000100800 */
        /* <DEDUP_REMOVED lines=20> */
[----:B------:R-:W-:Y:S01]  /*51110*/  STL [R1+0x53fc], R33 ;  /* 0x0053fc2101007387 */ /* 0x000fe20000100800 */
[----:B-1----:R-:W-:Y:S01]  /*51120*/  VIADD R26, R44, UR5 ;  /* 0x000000052c1a7c36 */ /* 0x002fe20008000000 */
[----:B------:R-:W-:-:S02]  /*51130*/  ULDC UR5, c[0x0][0x248] ;  /* 0x0000920000057ab9 */ /* 0x000fc40000000800 */
[----:B------:R1:W-:Y:S01]  /*51140*/  STL [R1+0x5400], R43 ;  /* 0x0054002b01007387 */ /* 0x0003e20000100800 */
        /* <DEDUP_REMOVED lines=9> */
[----:B--2---:R-:W-:Y:S01]  /*511e0*/  VIADD R24, R29, UR5 ;  /* 0x000000051d187c36 */ /* 0x004fe20008000000 */
[----:B------:R-:W-:Y:S02]  /*511f0*/  ULDC UR5, c[0x0][0x248] ;  /* 0x0000920000057ab9 */ /* 0x000fe40000000800 */
[----:B------:R2:W-:Y:S01]  /*51200*/  STL [R1+0x5410], R44 ;  /* 0x0054102c01007387 */ /* 0x0005e20000100800 */
[----:B------:R-:W-:Y:S01]  /*51210*/  VIADD R58, R24, UR5 ;  /* 0x00000005183a7c36 */ /* 0x000fe20008000000 */
[----:B------:R-:W-:Y:S02]  /*51220*/  ULDC UR5, c[0x0][0x248] ;  /* 0x0000920000057ab9 */ /* 0x000fe40000000800 */
[----:B------:R-:W-:Y:S01]  /*51230*/  STL [R1+0x5414], R26 ;  /* 0x0054141a01007387 */ /* 0x000fe20000100800 */
[----:B------:R-:W-:Y:S01]  /*51240*/  VIADD R35, R58, UR5 ;  /* 0x000000053a237c36 */ /* 0x000fe20008000000 */
        /* <DEDUP_REMOVED lines=72> */
[----:B------:R-:W-:-:S03]  /*516d0*/  ULDC UR5, c[0x0][0x248] ;  /* 0x0000920000057ab9 */ /* 0x000fc60000000800 */
        /* <DEDUP_REMOVED lines=13> */
[----:B------:R-:W-:Y:S01]  /*517b0*/  ULDC UR5, c[0x0][0x248] ;  /* 0x0000920000057ab9 */ /* 0x000fe20000000800 */
[----:B------:R-:W-:Y:S02]  /*517c0*/  STL [R1+0x2060], R14 ;  /* 0x0020600e01007387 */ /* 0x000fe40000100800 */
        /* <DEDUP_REMOVED lines=84> */
[----:B0-----:R-:W-:Y:S01]  /*51d10*/  VIADD R244, R150, UR5 ;  /* 0x0000000596f47c36 */ /* 0x001fe20008000000 */
[----:B------:R-:W-:-:S03]  /*51d20*/  ULDC UR5, c[0x0][0x248] ;  /* 0x0000920000057ab9 */ /* 0x000fc60000000800 */
[----:B------:R-:W-:Y:S01]  /*51d30*/  VIADD R246, R244, UR5 ;  /* 0x00000005f4f67c36 */ /* 0x000fe20008000000 */
[----:B------:R-:W-:-:S03]  /*51d40*/  ULDC UR5, c[0x0][0x248] ;  /* 0x0000920000057ab9 */ /* 0x000fc60000000800 */
[----:B------:R-:W-:Y:S01]  /*51d50*/  VIADD R248, R246, UR5 ;  /* 0x00000005f6f87c36 */ /* 0x000fe20008000000 */
[----:B------:R-:W-:-:S03]  /*51d60*/  ULDC UR5, c[0x0][0x248] ;  /* 0x0000920000057ab9 */ /* 0x000fc60000000800 */
[----:B---3--:R-:W-:Y:S01]  /*51d70*/  VIADD R63, R248, UR5 ;  /* 0x00000005f83f7c36 */ /* 0x008fe20008000000 */
[----:B------:R-:W-:-:S03]  /*51d80*/  ULDC UR5, c[0x0][0x248] ;  /* 0x0000920000057ab9 */ /* 0x000fc60000000800 */
[----:B----4-:R-:W-:Y:S01]  /*51d90*/  VIADD R38, R63, UR5 ;  /* 0x000000053f267c36 */ /* 0x010fe20008000000 */
[----:B------:R-:W-:-:S03]  /*51da0*/  ULDC UR5, c[0x0][0x248] ;  /* 0x0000920000057ab9 */ /* 0x000fc60000000800 */
[----:B------:R-:W-:Y:S01]  /*51db0*/  VIADD R48, R38, UR5 ;  /* 0x0000000526307c36 */ /* 0x000fe20008000000 */
[----:B------:R-:W-:-:S03]  /*51dc0*/  ULDC UR5, c[0x0][0x248] ;  /* 0x0000920000057ab9 */ /* 0x000fc60000000800 */
[----:B-1----:R-:W-:Y:S01]  /*51dd0*/  VIADD R43, R48, UR5 ;  /* 0x00000005302b7c36 */ /* 0x002fe20008000000 */
[----:B------:R-:W-:-:S03]  /*51de0*/  ULDC UR5, c[0x0][0x248] ;  /* 0x0000920000057ab9 */ /* 0x000fc60000000800 */
[----:B------:R-:W-:Y:S01]  /*51df0*/  VIADD R68, R43, UR5 ;  /* 0x000000052b447c36 */ /* 0x000fe20008000000 */
[----:B------:R-:W-:-:S03]  /*51e00*/  ULDC UR5, c[0x0][0x248] ;  /* 0x0000920000057ab9 */ /* 0x000fc60000000800 */
[----:B--2---:R-:W-:Y:S01]  /*51e10*/  VIADD R44, R68, UR5 ;  /* 0x00000005442c7c36 */ /* 0x004fe20008000000 */
        /* <DEDUP_REMOVED lines=26> */
[----:B------:R-:W-:-:S04]  /*51fc0*/  ULDC UR5, c[0x0][0x248] ;  /* 0x0000920000057ab9 */ /* 0x000fc80000000800 */
[----:B------:R0:W-:Y:S02]  /*51fd0*/  STL [R1+0x1f5c], R0 ;  /* 0x001f5c0001007387 */ /* 0x0001e40000100800 */
[----:B0-----:R-:W-:Y:S01]  /*51fe0*/  VIADD R0, R0, UR5 ;  /* 0x0000000500007c36 */ /* 0x001fe20008000000 */
        /* <DEDUP_REMOVED lines=235> */
[----:B------:R0:W-:Y:S04]  /*52ea0*/  STL [R1+0x1e20], R0 ;  /* 0x001e200001007387 */ /* 0x0001e80000100800 */
[----:B------:R-:W2:Y:S04]  /*52eb0*/  LDL.LU R172, [R1+0x1c10] ;  /* 0x001c100001ac7983 */ /* 0x000ea80000300800 */
[----:B------:R-:W2:Y:S04]  /*52ec0*/  LDL.LU R171, [R1+0x1c14] ;  /* 0x001c140001ab7983 */ /* 0x000ea80000300800 */
[----:B------:R-:W3:Y:S04]  /*52ed0*/  LDL.LU R170, [R1+0x1c18] ;  /* 0x001c180001aa7983 */ /* 0x000ee80000300800 */
[----:B------:R-:W3:Y:S04]  /*52ee0*/  LDL.LU R169, [R1+0x1c1c] ;  /* 0x001c1c0001a97983 */ /* 0x000ee80000300800 */
        /* <DEDUP_REMOVED lines=22> */
[----:B0-----:R-:W-:Y:S01]  /*53050*/  VIADD R0, R0, UR5 ;  /* 0x0000000500007c36 */ /* 0x001fe20008000000 */
[----:B------:R-:W-:Y:S01]  /*53060*/  F2FP.SATFINITE.E5M2.F32.PACK_AB_MERGE_C R2, R175, R176, RZ ;  /* 0x000000b0af02723e */ /* 0x000fe200048060ff */
[----:B------:R-:W-:Y:S01]  /*53070*/  ULDC UR5, c[0x0][0x248] ;  /* 0x0000920000057ab9 */ /* 0x000fe20000000800 */
[----:B------:R-:W-:-:S02]  /*53080*/  F2FP.SATFINITE.E5M2.F32.PACK_AB_MERGE_C R3, R173, R174, RZ ;  /* 0x000000aead03723e */ /* 0x000fc400048060ff */
[----:B------:R0:W-:Y:S04]  /*53090*/  STL [R1+0x1e1c], R0 ;  /* 0x001e1c0001007387 */ /* 0x0001e80000100800 */
[----:B------:R-:W-:Y:S04]  /*530a0*/  STL [R1+0x4660], R2 ;  /* 0x0046600201007387 */ /* 0x000fe80000100800 */
[----:B------:R-:W-:Y:S01]  /*530b0*/  STL [R1+0x465c], R3 ;  /* 0x00465c0301007387 */ /* 0x000fe20000100800 */
[----:B0-----:R-:W-:Y:S01]  /*530c0*/  VIADD R0, R0, UR5 ;  /* 0x0000000500007c36 */ /* 0x001fe20008000000 */
[----:B------:R-:W-:-:S04]  /*530d0*/  ULDC UR5, c[0x0][0x248] ;  /* 0x0000920000057ab9 */ /* 0x000fc80000000800 */
[----:B------:R0:W-:Y:S02]  /*530e0*/  STL [R1+0x1e18], R0 ;  /* 0x001e180001007387 */ /* 0x0001e40000100800 */
[----:B0-----:R-:W-:Y:S01]  /*530f0*/  VIADD R0, R0, UR5 ;  /* 0x0000000500007c36 */ /* 0x001fe20008000000 */
[----:B------:R-:W-:Y:S01]  /*53100*/  ULDC UR5, c[0x0][0x248] ;  /* 0x0000920000057ab9 */ /* 0x000fe20000000800 */
[----:B--2---:R-:W-:-:S05]  /*53110*/  F2FP.SATFINITE.E5M2.F32.PACK_AB_MERGE_C R2, R171, R172, RZ ;  /* 0x000000acab02723e */ /* 0x004fca00048060ff */
[----:B------:R4:W-:Y:S01]  /*53120*/  STL [R1+0x466c], R2 ;  /* 0x00466c0201007387 */ /* 0x0009e20000100800 */
[----:B---3--:R-:W-:-:S05]  /*53130*/  F2FP.SATFINITE.E5M2.F32.PACK_AB_MERGE_C R3, R169, R170, RZ ;  /* 0x000000aaa903723e */ /* 0x008fca00048060ff */
[----:B------:R0:W-:Y:S01]  /*53140*/  STL [R1+0x4678], R3 ;  /* 0x0046780301007387 */ /* 0x0001e20000100800 */
[----:B----4-:R-:W-:-:S03]  /*53150*/  F2FP.SATFINITE.E5M2.F32.PACK_AB_MERGE_C R2, R167, R168, RZ ;  /* 0x000000a8a702723e */ /* 0x010fc600048060ff */
[----:B------:R1:W-:Y:S04]  /*53160*/  STL [R1+0x1e14], R0 ;  /* 0x001e140001007387 */ /* 0x0003e80000100800 */
[----:B------:R2:W-:Y:S01]  /*53170*/  STL [R1+0x46a4], R2 ;  /* 0x0046a40201007387 */ /* 0x0005e20000100800 */
[----:B0-----:R-:W-:Y:S01]  /*53180*/  F2FP.SATFINITE.E5M2.F32.PACK_AB_MERGE_C R3, R165, R166, RZ ;  /* 0x000000a6a503723e */ /* 0x001fe200048060ff */
[----:B-1----:R-:W-:Y:S01]  /*53190*/  VIADD R0, R0, UR5 ;  /* 0x0000000500007c36 */ /* 0x002fe20008000000 */
[----:B------:R-:W-:-:S03]  /*531a0*/  ULDC UR5, c[0x0][0x248] ;  /* 0x0000920000057ab9 */ /* 0x000fc60000000800 */
[----:B------:R0:W-:Y:S01]  /*531b0*/  STL [R1+0x46a0], R3 ;  /* 0x0046a00301007387 */ /* 0x0001e20000100800 */
[----:B--2---:R-:W-:-:S03]  /*531c0*/  F2FP.SATFINITE.E5M2.F32.PACK_AB_MERGE_C R2, R163, R164, RZ ;  /* 0x000000a4a302723e */ /* 0x004fc600048060ff */
        /* <DEDUP_REMOVED lines=26> */
[----:B------:R-:W-:Y:S01]  /*53370*/  STL [R1+0x47f4], R3 ;  /* 0x0047f40301007387 */ /* 0x000fe20000100800 */
[----:B--2---:R-:W-:-:S03]  /*53380*/  F2FP.SATFINITE.E5M2.F32.PACK_AB_MERGE_C R2, R4, R5, RZ ;  /* 0x000000050402723e */ /* 0x004fc600048060ff */
[----:B------:R0:W-:Y:S04]  /*53390*/  STL [R1+0x1e00], R0 ;  /* 0x001e000001007387 */ /* 0x0001e80000100800 */
[----:B------:R-:W-:Y:S04]  /*533a0*/  STL [R1+0x4808], R2 ;  /* 0x0048080201007387 */ /* 0x000fe80000100800 */
[----:B------:R-:W2:Y:S01]  /*533b0*/  LDL.LU R178, [R1+0x1c78] ;  /* 0x001c780001b27983 */ /* 0x000ea20000300800 */
[----:B0-----:R-:W-:Y:S01]  /*533c0*/  VIADD R0, R0, UR5 ;  /* 0x0000000500007c36 */ /* 0x001fe20008000000 */
[----:B------:R-:W-:-:S02]  /*533d0*/  ULDC UR5, c[0x0][0x248] ;  /* 0x0000920000057ab9 */ /* 0x000fc40000000800 */
[----:B------:R-:W2:Y:S04]  /*533e0*/  LDL.LU R177, [R1+0x1c7c] ;  /* 0x001c7c0001b17983 */ /* 0x000ea80000300800 */
[----:B------:R-:W3:Y:S04]  /*533f0*/  LDL.LU R176, [R1+0x1c80] ;  /* 0x001c800001b07983 */ /* 0x000ee80000300800 */
[----:B------:R-:W3:Y:S04]  /*53400*/  LDL.LU R175, [R1+0x1c84] ;  /* 0x001c840001af7983 */ /* 0x000ee80000300800 */
[----:B------:R-:W4:Y:S04]  /*53410*/  LDL.LU R174, [R1+0x1c88] ;  /* 0x001c880001ae7983 */ /* 0x000f280000300800 */
[----:B------:R-:W4:Y:S04]  /*53420*/  LDL.LU R173, [R1+0x1c8c] ;  /* 0x001c8c0001ad7983 */ /* 0x000f280000300800 */
[----:B------:R-:W4:Y:S04]  /*53430*/  LDL.LU R172, [R1+0x1c90] ;  /* 0x001c900001ac7983 */ /* 0x000f280000300800 */
[----:B------:R0:W-:Y:S04]  /*53440*/  STL [R1+0x1c68], R0 ;  /* 0x001c680001007387 */ /* 0x0001e80000100800 */
        /* <DEDUP_REMOVED lines=26> */
[----:B------:R-:W-:Y:S01]  /*535f0*/  ULDC UR5, c[0x0][0x248] ;  /* 0x0000920000057ab9 */ /* 0x000fe20000000800 */
[----:B--2---:R-:W-:-:S05]  /*53600*/  F2FP.SATFINITE.E5M2.F32.PACK_AB_MERGE_C R3, R177, R178, RZ ;  /* 0x000000b2b103723e */ /* 0x004fca00048060ff */
[----:B------:R4:W-:Y:S01]  /*53610*/  STL [R1+0x4804], R3 ;  /* 0x0048040301007387 */ /* 0x0009e20000100800 */
[----:B---3--:R-:W-:-:S05]  /*53620*/  F2FP.SATFINITE.E5M2.F32.PACK_AB_MERGE_C R2, R175, R176, RZ ;  /* 0x000000b0af02723e */ /* 0x008fca00048060ff */
[----:B------:R0:W-:Y:S01]  /*53630*/  STL [R1+0x482c], R2 ;  /* 0x00482c0201007387 */ /* 0x0001e20000100800 */
[----:B----4-:R-:W-:-:S05]  /*53640*/  F2FP.SATFINITE.E5M2.F32.PACK_AB_MERGE_C R3, R173, R174, RZ ;  /* 0x000000aead03723e */ /* 0x010fca00048060ff */
[----:B------:R1:W-:Y:S01]  /*53650*/  STL [R1+0x4830], R3 ;  /* 0x0048300301007387 */ /* 0x0003e20000100800 */
[----:B0-----:R-:W-:-:S03]  /*53660*/  F2FP.SATFINITE.E5M2.F32.PACK_AB_MERGE_C R2, R171, R172, RZ ;  /* 0x000000acab02723e */ /* 0x001fc600048060ff */
[----:B------:R0:W-:Y:S04]  /*53670*/  STL [R1+0x1c64], R0 ;  /* 0x001c640001007387 */ /* 0x0001e80000100800 */
[----:B------:R2:W-:Y:S01]  /*53680*/  STL [R1+0x4874], R2 ;  /* 0x0048740201007387 */ /* 0x0005e20000100800 */
[----:B-1----:R-:W-:Y:S01]  /*53690*/  F2FP.SATFINITE.E5M2.F32.PACK_AB_MERGE_C R3, R169, R170, RZ ;  /* 0x000000aaa903723e */ /* 0x002fe200048060ff */
[----:B0-----:R-:W-:Y:S01]  /*536a0*/  VIADD R0, R0, UR5 ;  /* 0x0000000500007c36 */ /* 0x001fe20008000000 */
        /* <DEDUP_REMOVED lines=215> */
[----:B------:R1:W-:Y:S04]  /*54420*/  STL [R1+0x5054], R2 ;  /* 0x0050540201007387 */ /* 0x0003e80000100800 */
[----:B------:R-:W1:Y:S04]  /*54430*/  LDL.LU R177, [R1+0x1df8] ;  /* 0x001df80001b17983 */ /* 0x000e680000300800 */
[----:B------:R-:W1:Y:S04]  /*54440*/  LDL.LU R176, [R1+0x1dfc] ;  /* 0x001dfc0001b07983 */ /* 0x000e680000300800 */
        /* <DEDUP_REMOVED lines=27> */
[----:B------:R-:W-:Y:S01]  /*54600*/  VIADD R30, R0, UR5 ;  /* 0x00000005001e7c36 */ /* 0x000fe20008000000 */
[----:B------:R-:W-:-:S02]  /*54610*/  ULDC UR5, c[0x0][0x248] ;  /* 0x0000920000057ab9 */ /* 0x000fc40000000800 */
[----:B------:R-:W4:Y:S04]  /*54620*/  LDL.LU R5, [R1+0x1a6c] ;  /* 0x001a6c0001057983 */ /* 0x000f280000300800 */
[----:B------:R-:W4:Y:S04]  /*54630*/  LDL.LU R4, [R1+0x1a70] ;  /* 0x001a700001047983 */ /* 0x000f280000300800 */
[----:B0-----:R-:W4:Y:S01]  /*54640*/  LDL.LU R0, [R1+0x1a74] ;  /* 0x001a740001007983 */ /* 0x001f220000300800 */
[----:B-1----:R-:W-:-:S05]  /*54650*/  F2FP.SATFINITE.E5M2.F32.PACK_AB_MERGE_C R2, R176, R177, RZ ;  /* 0x000000b1b002723e */ /* 0x002fca00048060ff */
[----:B------:R0:W-:Y:S01]  /*54660*/  STL [R1+0x5058], R2 ;  /* 0x0050580201007387 */ /* 0x0001e20000100800 */
[----:B--2---:R-:W-:Y:S01]  /*54670*/  F2FP.SATFINITE.E5M2.F32.PACK_AB_MERGE_C R3, R174, R175, RZ ;  /* 0x000000afae03723e */ /* 0x004fe200048060ff */
[----:B0-----:R-:W-:Y:S01]  /*54680*/  VIADD R2, R30, UR5 ;  /* 0x000000051e027c36 */ /* 0x001fe20008000000 */
[----:B---3--:R-:W-:-:S03]  /*54690*/  F2FP.SATFINITE.E5M2.F32.PACK_AB_MERGE_C R13, R172, R173, RZ ;  /* 0x000000adac0d723e */ /* 0x008fc600048060ff */
[----:B------:R4:W-:Y:S01]  /*546a0*/  STL [R1+0x5044], R3 ;  /* 0x0050440301007387 */ /* 0x0009e20000100800 */
[----:B------:R-:W-:Y:S02]  /*546b0*/  ULDC UR5, c[0x0][0x248] ;  /* 0x0000920000057ab9 */ /* 0x000fe40000000800 */
[----:B------:R-:W-:Y:S01]  /*546c0*/  VIADD R35, R2, UR5 ;  /* 0x0000000502237c36 */ /* 0x000fe20008000000 */
[----:B------:R-:W-:Y:S01]  /*546d0*/  STL [R1+0x5048], R13 ;  /* 0x0050480d01007387 */ /* 0x000fe20000100800 */
[----:B------:R-:W-:-:S03]  /*546e0*/  ULDC UR5, c[0x0][0x248] ;  /* 0x0000920000057ab9 */ /* 0x000fc60000000800 */
[----:B------:R0:W-:Y:S01]  /*546f0*/  STL [R1+0x1c04], R2 ;  /* 0x001c040201007387 */ /* 0x0001e20000100800 */
[----:B----4-:R-:W-:Y:S02]  /*54700*/  F2FP.SATFINITE.E5M2.F32.PACK_AB_MERGE_C R3, R170, R171, RZ ;  /* 0x000000abaa03723e */ /* 0x010fe400048060ff */
[----:B0-----:R-:W-:-:S03]  /*54710*/  F2FP.SATFINITE.E5M2.F32.PACK_AB_MERGE_C R2, R168, R169, RZ ;  /* 0x000000a9a802723e */ /* 0x001fc600048060ff */
[----:B------:R0:W-:Y:S04]  /*54720*/  STL [R1+0x5034], R3 ;  /* 0x0050340301007387 */ /* 0x0001e80000100800 */
[----:B------:R1:W-:Y:S01]  /*54730*/  STL [R1+0x5038], R2 ;  /* 0x0050380201007387 */ /* 0x0003e20000100800 */
[----:B0-----:R-:W-:Y:S02]  /*54740*/  F2FP.SATFINITE.E5M2.F32.PACK_AB_MERGE_C R3, R166, R167, RZ ;  /* 0x000000a7a603723e */ /* 0x001fe400048060ff */
[----:B-1----:R-:W-:-:S03]  /*54750*/  F2FP.SATFINITE.E5M2.F32.PACK_AB_MERGE_C R2, R164, R165, RZ ;  /* 0x000000a5a402723e */ /* 0x002fc600048060ff */
        /* <DEDUP_REMOVED lines=16> */
[----:B------:R-:W-:Y:S04]  /*54860*/  STL [R1+0x4fb4], R3 ;  /* 0x004fb40301007387 */ /* 0x000fe80000100800 */
[----:B------:R-:W-:Y:S01]  /*54870*/  STL [R1+0x4fc4], R2 ;  /* 0x004fc40201007387 */ /* 0x000fe20000100800 */
[----:B------:R-:W-:-:S03]  /*54880*/  F2FP.SATFINITE.E5M2.F32.PACK_AB_MERGE_C R0, R0, R4, RZ ;  /* 0x000000040000723e */ /* 0x000fc600048060ff */
[----:B------:R-:W2:Y:S04]  /*54890*/  LDL.LU R177, [R1+0x1a78] ;  /* 0x001a780001b17983 */ /* 0x000ea80000300800 */
[----:B------:R-:W2:Y:S04]  /*548a0*/  LDL.LU R176, [R1+0x1a7c] ;  /* 0x001a7c0001b07983 */ /* 0x000ea80000300800 */
[----:B------:R0:W-:Y:S04]  /*548b0*/  STL [R1+0x4f94], R0 ;  /* 0x004f940001007387 */ /* 0x0001e80000100800 */
        /* <DEDUP_REMOVED lines=29> */
[----:B0-----:R-:W4:Y:S01]  /*54a90*/  LDL.LU R0, [R1+0x1af4] ;  /* 0x001af40001007983 */ /* 0x001f220000300800 */
[----:B--2---:R-:W-:-:S05]  /*54aa0*/  F2FP.SATFINITE.E5M2.F32.PACK_AB_MERGE_C R2, R176, R177, RZ ;  /* 0x000000b1b002723e */ /* 0x004fca00048060ff */
[----:B------:R4:W-:Y:S01]  /*54ab0*/  STL [R1+0x4f98], R2 ;  /* 0x004f980201007387 */ /* 0x0009e20000100800 */
[----:B---3--:R-:W-:Y:S02]  /*54ac0*/  F2FP.SATFINITE.E5M2.F32.PACK_AB_MERGE_C R3, R174, R175, RZ ;  /* 0x000000afae03723e */ /* 0x008fe400048060ff */
[----:B----4-:R-:W-:-:S03]  /*54ad0*/  F2FP.SATFINITE.E5M2.F32.PACK_AB_MERGE_C R2, R172, R173, RZ ;  /* 0x000000adac02723e */ /* 0x010fc600048060ff */
        /* <DEDUP_REMOVED lines=414> */
[----:B------:R-:W3:Y:S04]  /*564c0*/  LDL R175, [R1+0x1600] ;  /* 0x0016000001af7983 */ /* 0x000ee80000100800 */
[----:B------:R-:W3:Y:S04]  /*564d0*/  LDL R174, [R1+0x1604] ;  /* 0x0016040001ae7983 */ /* 0x000ee80000100800 */
[----:B------:R-:W4:Y:S04]  /*564e0*/  LDL R173, [R1+0x1608] ;  /* 0x0016080001ad7983 */ /* 0x000f280000100800 */
        /* <DEDUP_REMOVED lines=93> */
[----:B0-----:R-:W-:Y:S01]  /*56ac0*/  F2FP.SATFINITE.E5M2.F32.PACK_AB_MERGE_C R3, R7, R22, RZ ;  /* 0x000000160703723e */ /* 0x001fe200048060ff */
[----:B------:R-:W-:Y:S01]  /*56ad0*/  VIADD R233, R234, UR5 ;  /* 0x00000005eae97c36 */ /* 0x000fe20008000000 */
[----:B------:R-:W-:Y:S01]  /*56ae0*/  ULDC UR5, c[0x0][0x248] ;  /* 0x0000920000057ab9 */ /* 0x000fe20000000800 */
[----:B------:R-:W0:Y:S01]  /*56af0*/  LDC R7, c[0x0][0x244] ;  /* 0x00009100ff077b82 */ /* 0x000e220000000800 */
[----:B-1----:R-:W-:Y:S01]  /*56b00*/  F2FP.SATFINITE.E5M2.F32.PACK_AB_MERGE_C R2, R5, R6, RZ ;  /* 0x000000060502723e */ /* 0x002fe200048060ff */
[----:B------:R1:W-:Y:S04]  /*56b10*/  STL [R1+0x4f40], R3 ;  /* 0x004f400301007387 */ /* 0x0003e80000100800 */
[----:B------:R-:W-:Y:S01]  /*56b20*/  STL [R1+0x4f48], R2 ;  /* 0x004f480201007387 */ /* 0x000fe20000100800 */
[----:B------:R-:W-:Y:S01]  /*56b30*/  VIADD R232, R233, UR5 ;  /* 0x00000005e9e87c36 */ /* 0x000fe20008000000 */
[----:B------:R-:W-:Y:S01]  /*56b40*/  ULDC UR5, c[0x0][0x248] ;  /* 0x0000920000057ab9 */ /* 0x000fe20000000800 */
[----:B------:R-:W2:Y:S01]  /*56b50*/  LDC R5, c[0x0][0x244] ;  /* 0x00009100ff057b82 */ /* 0x000ea20000000800 */
[----:B------:R-:W3:Y:S04]  /*56b60*/  LDL.LU R15, [R1+0x1630] ;  /* 0x00163000010f7983 */ /* 0x000ee80000300800 */
[----:B------:R-:W4:Y:S01]  /*56b70*/  LDL.LU R62, [R1+0x162c] ;  /* 0x00162c00013e7983 */ /* 0x000f220000300800 */
[----:B------:R-:W-:Y:S01]  /*56b80*/  VIADD R231, R232, UR5 ;  /* 0x00000005e8e77c36 */ /* 0x000fe20008000000 */
[----:B------:R-:W-:Y:S01]  /*56b90*/  ULDC UR5, c[0x0][0x248] ;  /* 0x0000920000057ab9 */ /* 0x000fe20000000800 */
[----:B-1----:R-:W1:Y:S02]  /*56ba0*/  LDC R3, c[0x0][0x244] ;  /* 0x00009100ff037b82 */ /* 0x002e640000000800 */
        /* <DEDUP_REMOVED lines=97> */
[----:B------:R-:W-:Y:S01]  /*571c0*/  F2FP.SATFINITE.E5M2.F32.PACK_AB_MERGE_C R0, R0, R4, RZ ;  /* 0x000000040000723e */ /* 0x000fe200048060ff */
[----:B------:R-:W-:Y:S02]  /*571d0*/  ULDC UR5, c[0x0][0x244] ;  /* 0x0000910000057ab9 */ /* 0x000fe40000000800 */
[----:B------:R-:W-:Y:S01]  /*571e0*/  VIADD R181, R182, UR6 ;  /* 0x00000006b6b57c36 */ /* 0x000fe20008000000 */
[----:B------:R-:W-:Y:S01]  /*571f0*/  ULDC UR6, c[0x0][0x248] ;  /* 0x0000920000067ab9 */ /* 0x000fe20000000800 */
[----:B------:R0:W-:Y:S02]  /*57200*/  STL [R1+0x4f1c], R0 ;  /* 0x004f1c0001007387 */ /* 0x0001e40000100800 */
[----:B------:R-:W-:Y:S02]  /*57210*/  VIADD R180, R181, UR6 ;  /* 0x00000006b5b47c36 */ /* 0x000fe40008000000 */
[----:B------:R-:W-:-:S02]  /*57220*/  IMAD R13, R9, UR5, RZ ;  /* 0x00000005090d7c24 */ /* 0x000fc4000f8e02ff */
[----:B0-----:R-:W-:Y:S01]  /*57230*/  VIADD R0, R8, 0x1ab ;  /* 0x000001ab08007836 */ /* 0x001fe20000000000 */
[----:B------:R-:W-:Y:S01]  /*57240*/  STL [R1+0x5478], R8 ;  /* 0x0054780801007387 */ /* 0x000fe20000100800 */
[----:B------:R-:W-:Y:S01]  /*57250*/  VIADD R179, R180, UR7 ;  /* 0x00000007b4b37c36 */ /* 0x000fe20008000000 */
[----:B------:R-:W-:Y:S01]  /*57260*/  ULDC.64 UR6, c[0x0][0x220] ;  /* 0x0000880000067ab9 */ /* 0x000fe20000000a00 */
[----:B------:R-:W-:Y:S01]  /*57270*/  IMAD R7, R7, 0x80, R13 ;  /* 0x0000008007077824 */ /* 0x000fe200078e020d */
[----:B------:R-:W-:Y:S01]  /*57280*/  ISETP.GE.AND P3, PT, R0, UR37, PT ;  /* 0x0000002500007c0c */ /* 0x000fe2000bf66270 */
[----:B------:R-:W-:Y:S01]  /*57290*/  VIADD R0, R8, 0x1aa ;  /* 0x000001aa08007836 */ /* 0x000fe20000000000 */
[----:B------:R-:W-:Y:S01]  /*572a0*/  IADD3 R2, P1, R13, UR6, RZ ;  /* 0x000000060d027c10 */ /* 0x000fe2000ff3e0ff */
[----:B--2---:R-:W-:Y:S01]  /*572b0*/  IMAD R5, R5, 0x80, R7 ;  /* 0x0000008005057824 */ /* 0x004fe200078e0207 */
[----:B------:R0:W-:Y:S01]  /*572c0*/  STL [R1+0x547c], R9 ;  /* 0x00547c0901007387 */ /* 0x0001e20000100800 */
[----:B------:R-:W-:Y:S01]  /*572d0*/  SHF.R.S32.HI R50, RZ, 0x1f, R51 ;  /* 0x0000001fff327819 */ /* 0x000fe20000011433 */
[----:B------:R-:W-:Y:S01]  /*572e0*/  ULDC UR5, c[0x0][0x248] ;  /* 0x0000920000057ab9 */ /* 0x000fe20000000800 */
[----:B------:R-:W-:Y:S01]  /*572f0*/  LEA.HI.X.SX32 R13, R13, UR7, 0x1, P1 ;  /* 0x000000070d0d7c11 */ /* 0x000fe200088f0eff */
[----:B------:R-:W-:Y:S01]  /*57300*/  ULDC.64 UR6, c[0x0][0x220] ;  /* 0x0000880000067ab9 */ /* 0x000fe20000000a00 */
[----:B------:R-:W-:Y:S01]  /*57310*/  ISETP.GE.AND P0, PT, R0, UR35, PT ;  /* 0x0000002300007c0c */ /* 0x000fe2000bf06270 */
[----:B-1----:R-:W-:Y:S01]  /*57320*/  IMAD R3, R3, 0x80, R5 ;  /* 0x0000008003037824 */ /* 0x002fe200078e0205 */
[----:B------:R-:W-:Y:S01]  /*57330*/  IADD3 R0, P1, R7, UR6, RZ ;  /* 0x0000000607007c10 */ /* 0x000fe2000ff3e0ff */
[----:B------:R-:W-:Y:S01]  /*57340*/  ULDC UR37, c[0x0][0x228] ;  /* 0x00008a0000257ab9 */ /* 0x000fe20000000800 */
[----:B------:R-:W-:Y:S01]  /*57350*/  IADD3 R6, P2, R5, UR12, RZ ;  /* 0x0000000c05067c10 */ /* 0x000fe2000ff5e0ff */
[----:B------:R-:W-:Y:S01]  /*57360*/  STL [R1+0x5480], R10 ;  /* 0x0054800a01007387 */ /* 0x000fe20000100800 */
[----:B------:R-:W-:-:S02]  /*57370*/  LEA.HI.X.SX32 R7, R7, UR7, 0x1, P1 ;  /* 0x0000000707077c11 */ /* 0x000fc400088f0eff */
[----:B------:R-:W-:Y:S02]  /*57380*/  SHF.R.S32.HI R52, RZ, 0x1f, R53 ;  /* 0x0000001fff347819 */ /* 0x000fe40000011435 */
[----:B------:R-:W-:Y:S02]  /*57390*/  SHF.R.S32.HI R54, RZ, 0x1f, R55 ;  /* 0x0000001fff367819 */ /* 0x000fe40000011437 */
[----:B------:R-:W-:Y:S02]  /*573a0*/  SHF.R.S32.HI R67, RZ, 0x1f, R111 ;  /* 0x0000001fff437819 */ /* 0x000fe4000001146f */
[----:B------:R-:W-:Y:S02]  /*573b0*/  SHF.R.S32.HI R71, RZ, 0x1f, R72 ;  /* 0x0000001fff477819 */ /* 0x000fe40000011448 */
[----:B------:R-:W-:Y:S02]  /*573c0*/  SHF.R.S32.HI R73, RZ, 0x1f, R74 ;  /* 0x0000001fff497819 */ /* 0x000fe4000001144a */
[----:B------:R-:W-:-:S02]  /*573d0*/  SHF.R.S32.HI R75, RZ, 0x1f, R76 ;  /* 0x0000001fff4b7819 */ /* 0x000fc4000001144c */
[----:B---3--:R-:W-:Y:S02]  /*573e0*/  LOP3.LUT R15, R15, 0xfffffffe, RZ, 0xc0, !PT ;  /* 0xfffffffe0f0f7812 */ /* 0x008fe400078ec0ff */
[----:B----4-:R-:W-:Y:S02]  /*573f0*/  LOP3.LUT R62, R62, 0x7fffffff, RZ, 0xc0, !PT ;  /* 0x7fffffff3e3e7812 */ /* 0x010fe400078ec0ff */
[----:B------:R-:W-:Y:S02]  /*57400*/  SHF.R.S32.HI R77, RZ, 0x1f, R78 ;  /* 0x0000001fff4d7819 */ /* 0x000fe4000001144e */
[----:B------:R-:W-:Y:S02]  /*57410*/  SHF.R.S32.HI R81, RZ, 0x1f, R82 ;  /* 0x0000001fff517819 */ /* 0x000fe40000011452 */
[----:B------:R-:W-:Y:S02]  /*57420*/  SHF.R.S32.HI R83, RZ, 0x1f, R84 ;  /* 0x0000001fff537819 */ /* 0x000fe40000011454 */
[----:B------:R-:W-:-:S02]  /*57430*/  SHF.R.S32.HI R85, RZ, 0x1f, R86 ;  /* 0x0000001fff557819 */ /* 0x000fc40000011456 */
[----:B------:R-:W-:Y:S02]  /*57440*/  SHF.R.S32.HI R87, RZ, 0x1f, R88 ;  /* 0x0000001fff577819 */ /* 0x000fe40000011458 */
[----:B------:R-:W-:Y:S02]  /*57450*/  SHF.R.S32.HI R91, RZ, 0x1f, R92 ;  /* 0x0000001fff5b7819 */ /* 0x000fe4000001145c */
[----:B------:R-:W-:Y:S02]  /*57460*/  SHF.R.S32.HI R93, RZ, 0x1f, R94 ;  /* 0x0000001fff5d7819 */ /* 0x000fe4000001145e */
[----:B------:R-:W-:Y:S02]  /*57470*/  SHF.R.S32.HI R95, RZ, 0x1f, R96 ;  /* 0x0000001fff5f7819 */ /* 0x000fe40000011460 */
[----:B------:R-:W-:Y:S02]  /*57480*/  SHF.R.S32.HI R97, RZ, 0x1f, R98 ;  /* 0x0000001fff617819 */ /* 0x000fe40000011462 */
[----:B------:R-:W-:-:S02]  /*57490*/  SHF.R.S32.HI R99, RZ, 0x1f, R100 ;  /* 0x0000001fff637819 */ /* 0x000fc40000011464 */
[----:B0-----:R-:W-:Y:S02]  /*574a0*/  SHF.R.S32.HI R9, RZ, 0x1f, R101 ;  /* 0x0000001fff097819 */ /* 0x001fe40000011465 */
[----:B------:R-:W-:Y:S02]  /*574b0*/  SHF.R.S32.HI R113, RZ, 0x1f, R114 ;  /* 0x0000001fff717819 */ /* 0x000fe40000011472 */
        /* <DEDUP_REMOVED lines=29> */
[----:B------:R-:W-:Y:S01]  /*57690*/  SHF.R.S32.HI R42, RZ, 0x1f, R47 ;  /* 0x0000001fff2a7819 */ /* 0x000fe2000001142f */
[----:B------:R-:W-:Y:S01]  /*576a0*/  VIADD R178, R179, UR5 ;  /* 0x00000005b3b27c36 */ /* 0x000fe20008000000 */
[----:B------:R-:W-:Y:S01]  /*576b0*/  IADD3 R4, P1, R3, UR8, RZ ;  /* 0x0000000803047c10 */ /* 0x000fe2000ff3e0ff */
[----:B------:R-:W-:Y:S01]  /*576c0*/  ULDC UR6, c[0x0][0x248] ;  /* 0x0000920000067ab9 */ /* 0x000fe20000000800 */
[----:B------:R-:W-:Y:S01]  /*576d0*/  LEA.HI.X.SX32 R5, R5, UR13, 0x1, P2 ;  /* 0x0000000d05057c11 */ /* 0x000fe200090f0eff */
[----:B------:R-:W-:Y:S01]  /*576e0*/  ULDC.64 UR12, c[0x0][0x228] ;  /* 0x00008a00000c7ab9 */ /* 0x000fe20000000a00 */
[----:B------:R-:W-:Y:S01]  /*576f0*/  LEA.HI.X.SX32 R3, R3, UR9, 0x1, P1 ;  /* 0x0000000903037c11 */ /* 0x000fe200088f0eff */
[----:B------:R-:W-:Y:S01]  /*57700*/  ULDC.64 UR8, c[0x0][0x228] ;  /* 0x00008a0000087ab9 */ /* 0x000fe20000000a00 */
[----:B------:R0:W-:Y:S01]  /*57710*/  STL [R1+0x5484], R11 ;  /* 0x0054840b01007387 */ /* 0x0001e20000100800 */
[----:B------:R-:W-:Y:S01]  /*57720*/  ISETP.LT.AND P1, PT, R10, UR8, !P3 ;  /* 0x000000080a007c0c */ /* 0x000fe2000df21270 */
[----:B------:R-:W-:Y:S01]  /*57730*/  ULDC UR5, c[0x0][0x248] ;  /* 0x0000920000057ab9 */ /* 0x000fe20000000800 */
[----:B------:R-:W-:Y:S01]  /*57740*/  ULDC UR7, c[0x0][0x248] ;  /* 0x0000920000077ab9 */ /* 0x000fe20000000800 */
[----:B------:R-:W-:Y:S01]  /*57750*/  SHF.R.S32.HI R14, RZ, 0x1f, R14 ;  /* 0x0000001fff0e7819 */ /* 0x000fe2000001140e */
[----:B------:R-:W-:-:S09]  /*57760*/  ULDC UR35, c[0x0][0x228] ;  /* 0x00008a0000237ab9 */ /* 0x000fd20000000800 */
[----:B------:R-:W-:Y:S02]  /*57770*/  @P1 LOP3.LUT R15, R15, 0x1, RZ, 0xfc, !PT ;  /* 0x000000010f0f1812 */ /* 0x000fe400078efcff */
[----:B------:R-:W-:-:S03]  /*57780*/  ISETP.LT.AND P1, PT, R11, UR12, !P3 ;  /* 0x0000000c0b007c0c */ /* 0x000fc6000df21270 */
[----:B------:R-:W-:Y:S10]  /*57790*/  STL [R1+0x1630], R15 ;  /* 0x0016300f01007387 */ /* 0x000ff40000100800 */
[----:B------:R-:W-:-:S05]  /*577a0*/  @P1 LOP3.LUT R62, R62, 0x80000000, RZ, 0xfc, !PT ;  /* 0x800000003e3e1812 */ /* 0x000fca00078efcff */
[----:B------:R-:W-:Y:S04]  /*577b0*/  STL [R1+0x5488], R62 ;  /* 0x0054883e01007387 */ /* 0x000fe80000100800 */
[----:B------:R-:W-:Y:S04]  /*577c0*/  STL [R1+0x5490], R50 ;  /* 0x0054903201007387 */ /* 0x000fe80000100800 */
[----:B------:R-:W-:Y:S04]  /*577d0*/  STL [R1+0x548c], R51 ;  /* 0x00548c3301007387 */ /* 0x000fe80000100800 */
[----:B------:R-:W-:Y:S04]  /*577e0*/  STL [R1+0x5498], R52 ;  /* 0x0054983401007387 */ /* 0x000fe80000100800 */
[----:B------:R-:W-:Y:S04]  /*577f0*/  STL [R1+0x5494], R53 ;  /* 0x0054943501007387 */ /* 0x000fe80000100800 */
[----:B------:R1:W-:Y:S01]  /*57800*/  STL [R1+0x54a0], R54 ;  /* 0x0054a03601007387 */ /* 0x0003e20000100800 */
[----:B0-----:R-:W-:-:S03]  /*57810*/  SHF.R.S32.HI R11, RZ, 0x1f, R89 ;  /* 0x0000001fff0b7819 */ /* 0x001fc60000011459 */
[----:B------:R-:W-:Y:S04]  /*57820*/  STL [R1+0x549c], R55 ;  /* 0x00549c3701007387 */ /* 0x000fe80000100800 */
[----:B------:R-:W-:Y:S04]  /*57830*/  STL [R1+0x57e0], R57 ;  /* 0x0057e03901007387 */ /* 0x000fe80000100800 */
[----:B-1----:R-:W2:Y:S04]  /*57840*/  LDL.LU R54, [R1+0x1f48] ;  /* 0x001f480001367983 */ /* 0x002ea80000300800 */
[----:B------:R-:W3:Y:S04]  /*57850*/  LDL.LU R52, [R1+0x1f4c] ;  /* 0x001f4c0001347983 */ /* 0x000ee80000300800 */
[----:B------:R-:W4:Y:S04]  /*57860*/  LDL.LU R50, [R1+0x1f50] ;  /* 0x001f500001327983 */ /* 0x000f280000300800 */
[----:B------:R-:W2:Y:S04]  /*57870*/  LDL.LU R62, [R1+0x1f54] ;  /* 0x001f5400013e7983 */ /* 0x000ea80000300800 */
[----:B------:R-:W3:Y:S04]  /*57880*/  LDL.LU R10, [R1+0x1f58] ;  /* 0x001f5800010a7983 */ /* 0x000ee80000300800 */
[----:B------:R-:W4:Y:S04]  /*57890*/  LDL.LU R8, [R1+0x1f5c] ;  /* 0x001f5c0001087983 */ /* 0x000f280000300800 */
[----:B------:R-:W-:Y:S04]  /*578a0*/  STL [R1+0x1640], R11 ;  /* 0x0016400b01007387 */ /* 0x000fe80000100800 */
[----:B------:R0:W-:Y:S02]  /*578b0*/  STL [R1+0x54a4], R67 ;  /* 0x0054a44301007387 */ /* 0x0001e40000100800 */
[----:B0-----:R-:W-:Y:S01]  /*578c0*/  IMAD.MOV.U32 R67, RZ, RZ, R69 ;  /* 0x000000ffff437224 */ /* 0x001fe200078e0045 */
[----:B------:R-:W-:-:S05]  /*578d0*/  SHF.R.S32.HI R69, RZ, 0x1f, R70 ;  /* 0x0000001fff457819 */ /* 0x000fca0000011446 */
[----:B------:R-:W-:Y:S04]  /*578e0*/  STL [R1+0x54ac], R69 ;  /* 0x0054ac4501007387 */ /* 0x000fe80000100800 */
[----:B------:R0:W-:Y:S04]  /*578f0*/  STL [R1+0x54a8], R70 ;  /* 0x0054a84601007387 */ /* 0x0001e80000100800 */
[----:B0-----:R-:W2:Y:S04]  /*57900*/  LDL.LU R70, [R1+0x1f40] ;  /* 0x001f400001467983 */ /* 0x001ea80000300800 */
        /* <DEDUP_REMOVED lines=9> */
[----:B------:R0:W-:Y:S04]  /*579a0*/  STL [R1+0x54cc], R77 ;  /* 0x0054cc4d01007387 */ /* 0x0001e80000100800 */
[----:B------:R1:W-:Y:S01]  /*579b0*/  STL [R1+0x54c8], R78 ;  /* 0x0054c84e01007387 */ /* 0x0003e20000100800 */
[----:B0-----:R-:W-:Y:S01]  /*579c0*/  IMAD.MOV.U32 R77, RZ, RZ, R79 ;  /* 0x000000ffff4d7224 */ /* 0x001fe200078e004f */
[----:B------:R-:W-:-:S02]  /*579d0*/  SHF.R.S32.HI R79, RZ, 0x1f, R80 ;  /* 0x0000001fff4f7819 */ /* 0x000fc40000011450 */
[----:B-1----:R-:W2:Y:S04]  /*579e0*/  LDL.LU R78, [R1+0x1f30] ;  /* 0x001f3000014e7983 */ /* 0x002ea80000300800 */
[----:B------:R-:W-:Y:S04]  /*579f0*/  STL [R1+0x54d4], R79 ;  /* 0x0054d44f01007387 */ /* 0x000fe80000100800 */
[----:B------:R0:W-:Y:S01]  /*57a00*/  STL [R1+0x54d0], R80 ;  /* 0x0054d05001007387 */ /* 0x0001e20000100800 */
[----:B------:R-:W-:Y:S01]  /*57a10*/  IMAD.MOV.U32 R69, RZ, RZ, R89 ;  /* 0x000000ffff457224 */ /* 0x000fe200078e0059 */
[----:B------:R-:W-:-:S02]  /*57a20*/  SHF.R.S32.HI R89, RZ, 0x1f, R90 ;  /* 0x0000001fff597819 */ /* 0x000fc4000001145a */
        /* <DEDUP_REMOVED lines=29> */
[----:B------:R-:W-:-:S03]  /*57c00*/  IMAD.MOV.U32 R95, RZ, RZ, R105 ;  /* 0x000000ffff5f7224 */ /* 0x000fc600078e0069 */
[----:B0-----:R-:W2:Y:S04]  /*57c10*/  LDL.LU R98, [R1+0x1f08] ;  /* 0x001f080001627983 */ /* 0x001ea80000300800 */
[----:B------:R-:W-:Y:S04]  /*57c20*/  STL [R1+0x5524], R99 ;  /* 0x0055246301007387 */ /* 0x000fe80000100800 */
[----:B------:R0:W-:Y:S01]  /*57c30*/  STL [R1+0x5520], R100 ;  /* 0x0055206401007387 */ /* 0x0001e20000100800 */
[----:B------:R-:W-:-:S03]  /*57c40*/  SHF.R.S32.HI R105, RZ, 0x1f, R106 ;  /* 0x0000001fff697819 */ /* 0x000fc6000001146a */
[----:B0-----:R-:W2:Y:S04]  /*57c50*/  LDL.LU R100, [R1+0x1f04] ;  /* 0x001f040001647983 */ /* 0x001ea80000300800 */
[----:B------:R0:W-:Y:S04]  /*57c60*/  STL [R1+0x552c], R101 ;  /* 0x00552c6501007387 */ /* 0x0001e80000100800 */
[----:B------:R1:W-:Y:S01]  /*57c70*/  STL [R1+0x5528], R102 ;  /* 0x0055286601007387 */ /* 0x0003e20000100800 */
[----:B0-----:R-:W-:Y:S01]  /*57c80*/  IMAD.MOV.U32 R101, RZ, RZ, R103 ;  /* 0x000000ffff657224 */ /* 0x001fe200078e0067 */
[----:B------:R-:W-:-:S02]  /*57c90*/  SHF.R.S32.HI R103, RZ, 0x1f, R104 ;  /* 0x0000001fff677819 */ /* 0x000fc40000011468 */
[----:B-1----:R-:W2:Y:S04]  /*57ca0*/  LDL.LU R102, [R1+0x1f00] ;  /* 0x001f000001667983 */ /* 0x002ea80000300800 */
[----:B------:R-:W-:Y:S04]  /*57cb0*/  STL [R1+0x5534], R103 ;  /* 0x0055346701007387 */ /* 0x000fe80000100800 */
[----:B------:R0:W-:Y:S04]  /*57cc0*/  STL [R1+0x5530], R104 ;  /* 0x0055306801007387 */ /* 0x0001e80000100800 */
[----:B0-----:R-:W2:Y:S04]  /*57cd0*/  LDL.LU R104, [R1+0x1efc] ;  /* 0x001efc0001687983 */ /* 0x001ea80000300800 */
[----:B------:R0:W-:Y:S04]  /*57ce0*/  STL [R1+0x553c], R105 ;  /* 0x00553c6901007387 */ /* 0x0001e80000100800 */
[----:B0-----:R-:W2:Y:S01]  /*57cf0*/  LDL R105, [R1+0x1f44] ;  /* 0x001f440001697983 */ /* 0x001ea20000100800 */
[----:B------:R-:W-:Y:S01]  /*57d00*/  IMAD.MOV.U32 R97, RZ, RZ, R107 ;  /* 0x000000ffff617224 */ /* 0x000fe200078e006b */
[----:B------:R-:W-:Y:S01]  /*57d10*/  SHF.R.S32.HI R107, RZ, 0x1f, R108 ;  /* 0x0000001fff6b7819 */ /* 0x000fe2000001146c */
[--C-:B------:R-:W-:Y:S01]  /*57d20*/  IMAD.MOV.U32 R103, RZ, RZ, R109.reuse ;  /* 0x000000ffff677224 */ /* 0x100fe200078e006d */
[----:B------:R-:W-:Y:S01]  /*57d30*/  SHF.R.S32.HI R57, RZ, 0x1f, R109 ;  /* 0x0000001fff397819 */ /* 0x000fe2000001146d */
[----:B------:R0:W-:Y:S01]  /*57d40*/  STL [R1+0x5538], R106 ;  /* 0x0055386a01007387 */ /* 0x0001e20000100800 */
[----:B------:R-:W-:Y:S01]  /*57d50*/  SHF.R.S32.HI R109, RZ, 0x1f, R110 ;  /* 0x0000001fff6d7819 */ /* 0x000fe2000001146e */
[----:B------:R-:W-:Y:S01]  /*57d60*/  IMAD.MOV.U32 R79, RZ, RZ, R111 ;  /* 0x000000ffff4f7224 */ /* 0x000fe200078e006f */
[----:B------:R-:W-:Y:S01]  /*57d70*/  SHF.R.S32.HI R111, RZ, 0x1f, R112 ;  /* 0x0000001fff6f7819 */ /* 0x000fe20000011470 */
        /* <DEDUP_REMOVED lines=53> */
[----:B------:R-:W-:-:S03]  /*580d0*/  IMAD.MOV.U32 R75, RZ, RZ, R12 ;  /* 0x000000ffff4b7224 */ /* 0x000fc600078e000c */
[----:B------:R-:W-:Y:S01]  /*580e0*/  STL [R1+0x55e0], R148 ;  /* 0x0055e09401007387 */ /* 0x000fe20000100800 */
[----:B------:R-:W-:-:S03]  /*580f0*/  SHF.R.S32.HI R12, RZ, 0x1f, R63 ;  /* 0x0000001fff0c7819 */ /* 0x000fc6000001143f */
[----:B------:R-:W-:Y:S01]  /*58100*/  STL [R1+0x55ec], R149 ;  /* 0x0055ec9501007387 */ /* 0x000fe20000100800 */
[----:B------:R-:W-:-:S03]  /*58110*/  IMAD.MOV.U32 R91, RZ, RZ, R31 ;  /* 0x000000ffff5b7224 */ /* 0x000fc600078e001f */
[----:B------:R-:W-:Y:S01]  /*58120*/  STL [R1+0x55e8], R150 ;  /* 0x0055e89601007387 */ /* 0x000fe20000100800 */
[----:B------:R-:W-:-:S03]  /*58130*/  SHF.R.S32.HI R31, RZ, 0x1f, R38 ;  /* 0x0000001fff1f7819 */ /* 0x000fc60000011426 */
[----:B------:R-:W-:Y:S04]  /*58140*/  STL [R1+0x55f4], R151 ;  /* 0x0055f49701007387 */ /* 0x000fe80000100800 */
[----:B------:R-:W-:Y:S04]  /*58150*/  STL [R1+0x55f0], R244 ;  /* 0x0055f0f401007387 */ /* 0x000fe80000100800 */
[----:B------:R-:W-:Y:S01]  /*58160*/  STL [R1+0x55fc], R245 ;  /* 0x0055fcf501007387 */ /* 0x000fe20000100800 */
[----:B------:R-:W-:-:S03]  /*58170*/  IMAD.MOV.U32 R81, RZ, RZ, R33 ;  /* 0x000000ffff517224 */ /* 0x000fc600078e0021 */
[----:B------:R-:W-:Y:S01]  /*58180*/  STL [R1+0x55f8], R246 ;  /* 0x0055f8f601007387 */ /* 0x000fe20000100800 */
[----:B------:R-:W-:-:S03]  /*58190*/  SHF.R.S32.HI R33, RZ, 0x1f, R43 ;  /* 0x0000001fff217819 */ /* 0x000fc6000001142b */
        /* <DEDUP_REMOVED lines=42> */
[----:B----4-:R-:W-:-:S03]  /*58440*/  SHF.R.S32.HI R60, RZ, 0x1f, R8 ;  /* 0x0000001fff3c7819 */ /* 0x010fc60000011408 */
[----:B------:R-:W-:Y:S01]  /*58450*/  STL [R1+0x567c], R36 ;  /* 0x00567c2401007387 */ /* 0x000fe20000100800 */
[----:B------:R-:W-:-:S03]  /*58460*/  IMAD.MOV.U32 R99, RZ, RZ, R9 ;  /* 0x000000ffff637224 */ /* 0x000fc600078e0009 */
[----:B------:R-:W-:Y:S01]  /*58470*/  STL [R1+0x5678], R61 ;  /* 0x0056783d01007387 */ /* 0x000fe20000100800 */
[----:B---3--:R-:W-:-:S03]  /*58480*/  SHF.R.S32.HI R9, RZ, 0x1f, R10 ;  /* 0x0000001fff097819 */ /* 0x008fc6000001140a */
[----:B------:R-:W-:Y:S04]  /*58490*/  STL [R1+0x5684], R41 ;  /* 0x0056842901007387 */ /* 0x000fe80000100800 */
[----:B------:R-:W-:Y:S01]  /*584a0*/  STL [R1+0x5680], R56 ;  /* 0x0056803801007387 */ /* 0x000fe20000100800 */
[----:B--2---:R-:W-:-:S03]  /*584b0*/  SHF.R.S32.HI R11, RZ, 0x1f, R62 ;  /* 0x0000001fff0b7819 */ /* 0x004fc6000001143e */
[----:B------:R-:W-:Y:S04]  /*584c0*/  STL [R1+0x568c], R59 ;  /* 0x00568c3b01007387 */ /* 0x000fe80000100800 */
[----:B------:R-:W-:Y:S01]  /*584d0*/  STL [R1+0x5688], R40 ;  /* 0x0056882801007387 */ /* 0x000fe20000100800 */
[----:B------:R-:W-:-:S03]  /*584e0*/  SHF.R.S32.HI R51, RZ, 0x1f, R50 ;  /* 0x0000001fff337819 */ /* 0x000fc60000011432 */
[----:B------:R-:W-:Y:S04]  /*584f0*/  STL [R1+0x5694], R42 ;  /* 0x0056942a01007387 */ /* 0x000fe80000100800 */
[----:B------:R-:W-:Y:S01]  /*58500*/  STL [R1+0x5690], R47 ;  /* 0x0056902f01007387 */ /* 0x000fe20000100800 */
[----:B------:R-:W-:-:S03]  /*58510*/  SHF.R.S32.HI R53, RZ, 0x1f, R52 ;  /* 0x0000001fff357819 */ /* 0x000fc60000011434 */
[----:B------:R-:W-:Y:S04]  /*58520*/  STL [R1+0x569c], R60 ;  /* 0x00569c3c01007387 */ /* 0x000fe80000100800 */
[----:B------:R0:W-:Y:S01]  /*58530*/  STL [R1+0x5698], R8 ;  /* 0x0056980801007387 */ /* 0x0001e20000100800 */
[----:B------:R-:W-:-:S03]  /*58540*/  SHF.R.S32.HI R55, RZ, 0x1f, R54 ;  /* 0x0000001fff377819 */ /* 0x000fc60000011436 */
[----:B------:R-:W-:Y:S04]  /*58550*/  STL [R1+0x56a4], R9 ;  /* 0x0056a40901007387 */ /* 0x000fe80000100800 */
[----:B------:R-:W-:Y:S04]  /*58560*/  STL [R1+0x56a0], R10 ;  /* 0x0056a00a01007387 */ /* 0x000fe80000100800 */
[----:B------:R-:W-:Y:S01]  /*58570*/  STL [R1+0x56ac], R11 ;  /* 0x0056ac0b01007387 */ /* 0x000fe20000100800 */
[----:B0-----:R-:W-:-:S03]  /*58580*/  SHF.R.S32.HI R8, RZ, 0x1f, R105 ;  /* 0x0000001fff087819 */ /* 0x001fc60000011469 */
[----:B------:R-:W-:Y:S04]  /*58590*/  STL [R1+0x56a8], R62 ;  /* 0x0056a83e01007387 */ /* 0x000fe80000100800 */
[----:B------:R-:W-:Y:S04]  /*585a0*/  STL [R1+0x56b4], R51 ;  /* 0x0056b43301007387 */ /* 0x000fe80000100800 */
[----:B------:R-:W-:Y:S04]  /*585b0*/  STL [R1+0x56b0], R50 ;  /* 0x0056b03201007387 */ /* 0x000fe80000100800 */
[----:B------:R-:W-:Y:S04]  /*585c0*/  STL [R1+0x56bc], R53 ;  /* 0x0056bc3501007387 */ /* 0x000fe80000100800 */
[----:B------:R-:W-:Y:S04]  /*585d0*/  STL [R1+0x56b8], R52 ;  /* 0x0056b83401007387 */ /* 0x000fe80000100800 */
[----:B------:R-:W-:Y:S04]  /*585e0*/  STL [R1+0x56c4], R55 ;  /* 0x0056c43701007387 */ /* 0x000fe80000100800 */
[----:B------:R0:W-:Y:S04]  /*585f0*/  STL [R1+0x56c0], R54 ;  /* 0x0056c03601007387 */ /* 0x0001e80000100800 */
[----:B------:R1:W-:Y:S04]  /*58600*/  STL [R1+0x18f0], R8 ;  /* 0x0018f00801007387 */ /* 0x0003e80000100800 */
[----:B0-----:R-:W2:Y:S04]  /*58610*/  LDL.LU R54, [R1+0x1e34] ;  /* 0x001e340001367983 */ /* 0x001ea80000300800 */
[----:B------:R-:W3:Y:S04]  /*58620*/  LDL.LU R52, [R1+0x1e38] ;  /* 0x001e380001347983 */ /* 0x000ee80000300800 */
[----:B------:R-:W4:Y:S04]  /*58630*/  LDL.LU R50, [R1+0x1e3c] ;  /* 0x001e3c0001327983 */ /* 0x000f280000300800 */
[----:B------:R-:W4:Y:S04]  /*58640*/  LDL.LU R62, [R1+0x1e40] ;  /* 0x001e4000013e7983 */ /* 0x000f280000300800 */
[----:B------:R-:W4:Y:S04]  /*58650*/  LDL.LU R10, [R1+0x1e44] ;  /* 0x001e4400010a7983 */ /* 0x000f280000300800 */
[----:B-1----:R-:W2:Y:S04]  /*58660*/  LDL.LU R8, [R1+0x1e48] ;  /* 0x001e480001087983 */ /* 0x002ea80000300800 */
[----:B------:R-:W3:Y:S04]  /*58670*/  LDL.LU R47, [R1+0x1e4c] ;  /* 0x001e4c00012f7983 */ /* 0x000ee80000300800 */
[----:B------:R-:W4:Y:S04]  /*58680*/  LDL.LU R40, [R1+0x1e50] ;  /* 0x001e500001287983 */ /* 0x000f280000300800 */
[----:B------:R-:W2:Y:S04]  /*58690*/  LDL.LU R56, [R1+0x1e54] ;  /* 0x001e540001387983 */ /* 0x000ea80000300800 */
        /* <DEDUP_REMOVED lines=8> */
[----:B------:R-:W4:Y:S04]  /*58720*/  LDL.LU R37, [R1+0x1e78] ;  /* 0x001e780001257983 */ /* 0x000f280000300800 */
[----:B------:R-:W2:Y:S04]  /*58730*/  LDL.LU R44, [R1+0x1e7c] ;  /* 0x001e7c00012c7983 */ /* 0x000ea80000300800 */
[----:B------:R-:W4:Y:S04]  /*58740*/  LDL.LU R68, [R1+0x1e80] ;  /* 0x001e800001447983 */ /* 0x000f280000300800 */
[----:B------:R-:W3:Y:S04]  /*58750*/  LDL.LU R43, [R1+0x1e84] ;  /* 0x001e8400012b7983 */ /* 0x000ee80000300800 */
[----:B------:R-:W4:Y:S04]  /*58760*/  LDL.LU R48, [R1+0x1e88] ;  /* 0x001e880001307983 */ /* 0x000f280000300800 */
[----:B------:R-:W4:Y:S04]  /*58770*/  LDL.LU R38, [R1+0x1e8c] ;  /* 0x001e8c0001267983 */ /* 0x000f280000300800 */
[----:B------:R-:W2:Y:S04]  /*58780*/  LDL.LU R63, [R1+0x1e90] ;  /* 0x001e9000013f7983 */ /* 0x000ea80000300800 */
[----:B------:R-:W3:Y:S04]  /*58790*/  LDL.LU R248, [R1+0x1e94] ;  /* 0x001e940001f87983 */ /* 0x000ee80000300800 */
[----:B------:R-:W4:Y:S04]  /*587a0*/  LDL.LU R246, [R1+0x1e98] ;  /* 0x001e980001f67983 */ /* 0x000f280000300800 */
[----:B------:R-:W2:Y:S01]  /*587b0*/  LDL.LU R244, [R1+0x1e9c] ;  /* 0x001e9c0001f47983 */ /* 0x000ea20000300800 */
[----:B------:R-:W-:-:S03]  /*587c0*/  IMAD.MOV.U32 R105, RZ, RZ, R101 ;  /* 0x000000ffff697224 */ /* 0x000fc600078e0065 */
[----:B------:R-:W3:Y:S01]  /*587d0*/  LDL.LU R150, [R1+0x1ea0] ;  /* 0x001ea00001967983 */ /* 0x000ee20000300800 */
[----:B------:R-:W-:-:S03]  /*587e0*/  IMAD.MOV.U32 R101, RZ, RZ, R99 ;  /* 0x000000ffff657224 */ /* 0x000fc600078e0063 */
[----:B------:R-:W4:Y:S01]  /*587f0*/  LDL.LU R148, [R1+0x1ea4] ;  /* 0x001ea40001947983 */ /* 0x000f220000300800 */
[----:B------:R-:W-:-:S03]  /*58800*/  IMAD.MOV.U32 R99, RZ, RZ, R67 ;  /* 0x000000ffff637224 */ /* 0x000fc600078e0043 */
[----:B------:R-:W2:Y:S01]  /*58810*/  LDL.LU R146, [R1+0x1ea8] ;  /* 0x001ea80001927983 */ /* 0x000ea20000300800 */
[----:B------:R-:W-:-:S03]  /*58820*/  SHF.R.S32.HI R67, RZ, 0x1f, R70 ;  /* 0x0000001fff437819 */ /* 0x000fc60000011446 */
[----:B------:R-:W3:Y:S04]  /*58830*/  LDL.LU R144, [R1+0x1eac] ;  /* 0x001eac0001907983 */ /* 0x000ee80000300800 */
[----:B------:R-:W3:Y:S04]  /*58840*/  LDL.LU R142, [R1+0x1eb0] ;  /* 0x001eb000018e7983 */ /* 0x000ee80000300800 */
[----:B------:R-:W4:Y:S04]  /*58850*/  LDL.LU R140, [R1+0x1eb4] ;  /* 0x001eb400018c7983 */ /* 0x000f280000300800 */
[----:B------:R-:W2:Y:S04]  /*58860*/  LDL.LU R138, [R1+0x1eb8] ;  /* 0x001eb800018a7983 */ /* 0x000ea80000300800 */
[----:B------:R-:W3:Y:S04]  /*58870*/  LDL.LU R136, [R1+0x1ebc] ;  /* 0x001ebc0001887983 */ /* 0x000ee80000300800 */
[----:B------:R-:W4:Y:S04]  /*58880*/  LDL.LU R134, [R1+0x1ec0] ;  /* 0x001ec00001867983 */ /* 0x000f280000300800 */
[----:B------:R-:W2:Y:S04]  /*58890*/  LDL.LU R132, [R1+0x1ec4] ;  /* 0x001ec40001847983 */ /* 0x000ea80000300800 */
[----:B------:R-:W3:Y:S04]  /*588a0*/  LDL.LU R130, [R1+0x1ec8] ;  /* 0x001ec80001827983 */ /* 0x000ee80000300800 */
[----:B------:R0:W-:Y:S04]  /*588b0*/  STL [R1+0x56cc], R67 ;  /* 0x0056cc4301007387 */ /* 0x0001e80000100800 */
[----:B0-----:R-:W4:Y:S04]  /*588c0*/  LDL.LU R67, [R1+0x1e28] ;  /* 0x001e280001437983 */ /* 0x001f280000300800 */
[----:B------:R0:W-:Y:S02]  /*588d0*/  STL [R1+0x56c8], R70 ;  /* 0x0056c84601007387 */ /* 0x0001e40000100800 */
[----:B0-----:R-:W-:-:S02]  /*588e0*/  IMAD.MOV.U32 R70, RZ, RZ, R99 ;  /* 0x000000ffff467224 */ /* 0x001fc400078e0063 */
[----:B------:R-:W-:Y:S01]  /*588f0*/  IMAD.MOV.U32 R99, RZ, RZ, R69 ;  /* 0x000000ffff637224 */ /* 0x000fe200078e0045 */
[----:B------:R-:W-:-:S05]  /*58900*/  SHF.R.S32.HI R69, RZ, 0x1f, R72 ;  /* 0x0000001fff457819 */ /* 0x000fca0000011448 */
        /* <DEDUP_REMOVED lines=10> */
[----:B------:R-:W-:Y:S02]  /*589b0*/  IMAD.MOV.U32 R105, RZ, RZ, R103 ;  /* 0x000000ffff697224 */ /* 0x000fe400078e0067 */
        /* <DEDUP_REMOVED lines=60> */
[----:B0-----:R-:W-:Y:S01]  /*58d80*/  IMAD.MOV.U32 R94, RZ, RZ, R93 ;  /* 0x000000ffff5e7224 */ /* 0x001fe200078e005d */
        /* <DEDUP_REMOVED lines=28> */
[----:B------:R0:W-:Y:S04]  /*58f50*/  STL [R1+0x5758], R106 ;  /* 0x0057586a01007387 */ /* 0x0001e80000100800 */
[----:B------:R-:W4:Y:S01]  /*58f60*/  LDL R55, [R1+0x1e30] ;  /* 0x001e300001377983 */ /* 0x000f220000100800 */
[----:B0-----:R-:W-:Y:S01]  /*58f70*/  IMAD.MOV.U32 R106, RZ, RZ, R105 ;  /* 0x000000ffff6a7224 */ /* 0x001fe200078e0069 */
[----:B------:R-:W-:-:S05]  /*58f80*/  SHF.R.S32.HI R105, RZ, 0x1f, R108 ;  /* 0x0000001fff697819 */ /* 0x000fca000001146c */
[----:B------:R0:W-:Y:S04]  /*58f90*/  STL [R1+0x5764], R105 ;  /* 0x0057646901007387 */ /* 0x0001e80000100800 */
[----:B0-----:R-:W4:Y:S04]  /*58fa0*/  LDL.LU R105, [R1+0x1c48] ;  /* 0x001c480001697983 */ /* 0x001f280000300800 */
[----:B------:R0:W-:Y:S04]  /*58fb0*/  STL [R1+0x5760], R108 ;  /* 0x0057606c01007387 */ /* 0x0001e80000100800 */
[----:B0-----:R-:W4:Y:S01]  /*58fc0*/  LDL R108, [R1+0x1e2c] ;  /* 0x001e2c00016c7983 */ /* 0x001f220000100800 */
        /* <DEDUP_REMOVED lines=9> */
[----:B------:R-:W-:Y:S01]  /*59060*/  SHF.R.S32.HI R107, RZ, 0x1f, R110 ;  /* 0x0000001fff6b7819 */ /* 0x000fe2000001146e */
[----:B------:R-:W-:Y:S02]  /*59070*/  ULDC UR6, c[0x0][0x228] ;  /* 0x00008a0000067ab9 */ /* 0x000fe40000000800 */
        /* <DEDUP_REMOVED lines=24> */
[----:B------:R-:W-:Y:S01]  /*59200*/  SHF.R.S32.HI R109, RZ, 0x1f, R112 ;  /* 0x0000001fff6d7819 */ /* 0x000fe20000011470 */
[----:B------:R0:W-:Y:S01]  /*59210*/  STL [R1+0x576c], R107 ;  /* 0x00576c6b01007387 */ /* 0x0001e20000100800 */
[----:B------:R-:W-:Y:S01]  /*59220*/  VIADD R160, R161, UR5 ;  /* 0x00000005a1a07c36 */ /* 0x000fe20008000000 */
[----:B------:R-:W-:Y:S01]  /*59230*/  ULDC UR5, c[0x0][0x248] ;  /* 0x0000920000057ab9 */ /* 0x000fe20000000800 */
[----:B------:R-:W-:Y:S02]  /*59240*/  SHF.R.S32.HI R111, RZ, 0x1f, R114 ;  /* 0x0000001fff6f7819 */ /* 0x000fe40000011472 */
[----:B------:R-:W-:Y:S01]  /*59250*/  VIADD R159, R160, UR5 ;  /* 0x00000005a09f7c36 */ /* 0x000fe20008000000 */
[----:B------:R-:W-:Y:S01]  /*59260*/  SHF.R.S32.HI R113, RZ, 0x1f, R116 ;  /* 0x0000001fff717819 */ /* 0x000fe20000011474 */
[----:B------:R-:W-:Y:S01]  /*59270*/  ULDC UR5, c[0x0][0x248] ;  /* 0x0000920000057ab9 */ /* 0x000fe20000000800 */
[----:B0-----:R-:W4:Y:S04]  /*59280*/  LDL.LU R107, [R1+0x1c44] ;  /* 0x001c4400016b7983 */ /* 0x001f280000300800 */
[----:B------:R-:W-:Y:S04]  /*59290*/  STL [R1+0x5768], R110 ;  /* 0x0057686e01007387 */ /* 0x000fe80000100800 */
[----:B------:R0:W-:Y:S01]  /*592a0*/  STL [R1+0x5774], R109 ;  /* 0x0057746d01007387 */ /* 0x0001e20000100800 */
[----:B------:R-:W-:Y:S01]  /*592b0*/  VIADD R158, R159, UR5 ;  /* 0x000000059f9e7c36 */ /* 0x000fe20008000000 */
[----:B------:R-:W-:Y:S01]  /*592c0*/  SHF.R.S32.HI R115, RZ, 0x1f, R118 ;  /* 0x0000001fff737819 */ /* 0x000fe20000011476 */
[----:B------:R-:W-:Y:S01]  /*592d0*/  ULDC UR5, c[0x0][0x248] ;  /* 0x0000920000057ab9 */ /* 0x000fe20000000800 */
[----:B------:R-:W-:Y:S01]  /*592e0*/  SHF.R.S32.HI R117, RZ, 0x1f, R120 ;  /* 0x0000001fff757819 */ /* 0x000fe20000011478 */
[----:B0-----:R-:W4:Y:S04]  /*592f0*/  LDL.LU R109, [R1+0x1c40] ;  /* 0x001c4000016d7983 */ /* 0x001f280000300800 */
[----:B------:R-:W-:Y:S04]  /*59300*/  STL [R1+0x5770], R112 ;  /* 0x0057707001007387 */ /* 0x000fe80000100800 */
[----:B------:R0:W-:Y:S01]  /*59310*/  STL [R1+0x577c], R111 ;  /* 0x00577c6f01007387 */ /* 0x0001e20000100800 */
[----:B------:R-:W-:Y:S01]  /*59320*/  VIADD R157, R158, UR5 ;  /* 0x000000059e9d7c36 */ /* 0x000fe20008000000 */
[----:B------:R-:W-:Y:S01]  /*59330*/  ULDC UR5, c[0x0][0x248] ;  /* 0x0000920000057ab9 */ /* 0x000fe20000000800 */
[----:B------:R-:W-:Y:S01]  /*59340*/  SHF.R.S32.HI R119, RZ, 0x1f, R122 ;  /* 0x0000001fff777819 */ /* 0x000fe2000001147a */
[----:B0-----:R-:W4:Y:S04]  /*59350*/  LDL.LU R111, [R1+0x1c3c] ;  /* 0x001c3c00016f7983 */ /* 0x001f280000300800 */
[----:B------:R-:W-:Y:S04]  /*59360*/  STL [R1+0x5778], R114 ;  /* 0x0057787201007387 */ /* 0x000fe80000100800 */
[----:B------:R0:W-:Y:S01]  /*59370*/  STL [R1+0x5784], R113 ;  /* 0x0057847101007387 */ /* 0x0001e20000100800 */
        /* <DEDUP_REMOVED lines=12> */
[----:B------:R-:W-:Y:S01]  /*59440*/  SHF.R.S32.HI R125, RZ, 0x1f, R128 ;  /* 0x0000001fff7d7819 */ /* 0x000fe20000011480 */
[----:B------:R-:W-:Y:S01]  /*59450*/  VIADD R154, R155, UR5 ;  /* 0x000000059b9a7c36 */ /* 0x000fe20008000000 */
[----:B---3--:R-:W-:Y:S01]  /*59460*/  SHF.R.S32.HI R127, RZ, 0x1f, R130 ;  /* 0x0000001fff7f7819 */ /* 0x008fe20000011482 */
[----:B------:R-:W-:Y:S01]  /*59470*/  ULDC UR5, c[0x0][0x248] ;  /* 0x0000920000057ab9 */ /* 0x000fe20000000800 */
[----:B0-----:R-:W3:Y:S04]  /*59480*/  LDL.LU R117, [R1+0x1c30] ;  /* 0x001c300001757983 */ /* 0x001ee80000300800 */
[----:B------:R-:W-:Y:S04]  /*59490*/  STL [R1+0x5790], R120 ;  /* 0x0057907801007387 */ /* 0x000fe80000100800 */
[----:B------:R0:W-:Y:S01]  /*594a0*/  STL [R1+0x579c], R119 ;  /* 0x00579c7701007387 */ /* 0x0001e20000100800 */
[----:B--2---:R-:W-:Y:S01]  /*594b0*/  SHF.R.S32.HI R129, RZ, 0x1f, R132 ;  /* 0x0000001fff817819 */ /* 0x004fe20000011484 */
[----:B------:R-:W-:Y:S01]  /*594c0*/  VIADD R153, R154, UR5 ;  /* 0x000000059a997c36 */ /* 0x000fe20008000000 */
[----:B----4-:R-:W-:Y:S01]  /*594d0*/  SHF.R.S32.HI R131, RZ, 0x1f, R134 ;  /* 0x0000001fff837819 */ /* 0x010fe20000011486 */
[----:B------:R-:W-:Y:S01]  /*594e0*/  ULDC UR5, c[0x0][0x248] ;  /* 0x0000920000057ab9 */ /* 0x000fe20000000800 */
[----:B0-----:R-:W2:Y:S04]  /*594f0*/  LDL.LU R119, [R1+0x1c2c] ;  /* 0x001c2c0001777983 */ /* 0x001ea80000300800 */
[----:B------:R-:W-:Y:S04]  /*59500*/  STL [R1+0x5798], R122 ;  /* 0x0057987a01007387 */ /* 0x000fe80000100800 */
[----:B------:R0:W-:Y:S01]  /*59510*/  STL [R1+0x57a4], R121 ;  /* 0x0057a47901007387 */ /* 0x0001e20000100800 */
[----:B------:R-:W-:-:S03]  /*59520*/  SHF.R.S32.HI R133, RZ, 0x1f, R136 ;  /* 0x0000001fff857819 */ /* 0x000fc60000011488 */
[----:B0-----:R-:W4:Y:S04]  /*59530*/  LDL.LU R121, [R1+0x1c28] ;  /* 0x001c280001797983 */ /* 0x001f280000300800 */
[----:B------:R-:W-:Y:S04]  /*59540*/  STL [R1+0x57a0], R124 ;  /* 0x0057a07c01007387 */ /* 0x000fe80000100800 */
[----:B------:R0:W-:Y:S01]  /*59550*/  STL [R1+0x57ac], R123 ;  /* 0x0057ac7b01007387 */ /* 0x0001e20000100800 */
[----:B------:R-:W-:Y:S01]  /*59560*/  VIADD R23, R153, UR5 ;  /* 0x0000000599177c36 */ /* 0x000fe20008000000 */
[----:B------:R-:W-:Y:S01]  /*59570*/  SHF.R.S32.HI R135, RZ, 0x1f, R138 ;  /* 0x0000001fff877819 */ /* 0x000fe2000001148a */
[----:B------:R-:W-:Y:S01]  /*59580*/  ULDC UR5, c[0x0][0x248] ;  /* 0x0000920000057ab9 */ /* 0x000fe20000000800 */
[----:B0-----:R-:W3:Y:S04]  /*59590*/  LDL.LU R123, [R1+0x1c24] ;  /* 0x001c2400017b7983 */ /* 0x001ee80000300800 */
[----:B------:R-:W-:Y:S04]  /*595a0*/  STL [R1+0x57a8], R126 ;  /* 0x0057a87e01007387 */ /* 0x000fe80000100800 */
[----:B------:R-:W-:Y:S04]  /*595b0*/  STL [R1+0x57b4], R125 ;  /* 0x0057b47d01007387 */ /* 0x000fe80000100800 */
[----:B------:R-:W-:Y:S04]  /*595c0*/  STL [R1+0x57b0], R128 ;  /* 0x0057b08001007387 */ /* 0x000fe80000100800 */
[----:B------:R-:W-:Y:S04]  /*595d0*/  STL [R1+0x57bc], R127 ;  /* 0x0057bc7f01007387 */ /* 0x000fe80000100800 */
[----:B------:R-:W-:Y:S01]  /*595e0*/  STL [R1+0x57b8], R130 ;  /* 0x0057b88201007387 */ /* 0x000fe20000100800 */
[----:B------:R-:W-:-:S03]  /*595f0*/  SHF.R.S32.HI R137, RZ, 0x1f, R140 ;  /* 0x0000001fff897819 */ /* 0x000fc6000001148c */
[----:B------:R-:W-:Y:S01]  /*59600*/  STL [R1+0x57c4], R129 ;  /* 0x0057c48101007387 */ /* 0x000fe20000100800 */
[----:B------:R-:W-:Y:S01]  /*59610*/  VIADD R22, R23, UR5 ;  /* 0x0000000517167c36 */ /* 0x000fe20008000000 */
[----:B------:R-:W-:Y:S01]  /*59620*/  SHF.R.S32.HI R143, RZ, 0x1f, R146 ;  /* 0x0000001fff8f7819 */ /* 0x000fe20000011492 */
[----:B------:R-:W-:Y:S01]  /*59630*/  ULDC UR5, c[0x0][0x248] ;  /* 0x0000920000057ab9 */ /* 0x000fe20000000800 */
[----:B------:R-:W-:Y:S04]  /*59640*/  STL [R1+0x57c0], R132 ;  /* 0x0057c08401007387 */ /* 0x000fe80000100800 */
[----:B------:R-:W-:Y:S01]  /*59650*/  STL [R1+0x57cc], R131 ;  /* 0x0057cc8301007387 */ /* 0x000fe20000100800 */
[----:B------:R-:W-:-:S03]  /*59660*/  SHF.R.S32.HI R145, RZ, 0x1f, R148 ;  /* 0x0000001fff917819 */ /* 0x000fc60000011494 */
[----:B------:R-:W-:Y:S01]  /*59670*/  STL [R1+0x57c8], R134 ;  /* 0x0057c88601007387 */ /* 0x000fe20000100800 */
[----:B------:R-:W-:-:S03]  /*59680*/  SHF.R.S32.HI R147, RZ, 0x1f, R150 ;  /* 0x0000001fff937819 */ /* 0x000fc60000011496 */
[----:B------:R-:W-:Y:S01]  /*59690*/  STL [R1+0x57d4], R133 ;  /* 0x0057d48501007387 */ /* 0x000fe20000100800 */
[----:B------:R-:W-:Y:S01]  /*596a0*/  VIADD R21, R22, UR5 ;  /* 0x0000000516157c36 */ /* 0x000fe20008000000 */
[----:B------:R-:W-:Y:S01]  /*596b0*/  SHF.R.S32.HI R149, RZ, 0x1f, R244 ;  /* 0x0000001fff957819 */ /* 0x000fe200000114f4 */
[----:B------:R-:W-:Y:S01]  /*596c0*/  ULDC UR5, c[0x0][0x228] ;  /* 0x00008a0000057ab9 */ /* 0x000fe20000000800 */
[----:B------:R-:W-:Y:S01]  /*596d0*/  STL [R1+0x57d0], R136 ;  /* 0x0057d08801007387 */ /* 0x000fe20000100800 */
[----:B------:R-:W-:-:S03]  /*596e0*/  SHF.R.S32.HI R151, RZ, 0x1f, R246 ;  /* 0x0000001fff977819 */ /* 0x000fc600000114f6 */
        /* <DEDUP_REMOVED lines=10> */
[----:B------:R-:W-:Y:S01]  /*59790*/  STL.64 [R1+0x57f0], R142 ;  /* 0x0057f08e01007387 */ /* 0x000fe20000100a00 */
[----:B------:R-:W-:-:S03]  /*597a0*/  SHF.R.S32.HI R31, RZ, 0x1f, R48 ;  /* 0x0000001fff1f7819 */ /* 0x000fc60000011430 */
[----:B------:R-:W-:Y:S01]  /*597b0*/  STL.64 [R1+0x57f8], R144 ;  /* 0x0057f89001007387 */ /* 0x000fe20000100a00 */
[----:B------:R-:W-:-:S03]  /*597c0*/  SHF.R.S32.HI R30, RZ, 0x1f, R58 ;  /* 0x0000001fff1e7819 */ /* 0x000fc6000001143a */
[----:B------:R-:W-:Y:S01]  /*597d0*/  STL.64 [R1+0x5800], R146 ;  /* 0x0058009201007387 */ /* 0x000fe20000100a00 */
[----:B------:R-:W-:-:S03]  /*597e0*/  SHF.R.S32.HI R24, RZ, 0x1f, R25 ;  /* 0x0000001fff187819 */ /* 0x000fc60000011419 */
[----:B------:R-:W-:Y:S01]  /*597f0*/  STL.64 [R1+0x5808], R148 ;  /* 0x0058089401007387 */ /* 0x000fe20000100a00 */
[----:B------:R-:W-:Y:S01]  /*59800*/  VIADD R19, R20, UR7 ;  /* 0x0000000714137c36 */ /* 0x000fe20008000000 */
[----:B------:R-:W-:Y:S01]  /*59810*/  SHF.R.S32.HI R33, RZ, 0x1f, R68 ;  /* 0x0000001fff217819 */ /* 0x000fe20000011444 */
[----:B------:R-:W-:Y:S01]  /*59820*/  ULDC UR7, c[0x0][0x248] ;  /* 0x0000920000077ab9 */ /* 0x000fe20000000800 */
[----:B------:R-:W-:Y:S01]  /*59830*/  STL.64 [R1+0x5810], R150 ;  /* 0x0058109601007387 */ /* 0x000fe20000100a00 */
[----:B------:R-:W-:-:S03]  /*59840*/  SHF.R.S32.HI R35, RZ, 0x1f, R32 ;  /* 0x0000001fff237819 */ /* 0x000fc60000011420 */
[----:B------:R-:W-:Y:S01]  /*59850*/  STL.64 [R1+0x5818], R244 ;  /* 0x005818f401007387 */ /* 0x000fe20000100a00 */
[----:B------:R-:W-:-:S03]  /*59860*/  SHF.R.S32.HI R26, RZ, 0x1f, R29 ;  /* 0x0000001fff1a7819 */ /* 0x000fc6000001141d */
[----:B------:R-:W-:Y:S01]  /*59870*/  STL.64 [R1+0x5820], R246 ;  /* 0x005820f601007387 */ /* 0x000fe20000100a00 */
[----:B------:R-:W-:-:S03]  /*59880*/  SHF.R.S32.HI R27, RZ, 0x1f, R65 ;  /* 0x0000001fff1b7819 */ /* 0x000fc60000011441 */
[----:B------:R-:W-:Y:S01]  /*59890*/  STL.64 [R1+0x5830], R48 ;  /* 0x0058303001007387 */ /* 0x000fe20000100a00 */
[----:B------:R-:W-:Y:S01]  /*598a0*/  SHF.R.S32.HI R39, RZ, 0x1f, R46 ;  /* 0x0000001fff277819 */ /* 0x000fe2000001142e */
[----:B------:R-:W-:Y:S01]  /*598b0*/  VIADD R18, R19, UR7 ;  /* 0x0000000713127c36 */ /* 0x000fe20008000000 */
[----:B------:R-:W-:Y:S01]  /*598c0*/  SHF.R.S32.HI R64, RZ, 0x1f, R61 ;  /* 0x0000001fff407819 */ /* 0x000fe2000001143d */
[----:B------:R-:W-:Y:S01]  /*598d0*/  STL.64 [R1+0x5828], R44 ;  /* 0x0058282c01007387 */ /* 0x000fe20000100a00 */
[----:B------:R-:W-:Y:S01]  /*598e0*/  SHF.R.S32.HI R36, RZ, 0x1f, R56 ;  /* 0x0000001fff247819 */ /* 0x000fe20000011438 */
[----:B------:R-:W-:Y:S02]  /*598f0*/  ULDC UR7, c[0x0][0x248] ;  /* 0x0000920000077ab9 */ /* 0x000fe40000000800 */
[----:B------:R-:W-:Y:S01]  /*59900*/  STL.64 [R1+0x5838], R30 ;  /* 0x0058381e01007387 */ /* 0x000fe20000100a00 */
[----:B------:R-:W-:-:S03]  /*59910*/  SHF.R.S32.HI R41, RZ, 0x1f, R40 ;  /* 0x0000001fff297819 */ /* 0x000fc60000011428 */
[----:B------:R0:W-:Y:S01]  /*59920*/  STL.64 [R1+0x5840], R24 ;  /* 0x0058401801007387 */ /* 0x0001e20000100a00 */
[----:B------:R-:W-:-:S03]  /*59930*/  SHF.R.S32.HI R59, RZ, 0x1f, R47 ;  /* 0x0000001fff3b7819 */ /* 0x000fc6000001142f */
[----:B------:R-:W-:Y:S01]  /*59940*/  STL.64 [R1+0x5848], R32 ;  /* 0x0058482001007387 */ /* 0x000fe20000100a00 */
[----:B------:R-:W-:Y:S01]  /*59950*/  VIADD R17, R18, UR7 ;  /* 0x0000000712117c36 */ /* 0x000fe20008000000 */
[----:B------:R-:W-:Y:S01]  /*59960*/  SHF.R.S32.HI R42, RZ, 0x1f, R8 ;  /* 0x0000001fff2a7819 */ /* 0x000fe20000011408 */
[----:B------:R-:W-:Y:S01]  /*59970*/  ULDC UR7, c[0x0][0x248] ;  /* 0x0000920000077ab9 */ /* 0x000fe20000000800 */
[----:B------:R1:W-:Y:S04]  /*59980*/  STL.64 [R1+0x5850], R34 ;  /* 0x0058502201007387 */ /* 0x0003e80000100a00 */
[----:B------:R-:W-:Y:S01]  /*59990*/  STL.64 [R1+0x5858], R26 ;  /* 0x0058581a01007387 */ /* 0x000fe20000100a00 */
[----:B0-----:R-:W-:-:S03]  /*599a0*/  SHF.R.S32.HI R24, RZ, 0x1f, R108 ;  /* 0x0000001fff187819 */ /* 0x001fc6000001146c */
[----:B------:R0:W-:Y:S01]  /*599b0*/  STL.64 [R1+0x5860], R38 ;  /* 0x0058602601007387 */ /* 0x0001e20000100a00 */
[----:B------:R-:W-:Y:S01]  /*599c0*/  VIADD R16, R17, UR7 ;  /* 0x0000000711107c36 */ /* 0x000fe20008000000 */
[----:B------:R-:W-:Y:S02]  /*599d0*/  ULDC UR7, c[0x0][0x248] ;  /* 0x0000920000077ab9 */ /* 0x000fe40000000800 */
[----:B------:R-:W-:Y:S04]  /*599e0*/  STL.64 [R1+0x5868], R64 ;  /* 0x0058684001007387 */ /* 0x000fe80000100a00 */
[----:B------:R-:W-:Y:S01]  /*599f0*/  STL.64 [R1+0x5870], R36 ;  /* 0x0058702401007387 */ /* 0x000fe20000100a00 */
[----:B------:R-:W-:-:S03]  /*59a00*/  IMAD.MOV.U32 R246, RZ, RZ, R90 ;  /* 0x000000fffff67224 */ /* 0x000fc600078e005a */
[----:B------:R-:W-:Y:S01]  /*59a10*/  STL.64 [R1+0x5878], R40 ;  /* 0x0058782801007387 */ /* 0x000fe20000100a00 */
[----:B------:R-:W-:-:S03]  /*59a20*/  SHF.R.S32.HI R66, RZ, 0x1f, R34 ;  /* 0x0000001fff427819 */ /* 0x000fc60000011422 */
[----:B------:R-:W-:Y:S01]  /*59a30*/  STL.64 [R1+0x5888], R58 ;  /* 0x0058883a01007387 */ /* 0x000fe20000100a00 */
[----:B------:R-:W-:Y:S01]  /*59a40*/  VIADD R15, R16, UR7 ;  /* 0x00000007100f7c36 */ /* 0x000fe20008000000 */
[----:B------:R-:W-:Y:S02]  /*59a50*/  ULDC UR7, c[0x0][0x248] ;  /* 0x0000920000077ab9 */ /* 0x000fe40000000800 */
[----:B------:R-:W-:Y:S01]  /*59a60*/  STL.64 [R1+0x5880], R46 ;  /* 0x0058802e01007387 */ /* 0x000fe20000100a00 */
[----:B-1----:R-:W-:-:S03]  /*59a70*/  IMAD.MOV.U32 R34, RZ, RZ, R78 ;  /* 0x000000ffff227224 */ /* 0x002fc600078e004e */
[----:B------:R-:W-:Y:S01]  /*59a80*/  STL.64 [R1+0x5890], R42 ;  /* 0x0058902a01007387 */ /* 0x000fe20000100a00 */
[----:B------:R-:W-:-:S03]  /*59a90*/  IMAD.MOV.U32 R30, RZ, RZ, R84 ;  /* 0x000000ffff1e7224 */ /* 0x000fc600078e0054 */
[----:B------:R-:W2:Y:S01]  /*59aa0*/  LDL.LU R125, [R1+0x1c20] ;  /* 0x001c2000017d7983 */ /* 0x000ea20000300800 */
[----:B0-----:R-:W-:-:S03]  /*59ab0*/  IMAD.MOV.U32 R39, RZ, RZ, R246 ;  /* 0x000000ffff277224 */ /* 0x001fc600078e00f6 */
[----:B------:R0:W-:Y:S01]  /*59ac0*/  STL [R1+0x1a20], R24 ;  /* 0x001a201801007387 */ /* 0x0001e20000100800 */
[----:B------:R-:W-:Y:S01]  /*59ad0*/  SHF.R.S32.HI R152, RZ, 0x1f, R37 ;  /* 0x0000001fff987819 */ /* 0x000fe20000011425 */
[----:B------:R-:W-:Y:S02]  /*59ae0*/  IMAD.MOV.U32 R35, RZ, RZ, R88 ;  /* 0x000000ffff237224 */ /* 0x000fe400078e0058 */
[----:B------:R-:W-:Y:S01]  /*59af0*/  IMAD.MOV.U32 R143, RZ, RZ, R86 ;  /* 0x000000ffff8f7224 */ /* 0x000fe200078e0056 */
[----:B------:R-:W4:Y:S01]  /*59b00*/  LDL.LU R140, [R1+0x1c04] ;  /* 0x001c0400018c7983 */ /* 0x000f220000300800 */
[----:B------:R-:W-:Y:S02]  /*59b10*/  IMAD.MOV.U32 R246, RZ, RZ, R14 ;  /* 0x000000fffff67224 */ /* 0x000fe400078e000e */
[----:B0-----:R-:W-:Y:S01]  /*59b20*/  IMAD.MOV.U32 R24, RZ, RZ, R80 ;  /* 0x000000ffff187224 */ /* 0x001fe200078e0050 */
[----:B------:R-:W3:Y:S01]  /*59b30*/  LDL.LU R135, [R1+0x1c0c] ;  /* 0x001c0c0001877983 */ /* 0x000ee20000300800 */
[----:B------:R-:W-:-:S02]  /*59b40*/  VIADD R14, R15, UR7 ;  /* 0x000000070f0e7c36 */ /* 0x000fc40008000000 */
[----:B------:R-:W-:Y:S01]  /*59b50*/  IMAD.MOV.U32 R37, RZ, RZ, R34 ;  /* 0x000000ffff257224 */ /* 0x000fe200078e0022 */
[----:B------:R-:W2:Y:S01]  /*59b60*/  LDL.LU R133, [R1+0x1c10] ;  /* 0x001c100001857983 */ /* 0x000ea20000300800 */
[----:B------:R-:W-:Y:S02]  /*59b70*/  IMAD.MOV.U32 R34, RZ, RZ, R24 ;  /* 0x000000ffff227224 */ /* 0x000fe400078e0018 */
[----:B------:R-:W-:Y:S02]  /*59b80*/  IMAD.MOV.U32 R24, RZ, RZ, R30 ;  /* 0x000000ffff187224 */ /* 0x000fe400078e001e */
[----:B------:R-:W-:Y:S01]  /*59b90*/  IMAD.MOV.U32 R26, RZ, RZ, R35 ;  /* 0x000000ffff1a7224 */ /* 0x000fe200078e0023 */
[--C-:B------:R-:W-:Y:S01]  /*59ba0*/  SHF.R.S32.HI R35, RZ, 0x1f, R28.reuse ;  /* 0x0000001fff237819 */ /* 0x100fe2000001141c */
[----:B------:R-:W-:Y:S01]  /*59bb0*/  IMAD.MOV.U32 R30, RZ, RZ, R143 ;  /* 0x000000ffff1e7224 */ /* 0x000fe200078e008f */
[C---:B------:R-:W-:Y:S01]  /*59bc0*/  IADD3 R42, P2, R14.reuse, R6, RZ ;  /* 0x000000060e2a7210 */ /* 0x040fe20007f5e0ff */
[----:B------:R-:W-:Y:S01]  /*59bd0*/  IMAD.MOV.U32 R143, RZ, RZ, R28 ;  /* 0x000000ffff8f7224 */ /* 0x000fe200078e001c */
[----:B------:R-:W-:Y:S01]  /*59be0*/  SHF.R.S32.HI R28, RZ, 0x1f, R14 ;  /* 0x0000001fff1c7819 */ /* 0x000fe2000001140e */
[----:B------:R-:W2:Y:S01]  /*59bf0*/  LDL.LU R131, [R1+0x1c14] ;  /* 0x001c140001837983 */ /* 0x000ea20000300800 */
[----:B------:R-:W-:-:S03]  /*59c00*/  IADD3 R46, P4, R14, R0, RZ ;  /* 0x000000000e2e7210 */ /* 0x000fc60007f9e0ff */
[C---:B------:R-:W-:Y:S01]  /*59c10*/  IMAD.X R43, R28.reuse, 0x1, R5, P2 ;  /* 0x000000011c2b7824 */ /* 0x040fe200010e0605 */
[----:B------:R-:W2:Y:S01]  /*59c20*/  LDL.LU R129, [R1+0x1c18] ;  /* 0x001c180001817983 */ /* 0x000ea20000300800 */
[----:B------:R-:W-:Y:S01]  /*59c30*/  IMAD.X R47, R28, 0x1, R7, P4 ;  /* 0x000000011c2f7824 */ /* 0x000fe200020e0607 */
[----:B------:R-:W-:Y:S02]  /*59c40*/  IADD3 R58, P1, R14, R2, RZ ;  /* 0x000000020e3a7210 */ /* 0x000fe40007f3e0ff */
[----:B------:R-:W2:Y:S04]  /*59c50*/  LDL.LU R127, [R1+0x1c1c] ;  /* 0x001c1c00017f7983 */ /* 0x000ea80000300800 */
[----:B------:R0:W-:Y:S04]  /*59c60*/  STL.64 [R1+0x4620], R42 ;  /* 0x0046202a01007387 */ /* 0x0001e80000100a00 */
[----:B------:R1:W-:Y:S01]  /*59c70*/  STL.64 [R1+0x4618], R46 ;  /* 0x0046182e01007387 */ /* 0x0003e20000100a00 */
[----:B------:R-:W-:Y:S01]  /*59c80*/  IMAD.X R59, R28, 0x1, R13, P1 ;  /* 0x000000011c3b7824 */ /* 0x000fe200008e060d */
[----:B0-----:R-:W-:-:S02]  /*59c90*/  IADD3 R42, P2, R15, R4, RZ ;  /* 0x000000040f2a7210 */ /* 0x001fc40007f5e0ff */
[----:B-1----:R-:W-:Y:S02]  /*59ca0*/  SHF.R.S32.HI R47, RZ, 0x1f, R15 ;  /* 0x0000001fff2f7819 */ /* 0x002fe4000001140f */
[----:B------:R0:W-:Y:S03]  /*59cb0*/  STL.64 [R1+0x4610], R58 ;  /* 0x0046103a01007387 */ /* 0x0001e60000100a00 */
[----:B------:R-:W-:Y:S01]  /*59cc0*/  IMAD.X R43, R47, 0x1, R3, P2 ;  /* 0x000000012f2b7824 */ /* 0x000fe200010e0603 */
[----:B------:R-:W-:-:S04]  /*59cd0*/  IADD3 R46, P4, R15, R6, RZ ;  /* 0x000000060f2e7210 */ /* 0x000fc80007f9e0ff */
[----:B------:R1:W-:Y:S01]  /*59ce0*/  STL.64 [R1+0x4608], R42 ;  /* 0x0046082a01007387 */ /* 0x0003e20000100a00 */
[C---:B0-----:R-:W-:Y:S02]  /*59cf0*/  IADD3 R58, P1, R15.reuse, R0, RZ ;  /* 0x000000000f3a7210 */ /* 0x041fe40007f3e0ff */
[----:B-1----:R-:W-:Y:S01]  /*59d00*/  IADD3 R42, P2, R15, R2, RZ ;  /* 0x000000020f2a7210 */ /* 0x002fe20007f5e0ff */
[----:B------:R-:W-:-:S04]  /*59d10*/  IMAD.MOV.U32 R15, RZ, RZ, R47 ;  /* 0x000000ffff0f7224 */ /* 0x000fc800078e002f */
[C---:B------:R-:W-:Y:S02]  /*59d20*/  IMAD.X R47, R15.reuse, 0x1, R5, P4 ;  /* 0x000000010f2f7824 */ /* 0x040fe400020e0605 */
[C---:B------:R-:W-:Y:S02]  /*59d30*/  IMAD.X R59, R15.reuse, 0x1, R7, P1 ;  /* 0x000000010f3b7824 */ /* 0x040fe400008e0607 */
[----:B------:R-:W-:Y:S01]  /*59d40*/  IMAD.X R43, R15, 0x1, R13, P2 ;  /* 0x000000010f2b7824 */ /* 0x000fe200010e060d */
[----:B------:R0:W-:Y:S01]  /*59d50*/  STL.64 [R1+0x4600], R46 ;  /* 0x0046002e01007387 */ /* 0x0001e20000100a00 */
[----:B------:R-:W-:-:S03]  /*59d60*/  SHF.R.S32.HI R15, RZ, 0x1f, R16 ;  /* 0x0000001fff0f7819 */ /* 0x000fc60000011410 */
[----:B------:R1:W-:Y:S01]  /*59d70*/  STL.64 [R1+0x45f8], R58 ;  /* 0x0045f83a01007387 */ /* 0x0003e20000100a00 */
[----:B0-----:R-:W-:-:S03]  /*59d80*/  IADD3 R46, P4, R16, R4, RZ ;  /* 0x00000004102e7210 */ /* 0x001fc60007f9e0ff */
[----:B------:R0:W-:Y:S02]  /*59d90*/  STL.64 [R1+0x45f0], R42 ;  /* 0x0045f02a01007387 */ /* 0x0001e40000100a00 */
[----:B------:R-:W-:Y:S01]  /*59da0*/  IMAD.X R47, R15, 0x1, R3, P4 ;  /* 0x000000010f2f7824 */ /* 0x000fe200020e0603 */
[----:B-1----:R-:W-:-:S04]  /*59db0*/  IADD3 R58, P1, R16, R6, RZ ;  /* 0x00000006103a7210 */ /* 0x002fc80007f3e0ff */
[----:B------:R1:W-:Y:S01]  /*59dc0*/  STL.64 [R1+0x45e8], R46 ;  /* 0x0045e82e01007387 */ /* 0x0003e20000100a00 */
[C---:B0-----:R-:W-:Y:S02]  /*59dd0*/  IADD3 R42, P2, R16.reuse, R0, RZ ;  /* 0x00000000102a7210 */ /* 0x041fe40007f5e0ff */
[----:B-1----:R-:W-:Y:S01]  /*59de0*/  IADD3 R46, P4, R16, R2, RZ ;  /* 0x00000002102e7210 */ /* 0x002fe20007f9e0ff */
[----:B------:R-:W-:-:S04]  /*59df0*/  IMAD.MOV.U32 R16, RZ, RZ, R15 ;  /* 0x000000ffff107224 */ /* 0x000fc800078e000f */
[----:B------:R-:W-:Y:S01]  /*59e00*/  IMAD.X R59, R16, 0x1, R5, P1 ;  /* 0x00000001103b7824 */ /* 0x000fe200008e0605 */
[----:B------:R-:W-:-:S04]  /*59e10*/  SHF.R.S32.HI R15, RZ, 0x1f, R17 ;  /* 0x0000001fff0f7819 */ /* 0x000fc80000011411 */
[----:B------:R0:W-:Y:S01]  /*59e20*/  STL.64 [R1+0x45e0], R58 ;  /* 0x0045e03a01007387 */ /* 0x0001e20000100a00 */
[C---:B------:R-:W-:Y:S02]  /*59e30*/  IMAD.X R43, R16.reuse, 0x1, R7, P2 ;  /* 0x00000001102b7824 */ /* 0x040fe400010e0607 */
[----:B------:R-:W-:Y:S01]  /*59e40*/  IMAD.X R47, R16, 0x1, R13, P4 ;  /* 0x00000001102f7824 */ /* 0x000fe200020e060d */
[----:B0-----:R-:W-:Y:S02]  /*59e50*/  IADD3 R58, P1, R17, R4, RZ ;  /* 0x00000004113a7210 */ /* 0x001fe40007f3e0ff */
[----:B------:R0:W-:Y:S03]  /*59e60*/  STL.64 [R1+0x45d8], R42 ;  /* 0x0045d82a01007387 */ /* 0x0001e60000100a00 */
[----:B------:R-:W-:Y:S01]  /*59e70*/  IMAD.X R59, R15, 0x1, R3, P1 ;  /* 0x000000010f3b7824 */ /* 0x000fe200008e0603 */
[----:B------:R1:W-:Y:S04]  /*59e80*/  STL.64 [R1+0x45d0], R46 ;  /* 0x0045d02e01007387 */ /* 0x0003e80000100a00 */
[----:B------:R1:W-:Y:S01]  /*59e90*/  STL.64 [R1+0x45c8], R58 ;  /* 0x0045c83a01007387 */ /* 0x0003e20000100a00 */
[----:B0-----:R-:W-:-:S02]  /*59ea0*/  IADD3 R42, P2, R17, R6, RZ ;  /* 0x00000006112a7210 */ /* 0x001fc40007f5e0ff */
[C---:B-1----:R-:W-:Y:S02]  /*59eb0*/  IADD3 R46, P4, R17.reuse, R0, RZ ;  /* 0x00000000112e7210 */ /* 0x042fe40007f9e0ff */
[----:B------:R-:W-:Y:S01]  /*59ec0*/  IADD3 R58, P1, R17, R2, RZ ;  /* 0x00000002113a7210 */ /* 0x000fe20007f3e0ff */
[C---:B------:R-:W-:Y:S01]  /*59ed0*/  IMAD.X R43, R15.reuse, 0x1, R5, P2 ;  /* 0x000000010f2b7824 */ /* 0x040fe200010e0605 */
[C---:B------:R-:W-:Y:S01]  /*59ee0*/  IADD3 R16, P2, R18.reuse, R4, RZ ;  /* 0x0000000412107210 */ /* 0x040fe20007f5e0ff */
[C---:B------:R-:W-:Y:S02]  /*59ef0*/  IMAD.X R47, R15.reuse, 0x1, R7, P4 ;  /* 0x000000010f2f7824 */ /* 0x040fe400020e0607 */
[----:B------:R-:W-:Y:S01]  /*59f00*/  IMAD.X R59, R15, 0x1, R13, P1 ;  /* 0x000000010f3b7824 */ /* 0x000fe200008e060d */
[----:B------:R-:W-:Y:S01]  /*59f10*/  SHF.R.S32.HI R15, RZ, 0x1f, R18 ;  /* 0x0000001fff0f7819 */ /* 0x000fe20000011412 */
[----:B------:R0:W-:Y:S04]  /*59f20*/  STL.64 [R1+0x45c0], R42 ;  /* 0x0045c02a01007387 */ /* 0x0001e80000100a00 */
[----:B------:R-:W-:Y:S01]  /*59f30*/  IMAD.X R17, R15, 0x1, R3, P2 ;  /* 0x000000010f117824 */ /* 0x000fe200010e0603 */
[----:B0-----:R-:W2:Y:S04]  /*59f40*/  LDL.LU.64 R42, [R1+0x5890] ;  /* 0x00589000012a7983 */ /* 0x001ea80000300a00 */
[----:B------:R0:W-:Y:S04]  /*59f50*/  STL.64 [R1+0x45b8], R46 ;  /* 0x0045b82e01007387 */ /* 0x0001e80000100a00 */
[----:B------:R1:W-:Y:S04]  /*59f60*/  STL.64 [R1+0x45b0], R58 ;  /* 0x0045b03a01007387 */ /* 0x0003e80000100a00 */
[----:B------:R1:W-:Y:S01]  /*59f70*/  STL.64 [R1+0x45a8], R16 ;  /* 0x0045a81001007387 */ /* 0x0003e20000100a00 */
[----:B0-----:R-:W-:-:S02]  /*59f80*/  IADD3 R46, P4, R18, R6, RZ ;  /* 0x00000006122e7210 */ /* 0x001fc40007f9e0ff */
[----:B-1----:R-:W-:-:S03]  /*59f90*/  IADD3 R58, P1, R18, R0, RZ ;  /* 0x00000000123a7210 */ /* 0x002fc60007f3e0ff */
[C---:B------:R-:W-:Y:S01]  /*59fa0*/  IMAD.X R47, R15.reuse, 0x1, R5, P4 ;  /* 0x000000010f2f7824 */ /* 0x040fe200020e0605 */
[----:B------:R-:W-:Y:S01]  /*59fb0*/  IADD3 R16, P2, R18, R2, RZ ;  /* 0x0000000212107210 */ /* 0x000fe20007f5e0ff */
[----:B------:R-:W-:-:S03]  /*59fc0*/  IMAD.X R59, R15, 0x1, R7, P1 ;  /* 0x000000010f3b7824 */ /* 0x000fc600008e0607 */
[----:B------:R0:W-:Y:S01]  /*59fd0*/  STL.64 [R1+0x45a0], R46 ;  /* 0x0045a02e01007387 */ /* 0x0001e20000100a00 */
[----:B------:R-:W-:Y:S01]  /*59fe0*/  SHF.R.S32.HI R41, RZ, 0x1f, R19 ;  /* 0x0000001fff297819 */ /* 0x000fe20000011413 */
[----:B------:R-:W-:Y:S02]  /*59ff0*/  IMAD.X R17, R15, 0x1, R13, P2 ;  /* 0x000000010f117824 */ /* 0x000fe400010e060d */
[----:B------:R1:W-:Y:S04]  /*5a000*/  STL.64 [R1+0x4598], R58 ;  /* 0x0045983a01007387 */ /* 0x0003e80000100a00 */
[----:B------:R1:W-:Y:S01]  /*5a010*/  STL.64 [R1+0x4590], R16 ;  /* 0x0045901001007387 */ /* 0x0003e20000100a00 */
[C---:B0-----:R-:W-:Y:S02]  /*5a020*/  IADD3 R46, P4, R19.reuse, R4, RZ ;  /* 0x00000004132e7210 */ /* 0x041fe40007f9e0ff */
[----:B-1----:R-:W-:-:S03]  /*5a030*/  IADD3 R58, P1, R19, R6, RZ ;  /* 0x00000006133a7210 */ /* 0x002fc60007f3e0ff */
[----:B------:R-:W-:Y:S01]  /*5a040*/  IMAD.X R47, R41, 0x1, R3, P4 ;  /* 0x00000001292f7824 */ /* 0x000fe200020e0603 */
[----:B------:R-:W-:Y:S01]  /*5a050*/  IADD3 R16, P2, R19, R0, RZ ;  /* 0x0000000013107210 */ /* 0x000fe20007f5e0ff */
[----:B------:R-:W-:-:S03]  /*5a060*/  IMAD.X R59, R41, 0x1, R5, P1 ;  /* 0x00000001293b7824 */ /* 0x000fc600008e0605 */
[----:B------:R0:W-:Y:S01]  /*5a070*/  STL.64 [R1+0x4588], R46 ;  /* 0x0045882e01007387 */ /* 0x0001e20000100a00 */
[----:B------:R-:W-:-:S03]  /*5a080*/  IMAD.X R17, R41, 0x1, R7, P2 ;  /* 0x0000000129117824 */ /* 0x000fc600010e0607 */
[----:B------:R1:W-:Y:S01]  /*5a090*/  STL.64 [R1+0x4580], R58 ;  /* 0x0045803a01007387 */ /* 0x0003e20000100a00 */
[----:B------:R-:W-:-:S03]  /*5a0a0*/  SHF.R.S32.HI R36, RZ, 0x1f, R20 ;  /* 0x0000001fff247819 */ /* 0x000fc60000011414 */
[----:B------:R1:W-:Y:S01]  /*5a0b0*/  STL.64 [R1+0x4578], R16 ;  /* 0x0045781001007387 */ /* 0x0003e20000100a00 */
[----:B0-----:R-:W-:Y:S02]  /*5a0c0*/  IADD3 R46, P4, R19, R2, RZ ;  /* 0x00000002132e7210 */ /* 0x001fe40007f9e0ff */
        /* <DEDUP_REMOVED lines=9> */
[C---:B0-----:R-:W-:Y:S02]  /*5a160*/  IADD3 R46, P4, R20.reuse, R0, RZ ;  /* 0x00000000142e7210 */ /* 0x041fe40007f9e0ff */
[----:B-1----:R-:W-:-:S03]  /*5a170*/  IADD3 R58, P1, R20, R2, RZ ;  /* 0x00000002143a7210 */ /* 0x002fc60007f3e0ff */
[C---:B------:R-:W-:Y:S01]  /*5a180*/  IMAD.X R47, R36.reuse, 0x1, R7, P4 ;  /* 0x00000001242f7824 */ /* 0x040fe200020e0607 */
[----:B------:R-:W-:Y:S01]  /*5a190*/  IADD3 R16, P2, R21, R4, RZ ;  /* 0x0000000415107210 */ /* 0x000fe20007f5e0ff */
[----:B------:R-:W-:-:S03]  /*5a1a0*/  IMAD.X R59, R36, 0x1, R13, P1 ;  /* 0x00000001243b7824 */ /* 0x000fc600008e060d */
[----:B------:R0:W-:Y:S01]  /*5a1b0*/  STL.64 [R1+0x4558], R46 ;  /* 0x0045582e01007387 */ /* 0x0001e20000100a00 */
[----:B------:R-:W-:-:S03]  /*5a1c0*/  IMAD.X R17, R15, 0x1, R3, P2 ;  /* 0x000000010f117824 */ /* 0x000fc600010e0603 */
[----:B------:R1:W-:Y:S04]  /*5a1d0*/  STL.64 [R1+0x4550], R58 ;  /* 0x0045503a01007387 */ /* 0x0003e80000100a00 */
[----:B------:R4:W-:Y:S01]  /*5a1e0*/  STL.64 [R1+0x4548], R16 ;  /* 0x0045481001007387 */ /* 0x0009e20000100a00 */
[C---:B0-----:R-:W-:Y:S02]  /*5a1f0*/  IADD3 R46, P4, R21.reuse, R6, RZ ;  /* 0x00000006152e7210 */ /* 0x041fe40007f9e0ff */
[----:B-1----:R-:W-:-:S03]  /*5a200*/  IADD3 R58, P1, R21, R0, RZ ;  /* 0x00000000153a7210 */ /* 0x002fc60007f3e0ff */
[----:B------:R-:W-:Y:S01]  /*5a210*/  IMAD.X R47, R15, 0x1, R5, P4 ;  /* 0x000000010f2f7824 */ /* 0x000fe200020e0605 */
[----:B----4-:R-:W-:Y:S01]  /*5a220*/  IADD3 R16, P2, R21, R2, RZ ;  /* 0x0000000215107210 */ /* 0x010fe20007f5e0ff */
[----:B------:R-:W-:-:S03]  /*5a230*/  IMAD.X R59, R15, 0x1, R7, P1 ;  /* 0x000000010f3b7824 */ /* 0x000fc600008e0607 */
[----:B------:R0:W-:Y:S01]  /*5a240*/  STL.64 [R1+0x4540], R46 ;  /* 0x0045402e01007387 */ /* 0x0001e20000100a00 */
[C---:B------:R-:W-:Y:S01]  /*5a250*/  IADD3 R36, P1, R22.reuse, R6, RZ ;  /* 0x0000000616247210 */ /* 0x040fe20007f3e0ff */
[----:B------:R-:W-:Y:S01]  /*5a260*/  IMAD.X R17, R15, 0x1, R13, P2 ;  /* 0x000000010f117824 */ /* 0x000fe200010e060d */
[----:B------:R-:W-:Y:S01]  /*5a270*/  SHF.R.S32.HI R15, RZ, 0x1f, R22 ;  /* 0x0000001fff0f7819 */ /* 0x000fe20000011416 */
[----:B------:R-:W-:Y:S01]  /*5a280*/  IMAD.MOV.U32 R41, RZ, RZ, R37 ;  /* 0x000000ffff297224 */ /* 0x000fe200078e0025 */
[----:B0-----:R-:W-:-:S03]  /*5a290*/  IADD3 R46, P4, R22, R4, RZ ;  /* 0x00000004162e7210 */ /* 0x001fc60007f9e0ff */
[C---:B------:R-:W-:Y:S01]  /*5a2a0*/  IMAD.X R37, R15.reuse, 0x1, R5, P1 ;  /* 0x000000010f257824 */ /* 0x040fe200008e0605 */
[----:B------:R0:W-:Y:S01]  /*5a2b0*/  STL.64 [R1+0x4538], R58 ;  /* 0x0045383a01007387 */ /* 0x0001e20000100a00 */
[----:B------:R-:W-:Y:S01]  /*5a2c0*/  IMAD.X R47, R15, 0x1, R3, P4 ;  /* 0x000000010f2f7824 */ /* 0x000fe200020e0603 */
[----:B------:R-:W-:Y:S02]  /*5a2d0*/  SHF.R.S32.HI R40, RZ, 0x1f, R23 ;  /* 0x0000001fff287819 */ /* 0x000fe40000011417 */
[----:B0-----:R-:W4:Y:S04]  /*5a2e0*/  LDL.LU.64 R58, [R1+0x5888] ;  /* 0x00588800013a7983 */ /* 0x001f280000300a00 */
[----:B------:R0:W-:Y:S04]  /*5a2f0*/  STL.64 [R1+0x4530], R16 ;  /* 0x0045301001007387 */ /* 0x0001e80000100a00 */
[----:B------:R1:W-:Y:S04]  /*5a300*/  STL.64 [R1+0x4528], R46 ;  /* 0x0045282e01007387 */ /* 0x0003e80000100a00 */
[----:B------:R3:W-:Y:S01]  /*5a310*/  STL.64 [R1+0x4520], R36 ;  /* 0x0045202401007387 */ /* 0x0007e20000100a00 */
[----:B0-----:R-:W-:-:S02]  /*5a320*/  IADD3 R16, P2, R22, R0, RZ ;  /* 0x0000000016107210 */ /* 0x001fc40007f5e0ff */
[----:B-1----:R-:W-:-:S03]  /*5a330*/  IADD3 R46, P4, R22, R2, RZ ;  /* 0x00000002162e7210 */ /* 0x002fc60007f9e0ff */
[----:B------:R-:W-:Y:S01]  /*5a340*/  IMAD.X R17, R15, 0x1, R7, P2 ;  /* 0x000000010f117824 */ /* 0x000fe200010e0607 */
[----:B---3--:R-:W-:Y:S01]  /*5a350*/  IADD3 R36, P1, R23, R4, RZ ;  /* 0x0000000417247210 */ /* 0x008fe20007f3e0ff */
[----:B------:R-:W-:-:S03]  /*5a360*/  IMAD.X R47, R15, 0x1, R13, P4 ;  /* 0x000000010f2f7824 */ /* 0x000fc600020e060d */
[----:B------:R0:W-:Y:S01]  /*5a370*/  STL.64 [R1+0x4518], R16 ;  /* 0x0045181001007387 */ /* 0x0001e20000100a00 */
[----:B------:R-:W-:-:S03]  /*5a380*/  IMAD.X R37, R40, 0x1, R3, P1 ;  /* 0x0000000128257824 */ /* 0x000fc600008e0603 */
[----:B------:R-:W-:Y:S04]  /*5a390*/  STL.64 [R1+0x4510], R46 ;  /* 0x0045102e01007387 */ /* 0x000fe80000100a00 */
[----:B------:R1:W-:Y:S01]  /*5a3a0*/  STL.64 [R1+0x4508], R36 ;  /* 0x0045082401007387 */ /* 0x0003e20000100a00 */
[C---:B0-----:R-:W-:Y:S01]  /*5a3b0*/  IADD3 R16, P2, R23.reuse, R6, RZ ;  /* 0x0000000617107210 */ /* 0x041fe20007f5e0ff */
[----:B-1----:R-:W-:Y:S01]  /*5a3c0*/  IMAD.MOV.U32 R37, RZ, RZ, R40 ;  /* 0x000000ffff257224 */ /* 0x002fe200078e0028 */
[----:B------:R-:W-:-:S03]  /*5a3d0*/  IADD3 R46, P4, R23, R0, RZ ;  /* 0x00000000172e7210 */ /* 0x000fc60007f9e0ff */
[----:B------:R-:W-:Y:S01]  /*5a3e0*/  IMAD.X R17, R37, 0x1, R5, P2 ;  /* 0x0000000125117824 */ /* 0x000fe200010e0605 */
[----:B------:R-:W-:Y:S01]  /*5a3f0*/  IADD3 R36, P1, R23, R2, RZ ;  /* 0x0000000217247210 */ /* 0x000fe20007f3e0ff */
[----:B------:R-:W-:Y:S01]  /*5a400*/  IMAD.MOV.U32 R15, RZ, RZ, R41 ;  /* 0x000000ffff0f7224 */ /* 0x000fe200078e0029 */
[----:B------:R-:W-:Y:S02]  /*5a410*/  SHF.R.S32.HI R41, RZ, 0x1f, R153 ;  /* 0x0000001fff297819 */ /* 0x000fe40000011499 */
[----:B------:R0:W-:Y:S01]  /*5a420*/  STL.64 [R1+0x4500], R16 ;  /* 0x0045001001007387 */ /* 0x0001e20000100a00 */
[C---:B------:R-:W-:Y:S02]  /*5a430*/  IMAD.X R47, R37.reuse, 0x1, R7, P4 ;  /* 0x00000001252f7824 */ /* 0x040fe400020e0607 */
[----:B------:R-:W-:Y:S01]  /*5a440*/  IMAD.X R37, R37, 0x1, R13, P1 ;  /* 0x0000000125257824 */ /* 0x000fe200008e060d */
[----:B0-----:R-:W-:Y:S02]  /*5a450*/  IADD3 R16, P2, R153, R4, RZ ;  /* 0x0000000499107210 */ /* 0x001fe40007f5e0ff */
[----:B------:R0:W-:Y:S03]  /*5a460*/  STL.64 [R1+0x44f8], R46 ;  /* 0x0044f82e01007387 */ /* 0x0001e60000100a00 */
[----:B------:R-:W-:Y:S01]  /*5a470*/  IMAD.X R17, R41, 0x1, R3, P2 ;  /* 0x0000000129117824 */ /* 0x000fe200010e0603 */
[----:B------:R-:W-:Y:S01]  /*5a480*/  IADD3 R40, P4, R153, R6, RZ ;  /* 0x0000000699287210 */ /* 0x000fe20007f9e0ff */
[----:B0-----:R-:W3:Y:S04]  /*5a490*/  LDL.LU.64 R46, [R1+0x5880] ;  /* 0x00588000012e7983 */ /* 0x001ee80000300a00 */
[----:B------:R-:W-:Y:S04]  /*5a4a0*/  STL.64 [R1+0x44f0], R36 ;  /* 0x0044f02401007387 */ /* 0x000fe80000100a00 */
[----:B------:R0:W-:Y:S02]  /*5a4b0*/  STL.64 [R1+0x44e8], R16 ;  /* 0x0044e81001007387 */ /* 0x0001e40000100a00 */
[----:B0-----:R-:W-:-:S04]  /*5a4c0*/  IMAD.MOV.U32 R17, RZ, RZ, R41 ;  /* 0x000000ffff117224 */ /* 0x001fc800078e0029 */
[----:B------:R-:W-:Y:S01]  /*5a4d0*/  IMAD.X R41, R17, 0x1, R5, P4 ;  /* 0x0000000111297824 */ /* 0x000fe200020e0605 */
[C---:B------:R-:W-:Y:S02]  /*5a4e0*/  IADD3 R36, P1, R153.reuse, R0, RZ ;  /* 0x0000000099247210 */ /* 0x040fe40007f3e0ff */
[----:B------:R-:W-:Y:S02]  /*5a4f0*/  IADD3 R16, P2, R153, R2, RZ ;  /* 0x0000000299107210 */ /* 0x000fe40007f5e0ff */
[----:B------:R0:W-:Y:S01]  /*5a500*/  STL.64 [R1+0x44e0], R40 ;  /* 0x0044e02801007387 */ /* 0x0001e20000100a00 */
[----:B------:R-:W-:Y:S01]  /*5a510*/  SHF.R.S32.HI R153, RZ, 0x1f, R154 ;  /* 0x0000001fff997819 */ /* 0x000fe2000001149a */
[C---:B------:R-:W-:Y:S02]  /*5a520*/  IMAD.X R37, R17.reuse, 0x1, R7, P1 ;  /* 0x0000000111257824 */ /* 0x040fe400008e0607 */
[----:B------:R-:W-:Y:S01]  /*5a530*/  IMAD.X R17, R17, 0x1, R13, P2 ;  /* 0x0000000111117824 */ /* 0x000fe200010e060d */
[----:B0-----:R-:W-:-:S02]  /*5a540*/  IADD3 R40, P4, R154, R4, RZ ;  /* 0x000000049a287210 */ /* 0x001fc40007f9e0ff */
[----:B------:R0:W-:Y:S03]  /*5a550*/  STL.64 [R1+0x44d8], R36 ;  /* 0x0044d82401007387 */ /* 0x0001e60000100a00 */
[----:B------:R-:W-:Y:S01]  /*5a560*/  IMAD.X R41, R153, 0x1, R3, P4 ;  /* 0x0000000199297824 */ /* 0x000fe200020e0603 */
[----:B------:R1:W-:Y:S04]  /*5a570*/  STL.64 [R1+0x44d0], R16 ;  /* 0x0044d01001007387 */ /* 0x0003e80000100a00 */
[----:B------:R1:W-:Y:S01]  /*5a580*/  STL.64 [R1+0x44c8], R40 ;  /* 0x0044c82801007387 */ /* 0x0003e20000100a00 */
[C---:B0-----:R-:W-:Y:S02]  /*5a590*/  IADD3 R36, P1, R154.reuse, R6, RZ ;  /* 0x000000069a247210 */ /* 0x041fe40007f3e0ff */
[----:B-1----:R-:W-:-:S02]  /*5a5a0*/  IADD3 R16, P2, R154, R0, RZ ;  /* 0x000000009a107210 */ /* 0x002fc40007f5e0ff */
[----:B------:R-:W-:Y:S01]  /*5a5b0*/  IADD3 R40, P4, R154, R2, RZ ;  /* 0x000000029a287210 */ /* 0x000fe20007f9e0ff */
[----:B------:R-:W-:Y:S02]  /*5a5c0*/  IMAD.MOV.U32 R154, RZ, RZ, R153 ;  /* 0x000000ffff9a7224 */ /* 0x000fe400078e0099 */
[----:B------:R-:W-:Y:S02]  /*5a5d0*/  IMAD.MOV.U32 R64, RZ, RZ, R92 ;  /* 0x000000ffff407224 */ /* 0x000fe400078e005c */
[C---:B------:R-:W-:Y:S02]  /*5a5e0*/  IMAD.X R37, R154.reuse, 0x1, R5, P1 ;  /* 0x000000019a257824 */ /* 0x040fe400008e0605 */
[----:B------:R-:W-:Y:S01]  /*5a5f0*/  IMAD.X R17, R154, 0x1, R7, P2 ;  /* 0x000000019a117824 */ /* 0x000fe200010e0607 */
[----:B------:R-:W-:Y:S02]  /*5a600*/  SHF.R.S32.HI R150, RZ, 0x1f, R64 ;  /* 0x0000001fff967819 */ /* 0x000fe40000011440 */
[----:B------:R0:W-:Y:S01]  /*5a610*/  STL.64 [R1+0x44c0], R36 ;  /* 0x0044c02401007387 */ /* 0x0001e20000100a00 */
[----:B------:R-:W-:Y:S01]  /*5a620*/  IMAD.MOV.U32 R65, RZ, RZ, R94 ;  /* 0x000000ffff417224 */ /* 0x000fe200078e005e */
[----:B------:R-:W-:-:S02]  /*5a630*/  SHF.R.S32.HI R153, RZ, 0x1f, R155 ;  /* 0x0000001fff997819 */ /* 0x000fc4000001149b */
[----:B------:R1:W-:Y:S01]  /*5a640*/  STL.64 [R1+0x44b8], R16 ;  /* 0x0044b81001007387 */ /* 0x0003e20000100a00 */
[----:B------:R-:W-:Y:S01]  /*5a650*/  IMAD.X R41, R154, 0x1, R13, P4 ;  /* 0x000000019a297824 */ /* 0x000fe200020e060d */
[----:B------:R-:W-:Y:S02]  /*5a660*/  SHF.R.S32.HI R148, RZ, 0x1f, R65 ;  /* 0x0000001fff947819 */ /* 0x000fe40000011441 */
[C---:B0-----:R-:W-:Y:S01]  /*5a670*/  IADD3 R36, P1, R155.reuse, R4, RZ ;  /* 0x000000049b247210 */ /* 0x041fe20007f3e0ff */
[----:B-1----:R-:W-:Y:S01]  /*5a680*/  IMAD.MOV.U32 R16, RZ, RZ, R64 ;  /* 0x000000ffff107224 */ /* 0x002fe200078e0040 */
[----:B------:R-:W-:Y:S01]  /*5a690*/  IADD3 R64, P2, R155, R6, RZ ;  /* 0x000000069b407210 */ /* 0x000fe20007f5e0ff */
[----:B------:R-:W-:Y:S02]  /*5a6a0*/  IMAD.MOV.U32 R17, RZ, RZ, R15 ;  /* 0x000000ffff117224 */ /* 0x000fe400078e000f */
[----:B------:R-:W-:Y:S02]  /*5a6b0*/  IMAD.MOV.U32 R15, RZ, RZ, R65 ;  /* 0x000000ffff0f7224 */ /* 0x000fe400078e0041 */
[----:B------:R-:W-:-:S02]  /*5a6c0*/  IMAD.X R37, R153, 0x1, R3, P1 ;  /* 0x0000000199257824 */ /* 0x000fc400008e0603 */
[----:B------:R-:W-:Y:S01]  /*5a6d0*/  IMAD.X R65, R153, 0x1, R5, P2 ;  /* 0x0000000199417824 */ /* 0x000fe200010e0605 */
[----:B------:R0:W-:Y:S04]  /*5a6e0*/  STL.64 [R1+0x44b0], R40 ;  /* 0x0044b02801007387 */ /* 0x0001e80000100a00 */
[----:B------:R1:W-:Y:S04]  /*5a6f0*/  STL.64 [R1+0x44a8], R36 ;  /* 0x0044a82401007387 */ /* 0x0003e80000100a00 */
[----:B------:R2:W-:Y:S01]  /*5a700*/  STL.64 [R1+0x44a0], R64 ;  /* 0x0044a04001007387 */ /* 0x0005e20000100a00 */
[----:B0-----:R-:W-:-:S02]  /*5a710*/  IADD3 R40, P4, R155, R0, RZ ;  /* 0x000000009b287210 */ /* 0x001fc40007f9e0ff */
[----:B-1----:R-:W-:Y:S02]  /*5a720*/  IADD3 R36, P1, R155, R2, RZ ;  /* 0x000000029b247210 */ /* 0x002fe40007f3e0ff */
[----:B------:R-:W-:Y:S02]  /*5a730*/  SHF.R.S32.HI R155, RZ, 0x1f, R156 ;  /* 0x0000001fff9b7819 */ /* 0x000fe4000001149c */
[C---:B--2---:R-:W-:Y:S01]  /*5a740*/  IADD3 R64, P2, R156.reuse, R4, RZ ;  /* 0x000000049c407210 */ /* 0x044fe20007f5e0ff */
[C---:B------:R-:W-:Y:S02]  /*5a750*/  IMAD.X R41, R153.reuse, 0x1, R7, P4 ;  /* 0x0000000199297824 */ /* 0x040fe400020e0607 */
[----:B------:R-:W-:Y:S02]  /*5a760*/  IMAD.X R37, R153, 0x1, R13, P1 ;  /* 0x0000000199257824 */ /* 0x000fe400008e060d */
[----:B------:R-:W-:Y:S01]  /*5a770*/  IMAD.X R65, R155, 0x1, R3, P2 ;  /* 0x000000019b417824 */ /* 0x000fe200010e0603 */
[----:B------:R0:W-:Y:S04]  /*5a780*/  STL.64 [R1+0x4498], R40 ;  /* 0x0044982801007387 */ /* 0x0001e80000100a00 */
[----:B------:R1:W-:Y:S04]  /*5a790*/  STL.64 [R1+0x4490], R36 ;  /* 0x0044902401007387 */ /* 0x0003e80000100a00 */
[----:B------:R2:W-:Y:S01]  /*5a7a0*/  STL.64 [R1+0x4488], R64 ;  /* 0x0044884001007387 */ /* 0x0005e20000100a00 */
[----:B0-----:R-:W-:-:S02]  /*5a7b0*/  IADD3 R40, P4, R156, R6, RZ ;  /* 0x000000069c287210 */ /* 0x001fc40007f9e0ff */
[----:B-1----:R-:W-:-:S03]  /*5a7c0*/  IADD3 R36, P1, R156, R0, RZ ;  /* 0x000000009c247210 */ /* 0x002fc60007f3e0ff */
[C---:B------:R-:W-:Y:S01]  /*5a7d0*/  IMAD.X R41, R155.reuse, 0x1, R5, P4 ;  /* 0x000000019b297824 */ /* 0x040fe200020e0605 */
[----:B--2---:R-:W-:Y:S01]  /*5a7e0*/  IADD3 R64, P2, R156, R2, RZ ;  /* 0x000000029c407210 */ /* 0x004fe20007f5e0ff */
[----:B------:R-:W-:Y:S02]  /*5a7f0*/  IMAD.MOV.U32 R153, RZ, RZ, R17 ;  /* 0x000000ffff997224 */ /* 0x000fe400078e0011 */
[----:B------:R-:W-:Y:S02]  /*5a800*/  IMAD.X R37, R155, 0x1, R7, P1 ;  /* 0x000000019b257824 */ /* 0x000fe400008e0607 */
[----:B------:R-:W-:Y:S01]  /*5a810*/  IMAD.MOV.U32 R17, RZ, RZ, R34 ;  /* 0x000000ffff117224 */ /* 0x000fe200078e0022 */
[----:B------:R-:W-:Y:S01]  /*5a820*/  IADD3 R34, P4, R157, R4, RZ ;  /* 0x000000049d227210 */ /* 0x000fe20007f9e0ff */
[----:B------:R-:W-:Y:S01]  /*5a830*/  IMAD.X R65, R155, 0x1, R13, P2 ;  /* 0x000000019b417824 */ /* 0x000fe200010e060d */
[----:B------:R-:W-:Y:S01]  /*5a840*/  SHF.R.S32.HI R155, RZ, 0x1f, R157 ;  /* 0x0000001fff9b7819 */ /* 0x000fe2000001149d */
[----:B------:R0:W-:Y:S01]  /*5a850*/  STL.64 [R1+0x4480], R40 ;  /* 0x0044802801007387 */ /* 0x0001e20000100a00 */
[----:B------:R-:W-:-:S03]  /*5a860*/  IMAD.MOV.U32 R154, RZ, RZ, R35 ;  /* 0x000000ffff9a7224 */ /* 0x000fc600078e0023 */
[----:B------:R-:W-:Y:S01]  /*5a870*/  IMAD.X R35, R155, 0x1, R3, P4 ;  /* 0x000000019b237824 */ /* 0x000fe200020e0603 */
[----:B0-----:R-:W2:Y:S04]  /*5a880*/  LDL.LU.64 R40, [R1+0x5878] ;  /* 0x0058780001287983 */ /* 0x001ea80000300a00 */
[----:B------:R0:W-:Y:S04]  /*5a890*/  STL.64 [R1+0x4478], R36 ;  /* 0x0044782401007387 */ /* 0x0001e80000100a00 */
[----:B------:R1:W-:Y:S01]  /*5a8a0*/  STL.64 [R1+0x4470], R64 ;  /* 0x0044704001007387 */ /* 0x0003e20000100a00 */
[----:B0-----:R-:W-:-:S02]  /*5a8b0*/  IADD3 R36, P1, R157, R6, RZ ;  /* 0x000000069d247210 */ /* 0x001fc40007f3e0ff */
[----:B-1----:R-:W-:-:S03]  /*5a8c0*/  IADD3 R64, P2, R157, R0, RZ ;  /* 0x000000009d407210 */ /* 0x002fc60007f5e0ff */
[C---:B------:R-:W-:Y:S01]  /*5a8d0*/  IMAD.X R37, R155.reuse, 0x1, R5, P1 ;  /* 0x000000019b257824 */ /* 0x040fe200008e0605 */
[----:B------:R0:W-:Y:S01]  /*5a8e0*/  STL.64 [R1+0x4468], R34 ;  /* 0x0044682201007387 */ /* 0x0001e20000100a00 */
[----:B------:R-:W-:-:S03]  /*5a8f0*/  IMAD.X R65, R155, 0x1, R7, P2 ;  /* 0x000000019b417824 */ /* 0x000fc600010e0607 */
[----:B------:R1:W-:Y:S01]  /*5a900*/  STL.64 [R1+0x4460], R36 ;  /* 0x0044602401007387 */ /* 0x0003e20000100a00 */
[----:B------:R-:W-:-:S03]  /*5a910*/  IMAD.MOV.U32 R32, RZ, RZ, R96 ;  /* 0x000000ffff207224 */ /* 0x000fc600078e0060 */
[----:B------:R1:W-:Y:S01]  /*5a920*/  STL.64 [R1+0x4458], R64 ;  /* 0x0044584001007387 */ /* 0x0003e20000100a00 */
[----:B0-----:R-:W-:Y:S02]  /*5a930*/  IADD3 R34, P4, R157, R2, RZ ;  /* 0x000000029d227210 */ /* 0x001fe40007f9e0ff */
[----:B-1----:R-:W-:-:S03]  /*5a940*/  IADD3 R36, P1, R158, R4, RZ ;  /* 0x000000049e247210 */ /* 0x002fc60007f3e0ff */
[----:B------:R-:W-:Y:S01]  /*5a950*/  IMAD.X R35, R155, 0x1, R13, P4 ;  /* 0x000000019b237824 */ /* 0x000fe200020e060d */
[----:B------:R-:W-:Y:S01]  /*5a960*/  SHF.R.S32.HI R65, RZ, 0x1f, R158 ;  /* 0x0000001fff417819 */ /* 0x000fe2000001149e */
[----:B------:R-:W-:Y:S01]  /*5a970*/  IMAD.MOV.U32 R157, RZ, RZ, R154 ;  /* 0x000000ffff9d7224 */ /* 0x000fe200078e009a */
[----:B------:R-:W-:Y:S02]  /*5a980*/  SHF.R.S32.HI R12, RZ, 0x1f, R38 ;  /* 0x0000001fff0c7819 */ /* 0x000fe40000011426 */
[----:B------:R0:W-:Y:S01]  /*5a990*/  STL.64 [R1+0x4450], R34 ;  /* 0x0044502201007387 */ /* 0x0001e20000100a00 */
[--C-:B------:R-:W-:Y:S01]  /*5a9a0*/  SHF.R.S32.HI R38, RZ, 0x1f, R32.reuse ;  /* 0x0000001fff267819 */ /* 0x100fe20000011420 */
[----:B------:R-:W-:Y:S01]  /*5a9b0*/  IMAD.X R37, R65, 0x1, R3, P1 ;  /* 0x0000000141257824 */ /* 0x000fe200008e0603 */
[C---:B------:R-:W-:Y:S01]  /*5a9c0*/  IADD3 R64, P2, R158.reuse, R6, RZ ;  /* 0x000000069e407210 */ /* 0x040fe20007f5e0ff */
[----:B------:R-:W-:Y:S01]  /*5a9d0*/  IMAD.MOV.U32 R154, RZ, RZ, R32 ;  /* 0x000000ffff9a7224 */ /* 0x000fe200078e0020 */
[----:B------:R-:W-:-:S02]  /*5a9e0*/  IADD3 R32, P1, R158, R2, RZ ;  /* 0x000000029e207210 */ /* 0x000fc40007f3e0ff */
[----:B0-----:R-:W-:Y:S01]  /*5a9f0*/  IADD3 R34, P4, R158, R0, RZ ;  /* 0x000000009e227210 */ /* 0x001fe20007f9e0ff */
[----:B------:R-:W-:Y:S01]  /*5aa00*/  IMAD.MOV.U32 R158, RZ, RZ, R65 ;  /* 0x000000ffff9e7224 */ /* 0x000fe200078e0041 */
[----:B------:R0:W-:Y:S01]  /*5aa10*/  STL.64 [R1+0x4448], R36 ;  /* 0x0044482401007387 */ /* 0x0001e20000100a00 */
[----:B------:R-:W-:Y:S02]  /*5aa20*/  IMAD.MOV.U32 R33, RZ, RZ, R76 ;  /* 0x000000ffff217224 */ /* 0x000fe400078e004c */
[C---:B------:R-:W-:Y:S02]  /*5aa30*/  IMAD.X R65, R158.reuse, 0x1, R5, P2 ;  /* 0x000000019e417824 */ /* 0x040fe400010e0605 */
[C---:B------:R-:W-:Y:S02]  /*5aa40*/  IMAD.X R35, R158.reuse, 0x1, R7, P4 ;  /* 0x000000019e237824 */ /* 0x040fe400020e0607 */
[----:B------:R-:W-:Y:S02]  /*5aa50*/  IMAD.MOV.U32 R155, RZ, RZ, R153 ;  /* 0x000000ffff9b7224 */ /* 0x000fe400078e0099 */
[----:B------:R-:W-:Y:S01]  /*5aa60*/  IMAD.MOV.U32 R153, RZ, RZ, R33 ;  /* 0x000000ffff997224 */ /* 0x000fe200078e0021 */
[----:B0-----:R-:W2:Y:S01]  /*5aa70*/  LDL.LU.64 R36, [R1+0x5870] ;  /* 0x0058700001247983 */ /* 0x001ea20000300a00 */
[----:B------:R-:W-:-:S03]  /*5aa80*/  IMAD.X R33, R158, 0x1, R13, P1 ;  /* 0x000000019e217824 */ /* 0x000fc600008e060d */
[----:B------:R0:W-:Y:S04]  /*5aa90*/  STL.64 [R1+0x4440], R64 ;  /* 0x0044404001007387 */ /* 0x0001e80000100a00 */
[----:B------:R1:W-:Y:S01]  /*5aaa0*/  STL.64 [R1+0x4438], R34 ;  /* 0x0044382201007387 */ /* 0x0003e20000100a00 */
[C---:B0-----:R-:W-:Y:S02]  /*5aab0*/  IADD3 R64, P2, R159.reuse, R4, RZ ;  /* 0x000000049f407210 */ /* 0x041fe40007f5e0ff */
[----:B-1----:R-:W-:Y:S01]  /*5aac0*/  SHF.R.S32.HI R35, RZ, 0x1f, R159 ;  /* 0x0000001fff237819 */ /* 0x002fe2000001149f */
[----:B------:R0:W-:Y:S01]  /*5aad0*/  STL.64 [R1+0x4430], R32 ;  /* 0x0044302001007387 */ /* 0x0001e20000100a00 */
[----:B------:R-:W-:-:S03]  /*5aae0*/  IADD3 R34, P4, R159, R6, RZ ;  /* 0x000000069f227210 */ /* 0x000fc60007f9e0ff */
[----:B------:R-:W-:Y:S01]  /*5aaf0*/  IMAD.X R65, R35, 0x1, R3, P2 ;  /* 0x0000000123417824 */ /* 0x000fe200010e0603 */
[C---:B------:R-:W-:Y:S02]  /*5ab00*/  IADD3 R158, P2, R159.reuse, R2, RZ ;  /* 0x000000029f9e7210 */ /* 0x040fe40007f5e0ff */
[----:B0-----:R-:W-:Y:S01]  /*5ab10*/  IADD3 R32, P1, R159, R0, RZ ;  /* 0x000000009f207210 */ /* 0x001fe20007f3e0ff */
[----:B------:R-:W-:Y:S01]  /*5ab20*/  IMAD.MOV.U32 R159, RZ, RZ, R35 ;  /* 0x000000ffff9f7224 */ /* 0x000fe200078e0023 */
[----:B------:R0:W-:Y:S03]  /*5ab30*/  STL.64 [R1+0x4428], R64 ;  /* 0x0044284001007387 */ /* 0x0001e60000100a00 */
[C---:B------:R-:W-:Y:S02]  /*5ab40*/  IMAD.X R35, R159.reuse, 0x1, R5, P4 ;  /* 0x000000019f237824 */ /* 0x040fe400020e0605 */
[C---:B------:R-:W-:Y:S01]  /*5ab50*/  IMAD.X R33, R159.reuse, 0x1, R7, P1 ;  /* 0x000000019f217824 */ /* 0x040fe200008e0607 */
[----:B0-----:R-:W2:Y:S04]  /*5ab60*/  LDL.LU.64 R64, [R1+0x5868] ;  /* 0x0058680001407983 */ /* 0x001ea80000300a00 */
        /* <DEDUP_REMOVED lines=9> */
[----:B0-----:R-:W-:Y:S02]  /*5ac00*/  IMAD.MOV.U32 R158, RZ, RZ, R155 ;  /* 0x000000ffff9e7224 */ /* 0x001fe400078e009b */
[----:B------:R-:W-:Y:S02]  /*5ac10*/  IMAD.MOV.U32 R155, RZ, RZ, R153 ;  /* 0x000000ffff9b7224 */ /* 0x000fe400078e0099 */
[----:B-1----:R-:W-:-:S04]  /*5ac20*/  IMAD.MOV.U32 R35, RZ, RZ, R33 ;  /* 0x000000ffff237224 */ /* 0x002fc800078e0021 */
[----:B------:R-:W-:Y:S02]  /*5ac30*/  IMAD.X R33, R35, 0x1, R5, P1 ;  /* 0x0000000123217824 */ /* 0x000fe400008e0605 */
[----:B------:R-:W-:Y:S01]  /*5ac40*/  IMAD.MOV.U32 R153, RZ, RZ, R38 ;  /* 0x000000ffff997224 */ /* 0x000fe200078e0026 */
[C---:B------:R-:W-:Y:S01]  /*5ac50*/  IADD3 R38, P2, R160.reuse, R0, RZ ;  /* 0x00000000a0267210 */ /* 0x040fe20007f5e0ff */
[----:B------:R-:W-:Y:S01]  /*5ac60*/  IMAD.MOV.U32 R159, RZ, RZ, R157 ;  /* 0x000000ffff9f7224 */ /* 0x000fe200078e009d */
[----:B------:R-:W-:Y:S01]  /*5ac70*/  IADD3 R34, P4, R160, R2, RZ ;  /* 0x00000002a0227210 */ /* 0x000fe20007f9e0ff */
[----:B------:R0:W-:Y:S01]  /*5ac80*/  STL.64 [R1+0x4400], R32 ;  /* 0x0044002001007387 */ /* 0x0001e20000100a00 */
[----:B------:R-:W-:Y:S01]  /*5ac90*/  IMAD.MOV.U32 R157, RZ, RZ, R154 ;  /* 0x000000ffff9d7224 */ /* 0x000fe200078e009a */
[----:B------:R-:W-:Y:S01]  /*5aca0*/  SHF.R.S32.HI R160, RZ, 0x1f, R161 ;  /* 0x0000001fffa07819 */ /* 0x000fe200000114a1 */
[----:B------:R-:W-:Y:S02]  /*5acb0*/  IMAD.MOV.U32 R154, RZ, RZ, R16 ;  /* 0x000000ffff9a7224 */ /* 0x000fe400078e0010 */
[----:B------:R-:W-:-:S02]  /*5acc0*/  IMAD.MOV.U32 R16, RZ, RZ, R39 ;  /* 0x000000ffff107224 */ /* 0x000fc400078e0027 */
[----:B------:R-:W-:Y:S01]  /*5acd0*/  IMAD.X R39, R35, 0x1, R7, P2 ;  /* 0x0000000123277824 */ /* 0x000fe200010e0607 */
[----:B0-----:R-:W-:Y:S01]  /*5ace0*/  IADD3 R32, P1, R161, R4, RZ ;  /* 0x00000004a1207210 */ /* 0x001fe20007f3e0ff */
[----:B------:R-:W-:-:S03]  /*5acf0*/  IMAD.X R35, R35, 0x1, R13, P4 ;  /* 0x0000000123237824 */ /* 0x000fc600020e060d */
[----:B------:R0:W-:Y:S01]  /*5ad00*/  STL.64 [R1+0x43f8], R38 ;  /* 0x0043f82601007387 */ /* 0x0001e20000100a00 */
[----:B------:R-:W-:-:S03]  /*5ad10*/  IMAD.X R33, R160, 0x1, R3, P1 ;  /* 0x00000001a0217824 */ /* 0x000fc600008e0603 */
[----:B------:R1:W-:Y:S04]  /*5ad20*/  STL.64 [R1+0x43f0], R34 ;  /* 0x0043f02201007387 */ /* 0x0003e80000100a00 */
[----:B------:R4:W-:Y:S01]  /*5ad30*/  STL.64 [R1+0x43e8], R32 ;  /* 0x0043e82001007387 */ /* 0x0009e20000100a00 */
[C---:B0-----:R-:W-:Y:S02]  /*5ad40*/  IADD3 R38, P2, R161.reuse, R6, RZ ;  /* 0x00000006a1267210 */ /* 0x041fe40007f5e0ff */
[----:B-1----:R-:W-:Y:S01]  /*5ad50*/  IADD3 R34, P4, R161, R0, RZ ;  /* 0x00000000a1227210 */ /* 0x002fe20007f9e0ff */
[----:B----4-:R-:W-:-:S04]  /*5ad60*/  IMAD.MOV.U32 R33, RZ, RZ, R160 ;  /* 0x000000ffff217224 */ /* 0x010fc800078e00a0 */
[C---:B------:R-:W-:Y:S02]  /*5ad70*/  IMAD.X R39, R33.reuse, 0x1, R5, P2 ;  /* 0x0000000121277824 */ /* 0x040fe400010e0605 */
[----:B------:R-:W-:Y:S01]  /*5ad80*/  IMAD.X R35, R33, 0x1, R7, P4 ;  /* 0x0000000121237824 */ /* 0x000fe200020e0607 */
[----:B------:R-:W-:Y:S02]  /*5ad90*/  IADD3 R32, P1, R161, R2, RZ ;  /* 0x00000002a1207210 */ /* 0x000fe40007f3e0ff */
[----:B------:R0:W-:Y:S01]  /*5ada0*/  STL.64 [R1+0x43e0], R38 ;  /* 0x0043e02601007387 */ /* 0x0001e20000100a00 */
[----:B------:R-:W-:Y:S02]  /*5adb0*/  IADD3 R160, P2, R162, R4, RZ ;  /* 0x00000004a2a07210 */ /* 0x000fe40007f5e0ff */
[----:B------:R-:W-:Y:S01]  /*5adc0*/  IMAD.X R33, R33, 0x1, R13, P1 ;  /* 0x0000000121217824 */ /* 0x000fe200008e060d */
[----:B0-----:R-:W4:Y:S04]  /*5add0*/  LDL.LU.64 R38, [R1+0x5860] ;  /* 0x0058600001267983 */ /* 0x001f280000300a00 */
[----:B------:R0:W-:Y:S02]  /*5ade0*/  STL.64 [R1+0x43d8], R34 ;  /* 0x0043d82201007387 */ /* 0x0001e40000100a00 */
[----:B0-----:R-:W-:-:S02]  /*5adf0*/  SHF.R.S32.HI R35, RZ, 0x1f, R162 ;  /* 0x0000001fff237819 */ /* 0x001fc400000114a2 */
        /* <DEDUP_REMOVED lines=10> */
[----:B------:R0:W-:Y:S04]  /*5aea0*/  STL.64 [R1+0x43c0], R34 ;  /* 0x0043c02201007387 */ /* 0x0001e80000100a00 */
[----:B------:R-:W-:Y:S04]  /*5aeb0*/  STL.64 [R1+0x43b8], R32 ;  /* 0x0043b82001007387 */ /* 0x000fe80000100a00 */
[----:B------:R1:W-:Y:S01]  /*5aec0*/  STL.64 [R1+0x43b0], R160 ;  /* 0x0043b0a001007387 */ /* 0x0003e20000100a00 */
[----:B0-----:R-:W-:-:S02]  /*5aed0*/  IADD3 R34, P4, R163, R4, RZ ;  /* 0x00000004a3227210 */ /* 0x001fc40007f9e0ff */
[----:B-1----:R-:W-:Y:S01]  /*5aee0*/  SHF.R.S32.HI R161, RZ, 0x1f, R163 ;  /* 0x0000001fffa17819 */ /* 0x002fe200000114a3 */
[----:B------:R-:W-:Y:S02]  /*5aef0*/  IMAD.MOV.U32 R160, RZ, RZ, R159 ;  /* 0x000000ffffa07224 */ /* 0x000fe400078e009f */
[----:B------:R-:W-:Y:S02]  /*5af00*/  IMAD.MOV.U32 R159, RZ, RZ, R158 ;  /* 0x000000ffff9f7224 */ /* 0x000fe400078e009e */
[----:B------:R-:W-:Y:S02]  /*5af10*/  IMAD.X R35, R161, 0x1, R3, P4 ;  /* 0x00000001a1237824 */ /* 0x000fe400020e0603 */
[----:B------:R-:W-:Y:S02]  /*5af20*/  IMAD.MOV.U32 R158, RZ, RZ, R157 ;  /* 0x000000ffff9e7224 */ /* 0x000fe400078e009d */
[----:B------:R-:W-:Y:S02]  /*5af30*/  IMAD.MOV.U32 R157, RZ, RZ, R155 ;  /* 0x000000ffff9d7224 */ /* 0x000fe400078e009b */
[----:B------:R-:W-:Y:S01]  /*5af40*/  IMAD.MOV.U32 R155, RZ, RZ, R154 ;  /* 0x000000ffff9b7224 */ /* 0x000fe200078e009a */
[----:B------:R-:W-:Y:S01]  /*5af50*/  IADD3 R32, P1, R163, R6, RZ ;  /* 0x00000006a3207210 */ /* 0x000fe20007f3e0ff */
[----:B------:R-:W-:Y:S01]  /*5af60*/  IMAD.MOV.U32 R154, RZ, RZ, R153 ;  /* 0x000000ffff9a7224 */ /* 0x000fe200078e0099 */
[----:B------:R0:W-:Y:S01]  /*5af70*/  STL.64 [R1+0x43a8], R34 ;  /* 0x0043a82201007387 */ /* 0x0001e20000100a00 */
[----:B------:R-:W-:-:S02]  /*5af80*/  IMAD.MOV.U32 R153, RZ, RZ, R16 ;  /* 0x000000ffff997224 */ /* 0x000fc400078e0010 */
[----:B------:R-:W-:Y:S02]  /*5af90*/  IMAD.MOV.U32 R16, RZ, RZ, R15 ;  /* 0x000000ffff107224 */ /* 0x000fe400078e000f */
[----:B------:R-:W-:Y:S01]  /*5afa0*/  IMAD.MOV.U32 R15, RZ, RZ, R26 ;  /* 0x000000ffff0f7224 */ /* 0x000fe200078e001a */
[C---:B------:R-:W-:Y:S01]  /*5afb0*/  IADD3 R26, P2, R163.reuse, R0, RZ ;  /* 0x00000000a31a7210 */ /* 0x040fe20007f5e0ff */
[----:B0-----:R-:W-:Y:S01]  /*5afc0*/  IMAD.MOV.U32 R35, RZ, RZ, R161 ;  /* 0x000000ffff237224 */ /* 0x001fe200078e00a1 */
[----:B------:R-:W-:-:S03]  /*5afd0*/  IADD3 R34, P4, R163, R2, RZ ;  /* 0x00000002a3227210 */ /* 0x000fc60007f9e0ff */
[C---:B------:R-:W-:Y:S01]  /*5afe0*/  IMAD.X R33, R35.reuse, 0x1, R5, P1 ;  /* 0x0000000123217824 */ /* 0x040fe200008e0605 */
[----:B------:R0:W-:Y:S01]  /*5aff0*/  STL [R1+0x4398], R26 ;  /* 0x0043981a01007387 */ /* 0x0001e20000100800 */
[----:B------:R-:W-:Y:S02]  /*5b000*/  IMAD.MOV.U32 R162, RZ, RZ, R26 ;  /* 0x000000ffffa27224 */ /* 0x000fe400078e001a */
[----:B------:R-:W-:Y:S01]  /*5b010*/  IMAD.MOV.U32 R163, RZ, RZ, R27 ;  /* 0x000000ffffa37224 */ /* 0x000fe200078e001b */
[----:B------:R-:W-:Y:S01]  /*5b020*/  SHF.R.S32.HI R161, RZ, 0x1f, R164 ;  /* 0x0000001fffa17819 */ /* 0x000fe200000114a4 */
[C---:B------:R-:W-:Y:S01]  /*5b030*/  IMAD.X R163, R35.reuse, 0x1, R7, P2 ;  /* 0x0000000123a37824 */ /* 0x040fe200010e0607 */
[----:B0-----:R-:W4:Y:S04]  /*5b040*/  LDL.LU.64 R26, [R1+0x5858] ;  /* 0x00585800011a7983 */ /* 0x001f280000300a00 */
[----:B------:R0:W-:Y:S01]  /*5b050*/  STL.64 [R1+0x43a0], R32 ;  /* 0x0043a02001007387 */ /* 0x0001e20000100a00 */
[----:B------:R-:W-:Y:S01]  /*5b060*/  IMAD.X R35, R35, 0x1, R13, P4 ;  /* 0x0000000123237824 */ /* 0x000fe200020e060d */
[----:B------:R-:W-:-:S02]  /*5b070*/  IADD3 R162, P2, R164, R6, RZ ;  /* 0x00000006a4a27210 */ /* 0x000fc40007f5e0ff */
[----:B------:R1:W-:Y:S01]  /*5b080*/  STL [R1+0x439c], R163 ;  /* 0x00439ca301007387 */ /* 0x0003e20000100800 */
[----:B0-----:R-:W-:-:S03]  /*5b090*/  IADD3 R32, P1, R164, R4, RZ ;  /* 0x00000004a4207210 */ /* 0x001fc60007f3e0ff */
[----:B------:R0:W-:Y:S02]  /*5b0a0*/  STL.64 [R1+0x4390], R34 ;  /* 0x0043902201007387 */ /* 0x0001e40000100a00 */
[C---:B------:R-:W-:Y:S02]  /*5b0b0*/  IMAD.X R33, R161.reuse, 0x1, R3, P1 ;  /* 0x00000001a1217824 */ /* 0x040fe400008e0603 */
[----:B-1----:R-:W-:-:S03]  /*5b0c0*/  IMAD.X R163, R161, 0x1, R5, P2 ;  /* 0x00000001a1a37824 */ /* 0x002fc600010e0605 */
[----:B------:R1:W-:Y:S01]  /*5b0d0*/  STL.64 [R1+0x4388], R32 ;  /* 0x0043882001007387 */ /* 0x0003e20000100a00 */
[----:B0-----:R-:W-:-:S03]  /*5b0e0*/  IADD3 R34, P4, R164, R0, RZ ;  /* 0x00000000a4227210 */ /* 0x001fc60007f9e0ff */
[----:B------:R0:W-:Y:S01]  /*5b0f0*/  STL.64 [R1+0x4380], R162 ;  /* 0x004380a201007387 */ /* 0x0001e20000100a00 */
[----:B-1----:R-:W-:Y:S01]  /*5b100*/  IADD3 R32, P1, R164, R2, RZ ;  /* 0x00000002a4207210 */ /* 0x002fe20007f3e0ff */
[----:B------:R-:W-:Y:S01]  /*5b110*/  IMAD.X R35, R161, 0x1, R7, P4 ;  /* 0x00000001a1237824 */ /* 0x000fe200020e0607 */
[----:B0-----:R-:W-:-:S03]  /*5b120*/  IADD3 R162, P2, R165, R4, RZ ;  /* 0x00000004a5a27210 */ /* 0x001fc60007f5e0ff */
[----:B------:R-:W-:Y:S01]  /*5b130*/  IMAD.X R33, R161, 0x1, R13, P1 ;  /* 0x00000001a1217824 */ /* 0x000fe200008e060d */
[----:B------:R-:W-:Y:S01]  /*5b140*/  SHF.R.S32.HI R161, RZ, 0x1f, R165 ;  /* 0x0000001fffa17819 */ /* 0x000fe200000114a5 */
[----:B------:R0:W-:Y:S04]  /*5b150*/  STL.64 [R1+0x4378], R34 ;  /* 0x0043782201007387 */ /* 0x0001e80000100a00 */
[----:B------:R-:W-:Y:S01]  /*5b160*/  IMAD.X R163, R161, 0x1, R3, P2 ;  /* 0x00000001a1a37824 */ /* 0x000fe200010e0603 */
        /* <DEDUP_REMOVED lines=8> */
[----:B------:R-:W-:Y:S01]  /*5b1f0*/  IMAD.X R163, R161, 0x1, R13, P2 ;  /* 0x00000001a1a37824 */ /* 0x000fe200010e060d */
[----:B------:R-:W-:Y:S02]  /*5b200*/  IADD3 R164, P4, R166, R4, RZ ;  /* 0x00000004a6a47210 */ /* 0x000fe40007f9e0ff */
[----:B0-----:R-:W3:Y:S04]  /*5b210*/  LDL.LU.64 R34, [R1+0x5850] ;  /* 0x0058500001227983 */ /* 0x001ee80000300a00 */
[----:B------:R-:W-:Y:S04]  /*5b220*/  STL.64 [R1+0x4358], R32 ;  /* 0x0043582001007387 */ /* 0x000fe80000100a00 */
[----:B------:R0:W-:Y:S02]  /*5b230*/  STL.64 [R1+0x4350], R162 ;  /* 0x004350a201007387 */ /* 0x0001e40000100a00 */
[----:B0-----:R-:W-:Y:S01]  /*5b240*/  SHF.R.S32.HI R163, RZ, 0x1f, R166 ;  /* 0x0000001fffa37819 */ /* 0x001fe200000114a6 */
[----:B------:R-:W-:-:S02]  /*5b250*/  IMAD.MOV.U32 R162, RZ, RZ, R160 ;  /* 0x000000ffffa27224 */ /* 0x000fc400078e00a0 */
[----:B------:R-:W-:Y:S02]  /*5b260*/  IMAD.MOV.U32 R160, RZ, RZ, R158 ;  /* 0x000000ffffa07224 */ /* 0x000fe400078e009e */
[----:B------:R-:W-:Y:S02]  /*5b270*/  IMAD.X R165, R163, 0x1, R3, P4 ;  /* 0x00000001a3a57824 */ /* 0x000fe400020e0603 */
[----:B------:R-:W-:Y:S02]  /*5b280*/  IMAD.MOV.U32 R158, RZ, RZ, R155 ;  /* 0x000000ffff9e7224 */ /* 0x000fe400078e009b */
[----:B------:R-:W-:Y:S01]  /*5b290*/  IMAD.MOV.U32 R155, RZ, RZ, R153 ;  /* 0x000000ffff9b7224 */ /* 0x000fe200078e0099 */
[----:B------:R0:W-:Y:S01]  /*5b2a0*/  STL.64 [R1+0x4348], R164 ;  /* 0x004348a401007387 */ /* 0x0001e20000100a00 */
[----:B------:R-:W-:Y:S01]  /*5b2b0*/  IMAD.MOV.U32 R153, RZ, RZ, R24 ;  /* 0x000000ffff997224 */ /* 0x000fe200078e0018 */
[C---:B------:R-:W-:Y:S02]  /*5b2c0*/  IADD3 R32, P1, R166.reuse, R6, RZ ;  /* 0x00000006a6207210 */ /* 0x040fe40007f3e0ff */
[----:B------:R-:W-:Y:S01]  /*5b2d0*/  IADD3 R24, P2, R166, R0, RZ ;  /* 0x00000000a6187210 */ /* 0x000fe20007f5e0ff */
[----:B------:R-:W-:-:S02]  /*5b2e0*/  IMAD.MOV.U32 R25, RZ, RZ, R98 ;  /* 0x000000ffff197224 */ /* 0x000fc400078e0062 */
[----:B------:R-:W-:Y:S01]  /*5b2f0*/  IMAD.MOV.U32 R161, RZ, RZ, R159 ;  /* 0x000000ffffa17224 */ /* 0x000fe200078e009f */
[----:B0-----:R-:W-:Y:S01]  /*5b300*/  IADD3 R164, P4, R166, R2, RZ ;  /* 0x00000002a6a47210 */ /* 0x001fe20007f9e0ff */
[----:B------:R-:W-:Y:S02]  /*5b310*/  IMAD.MOV.U32 R166, RZ, RZ, R163 ;  /* 0x000000ffffa67224 */ /* 0x000fe400078e00a3 */
[----:B------:R-:W-:Y:S02]  /*5b320*/  IMAD.MOV.U32 R159, RZ, RZ, R157 ;  /* 0x000000ffff9f7224 */ /* 0x000fe400078e009d */
[C---:B------:R-:W-:Y:S01]  /*5b330*/  IMAD.X R33, R166.reuse, 0x1, R5, P1 ;  /* 0x00000001a6217824 */ /* 0x040fe200008e0605 */
[----:B------:R-:W-:Y:S01]  /*5b340*/  SHF.R.S32.HI R141, RZ, 0x1f, R144 ;  /* 0x0000001fff8d7819 */ /* 0x000fe20000011490 */
[----:B------:R-:W-:Y:S01]  /*5b350*/  IMAD.MOV.U32 R157, RZ, RZ, R154 ;  /* 0x000000ffff9d7224 */ /* 0x000fe200078e009a */
[--C-:B------:R-:W-:Y:S01]  /*5b360*/  SHF.R.S32.HI R144, RZ, 0x1f, R25.reuse ;  /* 0x0000001fff907819 */ /* 0x100fe20000011419 */
[----:B------:R-:W-:Y:S01]  /*5b370*/  IMAD.MOV.U32 R154, RZ, RZ, R16 ;  /* 0x000000ffff9a7224 */ /* 0x000fe200078e0010 */
[----:B------:R0:W-:Y:S01]  /*5b380*/  STL.64 [R1+0x4340], R32 ;  /* 0x0043402001007387 */ /* 0x0001e20000100a00 */
[----:B------:R-:W-:Y:S01]  /*5b390*/  IMAD.MOV.U32 R16, RZ, RZ, R25 ;  /* 0x000000ffff107224 */ /* 0x000fe200078e0019 */
[----:B------:R-:W-:Y:S01]  /*5b3a0*/  SHF.R.S32.HI R163, RZ, 0x1f, R167 ;  /* 0x0000001fffa37819 */ /* 0x000fe200000114a7 */
[----:B------:R-:W-:-:S02]  /*5b3b0*/  IMAD.X R25, R166, 0x1, R7, P2 ;  /* 0x00000001a6197824 */ /* 0x000fc400010e0607 */
[----:B------:R-:W-:-:S03]  /*5b3c0*/  IMAD.X R165, R166, 0x1, R13, P4 ;  /* 0x00000001a6a57824 */ /* 0x000fc600020e060d */
[----:B------:R1:W-:Y:S01]  /*5b3d0*/  STL.64 [R1+0x4338], R24 ;  /* 0x0043381801007387 */ /* 0x0003e20000100a00 */
[----:B0-----:R-:W-:-:S03]  /*5b3e0*/  IADD3 R32, P1, R167, R4, RZ ;  /* 0x00000004a7207210 */ /* 0x001fc60007f3e0ff */
[----:B------:R0:W-:Y:S02]  /*5b3f0*/  STL.64 [R1+0x4330], R164 ;  /* 0x004330a401007387 */ /* 0x0001e40000100a00 */
[----:B------:R-:W-:Y:S01]  /*5b400*/  IMAD.X R33, R163, 0x1, R3, P1 ;  /* 0x00000001a3217824 */ /* 0x000fe200008e0603 */
[C---:B------:R-:W-:Y:S02]  /*5b410*/  IADD3 R166, P1, R167.reuse, R2, RZ ;  /* 0x00000002a7a67210 */ /* 0x040fe40007f3e0ff */
[C---:B-1----:R-:W-:Y:S02]  /*5b420*/  IADD3 R24, P2, R167.reuse, R6, RZ ;  /* 0x00000006a7187210 */ /* 0x042fe40007f5e0ff */
[----:B0-----:R-:W-:Y:S01]  /*5b430*/  IADD3 R164, P4, R167, R0, RZ ;  /* 0x00000000a7a47210 */ /* 0x001fe20007f9e0ff */
[----:B------:R-:W-:Y:S01]  /*5b440*/  IMAD.MOV.U32 R167, RZ, RZ, R163 ;  /* 0x000000ffffa77224 */ /* 0x000fe200078e00a3 */
[----:B------:R0:W-:Y:S03]  /*5b450*/  STL.64 [R1+0x4328], R32 ;  /* 0x0043282001007387 */ /* 0x0001e60000100a00 */
[C---:B------:R-:W-:Y:S01]  /*5b460*/  IMAD.X R25, R167.reuse, 0x1, R5, P2 ;  /* 0x00000001a7197824 */ /* 0x040fe200010e0605 */
[----:B------:R-:W-:Y:S01]  /*5b470*/  SHF.R.S32.HI R163, RZ, 0x1f, R168 ;  /* 0x0000001fffa37819 */ /* 0x000fe200000114a8 */
[C---:B------:R-:W-:Y:S01]  /*5b480*/  IMAD.X R165, R167.reuse, 0x1, R7, P4 ;  /* 0x00000001a7a57824 */ /* 0x040fe200020e0607 */
[----:B0-----:R-:W3:Y:S04]  /*5b490*/  LDL.LU.64 R32, [R1+0x5848] ;  /* 0x0058480001207983 */ /* 0x001ee80000300a00 */
[----:B------:R0:W-:Y:S01]  /*5b4a0*/  STL.64 [R1+0x4320], R24 ;  /* 0x0043201801007387 */ /* 0x0001e20000100a00 */
[----:B------:R-:W-:-:S03]  /*5b4b0*/  IMAD.X R167, R167, 0x1, R13, P1 ;  /* 0x00000001a7a77824 */ /* 0x000fc600008e060d */
        /* <DEDUP_REMOVED lines=9> */
[C---:B------:R-:W-:Y:S01]  /*5b550*/  IMAD.X R165, R168.reuse, 0x1, R5, P4 ;  /* 0x00000001a8a57824 */ /* 0x040fe200020e0605 */
[----:B------:R-:W-:Y:S01]  /*5b560*/  SHF.R.S32.HI R163, RZ, 0x1f, R169 ;  /* 0x0000001fffa37819 */ /* 0x000fe200000114a9 */
[----:B------:R-:W-:-:S03]  /*5b570*/  IMAD.X R167, R168, 0x1, R7, P1 ;  /* 0x00000001a8a77824 */ /* 0x000fc600008e0607 */
        /* <DEDUP_REMOVED lines=8> */
[----:B0-----:R-:W-:Y:S01]  /*5b600*/  IADD3 R24, P2, R169, R0, RZ ;  /* 0x00000000a9187210 */ /* 0x001fe20007f5e0ff */
[----:B------:R-:W-:-:S04]  /*5b610*/  IMAD.X R167, R163, 0x1, R5, P1 ;  /* 0x00000001a3a77824 */ /* 0x000fc800008e0605 */
[----:B------:R-:W-:Y:S01]  /*5b620*/  IMAD.X R25, R163, 0x1, R7, P2 ;  /* 0x00000001a3197824 */ /* 0x000fe200010e0607 */
[----:B-1----:R-:W-:-:S04]  /*5b630*/  IADD3 R164, P4, R169, R2, RZ ;  /* 0x00000002a9a47210 */ /* 0x002fc80007f9e0ff */
[----:B------:R0:W-:Y:S01]  /*5b640*/  STL.64 [R1+0x42d8], R24 ;  /* 0x0042d81801007387 */ /* 0x0001e20000100a00 */
[----:B------:R-:W-:-:S03]  /*5b650*/  IMAD.X R165, R163, 0x1, R13, P4 ;  /* 0x00000001a3a57824 */ /* 0x000fc600020e060d */
[----:B------:R1:W-:Y:S01]  /*5b660*/  STL.64 [R1+0x42e0], R166 ;  /* 0x0042e0a601007387 */ /* 0x0003e20000100a00 */
[C---:B------:R-:W-:Y:S01]  /*5b670*/  IADD3 R168, P1, R170.reuse, R4, RZ ;  /* 0x00000004aaa87210 */ /* 0x040fe20007f3e0ff */
[----:B------:R-:W-:Y:S02]  /*5b680*/  IMAD.MOV.U32 R163, RZ, RZ, R159 ;  /* 0x000000ffffa37224 */ /* 0x000fe400078e009f */
[----:B------:R2:W-:Y:S01]  /*5b690*/  STL.64 [R1+0x42d0], R164 ;  /* 0x0042d0a401007387 */ /* 0x0005e20000100a00 */
[----:B------:R-:W-:Y:S01]  /*5b6a0*/  IMAD.MOV.U32 R31, RZ, RZ, R100 ;  /* 0x000000ffff1f7224 */ /* 0x000fe200078e0064 */
[----:B0-----:R-:W-:Y:S01]  /*5b6b0*/  IADD3 R24, P2, R170, R6, RZ ;  /* 0x00000006aa187210 */ /* 0x001fe20007f5e0ff */
[----:B------:R-:W-:Y:S01]  /*5b6c0*/  IMAD.MOV.U32 R159, RZ, RZ, R154 ;  /* 0x000000ffff9f7224 */ /* 0x000fe200078e009a */
[----:B-1----:R-:W-:Y:S01]  /*5b6d0*/  SHF.R.S32.HI R167, RZ, 0x1f, R170 ;  /* 0x0000001fffa77819 */ /* 0x002fe200000114aa */
[----:B------:R-:W-:Y:S02]  /*5b6e0*/  IMAD.MOV.U32 R154, RZ, RZ, R246 ;  /* 0x000000ffff9a7224 */ /* 0x000fe400078e00f6 */
[----:B--2---:R-:W-:-:S02]  /*5b6f0*/  IMAD.MOV.U32 R165, RZ, RZ, R161 ;  /* 0x000000ffffa57224 */ /* 0x004fc400078e00a1 */
[----:B------:R-:W-:Y:S02]  /*5b700*/  IMAD.MOV.U32 R161, RZ, RZ, R157 ;  /* 0x000000ffffa17224 */ /* 0x000fe400078e009d */
[----:B------:R-:W-:Y:S01]  /*5b710*/  IMAD.MOV.U32 R157, RZ, RZ, R30 ;  /* 0x000000ffff9d7224 */ /* 0x000fe200078e001e */
[C---:B------:R-:W-:Y:S01]  /*5b720*/  IADD3 R30, P4, R170.reuse, R0, RZ ;  /* 0x00000000aa1e7210 */ /* 0x040fe20007f9e0ff */
[----:B------:R-:W-:Y:S01]  /*5b730*/  IMAD.X R169, R167, 0x1, R3, P1 ;  /* 0x00000001a7a97824 */ /* 0x000fe200008e0603 */
[----:B------:R-:W-:Y:S01]  /*5b740*/  IADD3 R246, P1, R170, R2, RZ ;  /* 0x00000002aaf67210 */ /* 0x000fe20007f3e0ff */
[----:B------:R-:W-:Y:S02]  /*5b750*/  IMAD.MOV.U32 R247, RZ, RZ, R70 ;  /* 0x000000fffff77224 */ /* 0x000fe400078e0046 */
[----:B------:R-:W-:Y:S02]  /*5b760*/  IMAD.MOV.U32 R166, RZ, RZ, R162 ;  /* 0x000000ffffa67224 */ /* 0x000fe400078e00a2 */
[----:B------:R-:W-:-:S02]  /*5b770*/  IMAD.MOV.U32 R164, RZ, RZ, R160 ;  /* 0x000000ffffa47224 */ /* 0x000fc400078e00a0 */
[----:B------:R-:W-:Y:S01]  /*5b780*/  IMAD.X R25, R167, 0x1, R5, P2 ;  /* 0x00000001a7197824 */ /* 0x000fe200010e0605 */
[----:B------:R-:W-:Y:S01]  /*5b790*/  SHF.R.S32.HI R137, RZ, 0x1f, R31 ;  /* 0x0000001fff897819 */ /* 0x000fe2000001141f */
[----:B------:R-:W-:Y:S02]  /*5b7a0*/  IMAD.MOV.U32 R162, RZ, RZ, R158 ;  /* 0x000000ffffa27224 */ /* 0x000fe400078e009e */
[----:B------:R-:W-:Y:S02]  /*5b7b0*/  IMAD.MOV.U32 R160, RZ, RZ, R155 ;  /* 0x000000ffffa07224 */ /* 0x000fe400078e009b */
[----:B------:R-:W-:Y:S02]  /*5b7c0*/  IMAD.MOV.U32 R158, RZ, RZ, R153 ;  /* 0x000000ffff9e7224 */ /* 0x000fe400078e0099 */
[----:B------:R-:W-:Y:S01]  /*5b7d0*/  IMAD.MOV.U32 R155, RZ, RZ, R31 ;  /* 0x000000ffff9b7224 */ /* 0x000fe200078e001f */
[----:B------:R0:W-:Y:S01]  /*5b7e0*/  STL.64 [R1+0x42c8], R168 ;  /* 0x0042c8a801007387 */ /* 0x0001e20000100a00 */
[----:B------:R-:W-:-:S02]  /*5b7f0*/  IMAD.MOV.U32 R153, RZ, RZ, R247 ;  /* 0x000000ffff997224 */ /* 0x000fc400078e00f7 */
[C---:B------:R-:W-:Y:S01]  /*5b800*/  IMAD.X R31, R167.reuse, 0x1, R7, P4 ;  /* 0x00000001a71f7824 */ /* 0x040fe200020e0607 */
[----:B------:R1:W-:Y:S01]  /*5b810*/  STL.64 [R1+0x42c0], R24 ;  /* 0x0042c01801007387 */ /* 0x0003e20000100a00 */
[----:B------:R-:W-:Y:S02]  /*5b820*/  IMAD.X R247, R167, 0x1, R13, P1 ;  /* 0x00000001a7f77824 */ /* 0x000fe400008e060d */
[----:B------:R-:W-:Y:S02]  /*5b830*/  IMAD.MOV.U32 R167, RZ, RZ, R164 ;  /* 0x000000ffffa77224 */ /* 0x000fe400078e00a4 */
[----:B------:R-:W-:Y:S02]  /*5b840*/  IMAD.MOV.U32 R244, RZ, RZ, R102 ;  /* 0x000000fffff47224 */ /* 0x000fe400078e0066 */
[----:B------:R-:W-:Y:S01]  /*5b850*/  IMAD.MOV.U32 R164, RZ, RZ, R162 ;  /* 0x000000ffffa47224 */ /* 0x000fe200078e00a2 */
[----:B0-----:R-:W-:Y:S01]  /*5b860*/  SHF.R.S32.HI R169, RZ, 0x1f, R171 ;  /* 0x0000001fffa97819 */ /* 0x001fe200000114ab */
[----:B------:R-:W-:Y:S01]  /*5b870*/  IMAD.MOV.U32 R162, RZ, RZ, R159 ;  /* 0x000000ffffa27224 */ /* 0x000fe200078e009f */
[----:B------:R0:W-:Y:S01]  /*5b880*/  STL.64 [R1+0x42b8], R30 ;  /* 0x0042b81e01007387 */ /* 0x0001e20000100a00 */
[----:B-1----:R-:W-:Y:S01]  /*5b890*/  IADD3 R24, P2, R171, R4, RZ ;  /* 0x00000004ab187210 */ /* 0x002fe20007f5e0ff */
[----:B------:R-:W-:-:S02]  /*5b8a0*/  IMAD.MOV.U32 R159, RZ, RZ, R155 ;  /* 0x000000ffff9f7224 */ /* 0x000fc400078e009b */
[----:B------:R1:W-:Y:S01]  /*5b8b0*/  STL.64 [R1+0x42b0], R246 ;  /* 0x0042b0f601007387 */ /* 0x0003e20000100a00 */
[----:B------:R-:W-:Y:S01]  /*5b8c0*/  IMAD.MOV.U32 R155, RZ, RZ, R153 ;  /* 0x000000ffff9b7224 */ /* 0x000fe200078e0099 */
[----:B------:R-:W-:Y:S01]  /*5b8d0*/  SHF.R.S32.HI R44, RZ, 0x1f, R244 ;  /* 0x0000001fff2c7819 */ /* 0x000fe200000114f4 */
[----:B------:R-:W-:Y:S02]  /*5b8e0*/  IMAD.MOV.U32 R168, RZ, RZ, R166 ;  /* 0x000000ffffa87224 */ /* 0x000fe400078e00a6 */
[----:B------:R-:W-:Y:S01]  /*5b8f0*/  IMAD.MOV.U32 R153, RZ, RZ, R17 ;  /* 0x000000ffff997224 */ /* 0x000fe200078e0011 */
[----:B0-----:R-:W-:Y:S01]  /*5b900*/  IADD3 R30, P4, R171, R6, RZ ;  /* 0x00000006ab1e7210 */ /* 0x001fe20007f9e0ff */
[----:B------:R-:W-:Y:S02]  /*5b910*/  IMAD.MOV.U32 R245, RZ, RZ, R104 ;  /* 0x000000fffff57224 */ /* 0x000fe400078e0068 */
[----:B------:R-:W-:Y:S01]  /*5b920*/  IMAD.X R25, R169, 0x1, R3, P2 ;  /* 0x00000001a9197824 */ /* 0x000fe200010e0603 */
[----:B-1----:R-:W-:Y:S01]  /*5b930*/  IADD3 R246, P1, R171, R0, RZ ;  /* 0x00000000abf67210 */ /* 0x002fe20007f3e0ff */
[----:B------:R-:W-:-:S02]  /*5b940*/  IMAD.MOV.U32 R166, RZ, RZ, R165 ;  /* 0x000000ffffa67224 */ /* 0x000fc400078e00a5 */
[----:B------:R-:W-:Y:S01]  /*5b950*/  IMAD.MOV.U32 R17, RZ, RZ, R244 ;  /* 0x000000ffff117224 */ /* 0x000fe200078e00f4 */
[----:B------:R-:W-:Y:S01]  /*5b960*/  IADD3 R244, P2, R171, R2, RZ ;  /* 0x00000002abf47210 */ /* 0x000fe20007f5e0ff */
[----:B------:R-:W-:Y:S02]  /*5b970*/  IMAD.MOV.U32 R165, RZ, RZ, R163 ;  /* 0x000000ffffa57224 */ /* 0x000fe400078e00a3 */
[----:B------:R-:W-:Y:S02]  /*5b980*/  IMAD.MOV.U32 R163, RZ, RZ, R161 ;  /* 0x000000ffffa37224 */ /* 0x000fe400078e00a1 */
[----:B------:R-:W-:Y:S02]  /*5b990*/  IMAD.MOV.U32 R161, RZ, RZ, R158 ;  /* 0x000000ffffa17224 */ /* 0x000fe400078e009e */
[----:B------:R-:W-:Y:S01]  /*5b9a0*/  IMAD.X R31, R169, 0x1, R5, P4 ;  /* 0x00000001a91f7824 */ /* 0x000fe200020e0605 */
[----:B------:R-:W-:Y:S01]  /*5b9b0*/  SHF.R.S32.HI R48, RZ, 0x1f, R245 ;  /* 0x0000001fff307819 */ /* 0x000fe200000114f5 */
[----:B------:R-:W-:Y:S01]  /*5b9c0*/  IMAD.MOV.U32 R158, RZ, RZ, R157 ;  /* 0x000000ffff9e7224 */ /* 0x000fe200078e009d */
[----:B------:R0:W-:Y:S01]  /*5b9d0*/  STL.64 [R1+0x42a8], R24 ;  /* 0x0042a81801007387 */ /* 0x0001e20000100a00 */
[----:B------:R-:W-:-:S02]  /*5b9e0*/  IMAD.MOV.U32 R157, RZ, RZ, R245 ;  /* 0x000000ffff9d7224 */ /* 0x000fc400078e00f5 */
[C---:B------:R-:W-:Y:S02]  /*5b9f0*/  IMAD.X R247, R169.reuse, 0x1, R7, P1 ;  /* 0x00000001a9f77824 */ /* 0x040fe400008e0607 */
[----:B------:R-:W-:Y:S01]  /*5ba00*/  IMAD.X R245, R169, 0x1, R13, P2 ;  /* 0x00000001a9f57824 */ /* 0x000fe200010e060d */
[----:B------:R-:W-:Y:S01]  /*5ba10*/  SHF.R.S32.HI R171, RZ, 0x1f, R172 ;  /* 0x0000001fffab7819 */ /* 0x000fe200000114ac */
[----:B0-----:R-:W2:Y:S04]  /*5ba20*/  LDL.LU.64 R24, [R1+0x5840] ;  /* 0x0058400001187983 */ /* 0x001ea80000300a00 */
[----:B------:R0:W-:Y:S04]  /*5ba30*/  STL.64 [R1+0x42a0], R30 ;  /* 0x0042a01e01007387 */ /* 0x0001e80000100a00 */
[----:B------:R1:W-:Y:S04]  /*5ba40*/  STL.64 [R1+0x4298], R246 ;  /* 0x004298f601007387 */ /* 0x0003e80000100a00 */
[----:B------:R4:W-:Y:S01]  /*5ba50*/  STL.64 [R1+0x4290], R244 ;  /* 0x004290f401007387 */ /* 0x0009e20000100a00 */
[----:B0-----:R-:W-:-:S02]  /*5ba60*/  IADD3 R30, P4, R172, R4, RZ ;  /* 0x00000004ac1e7210 */ /* 0x001fc40007f9e0ff */
[----:B-1----:R-:W-:-:S03]  /*5ba70*/  IADD3 R246, P1, R172, R6, RZ ;  /* 0x00000006acf67210 */ /* 0x002fc60007f3e0ff */
[C---:B------:R-:W-:Y:S01]  /*5ba80*/  IMAD.X R31, R171.reuse, 0x1, R3, P4 ;  /* 0x00000001ab1f7824 */ /* 0x040fe200020e0603 */
[----:B----4-:R-:W-:Y:S01]  /*5ba90*/  IADD3 R244, P2, R172, R0, RZ ;  /* 0x00000000acf47210 */ /* 0x010fe20007f5e0ff */
[----:B------:R-:W-:-:S03]  /*5baa0*/  IMAD.X R247, R171, 0x1, R5, P1 ;  /* 0x00000001abf77824 */ /* 0x000fc600008e0605 */
[----:B------:R0:W-:Y:S01]  /*5bab0*/  STL.64 [R1+0x4288], R30 ;  /* 0x0042881e01007387 */ /* 0x0001e20000100a00 */
[----:B------:R-:W-:Y:S02]  /*5bac0*/  IMAD.MOV.U32 R170, RZ, RZ, R159 ;  /* 0x000000ffffaa7224 */ /* 0x000fe400078e009f */
[----:B------:R-:W-:Y:S02]  /*5bad0*/  IMAD.X R245, R171, 0x1, R7, P2 ;  /* 0x00000001abf57824 */ /* 0x000fe400010e0607 */
[----:B------:R-:W-:Y:S02]  /*5bae0*/  IMAD.MOV.U32 R159, RZ, RZ, R157 ;  /* 0x000000ffff9f7224 */ /* 0x000fe400078e009d */
[----:B------:R-:W-:Y:S01]  /*5baf0*/  IMAD.MOV.U32 R157, RZ, RZ, R48 ;  /* 0x000000ffff9d7224 */ /* 0x000fe200078e0030 */
[----:B------:R-:W-:Y:S01]  /*5bb00*/  IADD3 R48, P4, R172, R2, RZ ;  /* 0x00000002ac307210 */ /* 0x000fe20007f9e0ff */
[----:B------:R-:W-:Y:S01]  /*5bb10*/  IMAD.MOV.U32 R49, RZ, RZ, R74 ;  /* 0x000000ffff317224 */ /* 0x000fe200078e004a */
[----:B0-----:R-:W4:Y:S01]  /*5bb20*/  LDL.LU.64 R30, [R1+0x5838] ;  /* 0x00583800011e7983 */ /* 0x001f220000300a00 */
[----:B------:R-:W-:-:S03]  /*5bb30*/  IMAD.MOV.U32 R169, RZ, RZ, R44 ;  /* 0x000000ffffa97224 */ /* 0x000fc600078e002c */
[----:B------:R0:W-:Y:S01]  /*5bb40*/  STL.64 [R1+0x4280], R246 ;  /* 0x004280f601007387 */ /* 0x0001e20000100a00 */
[----:B------:R-:W-:-:S03]  /*5bb50*/  IMAD.MOV.U32 R44, RZ, RZ, R49 ;  /* 0x000000ffff2c7224 */ /* 0x000fc600078e0031 */
[----:B------:R1:W-:Y:S01]  /*5bb60*/  STL.64 [R1+0x4278], R244 ;  /* 0x004278f401007387 */ /* 0x0003e20000100a00 */
[----:B------:R-:W-:Y:S01]  /*5bb70*/  IMAD.X R49, R171, 0x1, R13, P4 ;  /* 0x00000001ab317824 */ /* 0x000fe200020e060d */
[----:B0-----:R-:W-:Y:S02]  /*5bb80*/  IADD3 R246, P1, R173, R4, RZ ;  /* 0x00000004adf67210 */ /* 0x001fe40007f3e0ff */
[----:B-1----:R-:W-:Y:S01]  /*5bb90*/  SHF.R.S32.HI R245, RZ, 0x1f, R173 ;  /* 0x0000001ffff57819 */ /* 0x002fe200000114ad */
[----:B------:R-:W-:Y:S01]  /*5bba0*/  IMAD.MOV.U32 R171, RZ, RZ, R170 ;  /* 0x000000ffffab7224 */ /* 0x000fe200078e00aa */
[----:B------:R0:W-:Y:S03]  /*5bbb0*/  STL.64 [R1+0x4270], R48 ;  /* 0x0042703001007387 */ /* 0x0001e60000100a00 */
[----:B------:R-:W-:Y:S02]  /*5bbc0*/  IMAD.X R247, R245, 0x1, R3, P1 ;  /* 0x00000001f5f77824 */ /* 0x000fe400008e0603 */
[----:B------:R-:W-:Y:S01]  /*5bbd0*/  IMAD.MOV.U32 R170, RZ, RZ, R169 ;  /* 0x000000ffffaa7224 */ /* 0x000fe200078e00a9 */
[----:B------:R-:W-:Y:S01]  /*5bbe0*/  IADD3 R244, P2, R173, R6, RZ ;  /* 0x00000006adf47210 */ /* 0x000fe20007f5e0ff */
[----:B------:R-:W-:-:S02]  /*5bbf0*/  IMAD.MOV.U32 R169, RZ, RZ, R157 ;  /* 0x000000ffffa97224 */ /* 0x000fc400078e009d */
[----:B------:R-:W-:Y:S01]  /*5bc00*/  IMAD.MOV.U32 R157, RZ, RZ, R44 ;  /* 0x000000ffff9d7224 */ /* 0x000fe200078e002c */
[----:B------:R-:W-:Y:S01]  /*5bc10*/  IADD3 R44, P4, R173, R0, RZ ;  /* 0x00000000ad2c7210 */ /* 0x000fe20007f9e0ff */
[----:B0-----:R-:W4:Y:S04]  /*5bc20*/  LDL.LU.64 R48, [R1+0x5830] ;  /* 0x0058300001307983 */ /* 0x001f280000300a00 */
[----:B------:R0:W-:Y:S01]  /*5bc30*/  STL.64 [R1+0x4268], R246 ;  /* 0x004268f601007387 */ /* 0x0001e20000100a00 */
[----:B------:R-:W-:-:S03]  /*5bc40*/  IMAD.MOV.U32 R172, RZ, RZ, R44 ;  /* 0x000000ffffac7224 */ /* 0x000fc600078e002c */
[----:B------:R1:W-:Y:S01]  /*5bc50*/  STL [R1+0x4258], R44 ;  /* 0x0042582c01007387 */ /* 0x0003e20000100800 */
[----:B0-----:R-:W-:Y:S01]  /*5bc60*/  IMAD.MOV.U32 R247, RZ, RZ, R245 ;  /* 0x000000fffff77224 */ /* 0x001fe200078e00f5 */
[----:B------:R-:W-:Y:S01]  /*5bc70*/  IADD3 R246, P1, R173, R2, RZ ;  /* 0x00000002adf67210 */ /* 0x000fe20007f3e0ff */
[----:B------:R-:W-:Y:S02]  /*5bc80*/  IMAD.MOV.U32 R173, RZ, RZ, R45 ;  /* 0x000000ffffad7224 */ /* 0x000fe400078e002d */
[C---:B------:R-:W-:Y:S01]  /*5bc90*/  IMAD.X R245, R247.reuse, 0x1, R5, P2 ;  /* 0x00000001f7f57824 */ /* 0x040fe200010e0605 */
[----:B-1----:R-:W4:Y:S01]  /*5bca0*/  LDL.LU.64 R44, [R1+0x5828] ;  /* 0x00582800012c7983 */ /* 0x002f220000300a00 */
[----:B------:R-:W-:-:S03]  /*5bcb0*/  IMAD.X R173, R247, 0x1, R7, P4 ;  /* 0x00000001f7ad7824 */ /* 0x000fc600020e0607 */
[----:B------:R0:W-:Y:S04]  /*5bcc0*/  STL.64 [R1+0x4260], R244 ;  /* 0x004260f401007387 */ /* 0x0001e80000100a00 */
[----:B------:R1:W-:Y:S01]  /*5bcd0*/  STL [R1+0x425c], R173 ;  /* 0x00425cad01007387 */ /* 0x0003e20000100800 */
[----:B------:R-:W-:Y:S01]  /*5bce0*/  IMAD.X R247, R247, 0x1, R13, P1 ;  /* 0x00000001f7f77824 */ /* 0x000fe200008e060d */
[C---:B0-----:R-:W-:Y:S02]  /*5bcf0*/  IADD3 R244, P2, R174.reuse, R4, RZ ;  /* 0x00000004aef47210 */ /* 0x041fe40007f5e0ff */
[----:B-1----:R-:W-:Y:S02]  /*5bd00*/  SHF.R.S32.HI R173, RZ, 0x1f, R174 ;  /* 0x0000001fffad7819 */ /* 0x002fe400000114ae */
[----:B------:R0:W-:Y:S03]  /*5bd10*/  STL.64 [R1+0x4250], R246 ;  /* 0x004250f601007387 */ /* 0x0001e60000100a00 */
[----:B------:R-:W-:Y:S01]  /*5bd20*/  IMAD.X R245, R173, 0x1, R3, P2 ;  /* 0x00000001adf57824 */ /* 0x000fe200010e0603 */
[----:B------:R-:W-:-:S04]  /*5bd30*/  IADD3 R172, P4, R174, R6, RZ ;  /* 0x00000006aeac7210 */ /* 0x000fc80007f9e0ff */
[----:B------:R1:W-:Y:S01]  /*5bd40*/  STL.64 [R1+0x4248], R244 ;  /* 0x004248f401007387 */ /* 0x0003e20000100a00 */
[----:B0-----:R-:W-:Y:S01]  /*5bd50*/  IADD3 R246, P1, R174, R0, RZ ;  /* 0x00000000aef67210 */ /* 0x001fe20007f3e0ff */
[----:B-1----:R-:W-:-:S04]  /*5bd60*/  IMAD.MOV.U32 R245, RZ, RZ, R173 ;  /* 0x000000fffff57224 */ /* 0x002fc800078e00ad */
[C---:B------:R-:W-:Y:S01]  /*5bd70*/  IMAD.X R173, R245.reuse, 0x1, R5, P4 ;  /* 0x00000001f5ad7824 */ /* 0x040fe200020e0605 */
[----:B------:R-:W-:Y:S02]  /*5bd80*/  IADD3 R244, P2, R174, R2, RZ ;  /* 0x00000002aef47210 */ /* 0x000fe40007f5e0ff */
[----:B------:R-:W-:Y:S02]  /*5bd90*/  SHF.R.S32.HI R174, RZ, 0x1f, R175 ;  /* 0x0000001fffae7819 */ /* 0x000fe400000114af */
[----:B------:R0:W-:Y:S01]  /*5bda0*/  STL.64 [R1+0x4240], R172 ;  /* 0x004240ac01007387 */ /* 0x0001e20000100a00 */
[C---:B------:R-:W-:Y:S02]  /*5bdb0*/  IMAD.X R247, R245.reuse, 0x1, R7, P1 ;  /* 0x00000001f5f77824 */ /* 0x040fe400008e0607 */
[----:B------:R-:W-:Y:S01]  /*5bdc0*/  IMAD.X R245, R245, 0x1, R13, P2 ;  /* 0x00000001f5f57824 */ /* 0x000fe200010e060d */
[C---:B0-----:R-:W-:Y:S02]  /*5bdd0*/  IADD3 R172, P4, R175.reuse, R4, RZ ;  /* 0x00000004afac7210 */ /* 0x041fe40007f9e0ff */
[----:B------:R0:W-:Y:S03]  /*5bde0*/  STL.64 [R1+0x4238], R246 ;  /* 0x004238f601007387 */ /* 0x0001e60000100a00 */
[----:B------:R-:W-:Y:S01]  /*5bdf0*/  IMAD.X R173, R174, 0x1, R3, P4 ;  /* 0x00000001aead7824 */ /* 0x000fe200020e0603 */
[----:B------:R1:W-:Y:S04]  /*5be00*/  STL.64 [R1+0x4230], R244 ;  /* 0x004230f401007387 */ /* 0x0003e80000100a00 */
[----:B------:R3:W-:Y:S01]  /*5be10*/  STL.64 [R1+0x4228], R172 ;  /* 0x004228ac01007387 */ /* 0x0007e20000100a00 */
[----:B0-----:R-:W-:-:S02]  /*5be20*/  IADD3 R246, P1, R175, R6, RZ ;  /* 0x00000006aff67210 */ /* 0x001fc40007f3e0ff */
[----:B-1----:R-:W-:Y:S01]  /*5be30*/  IADD3 R244, P2, R175, R0, RZ ;  /* 0x00000000aff47210 */ /* 0x002fe20007f5e0ff */
[----:B---3--:R-:W-:-:S04]  /*5be40*/  IMAD.MOV.U32 R173, RZ, RZ, R174 ;  /* 0x000000ffffad7224 */ /* 0x008fc800078e00ae */
[C---:B------:R-:W-:Y:S02]  /*5be50*/  IMAD.X R247, R173.reuse, 0x1, R5, P1 ;  /* 0x00000001adf77824 */ /* 0x040fe400008e0605 */
[----:B------:R-:W-:Y:S01]  /*5be60*/  IMAD.X R245, R173, 0x1, R7, P2 ;  /* 0x00000001adf57824 */ /* 0x000fe200010e0607 */
[----:B------:R-:W-:Y:S02]  /*5be70*/  IADD3 R172, P4, R175, R2, RZ ;  /* 0x00000002afac7210 */ /* 0x000fe40007f9e0ff */
[----:B------:R0:W-:Y:S01]  /*5be80*/  STL.64 [R1+0x4220], R246 ;  /* 0x004220f601007387 */ /* 0x0001e20000100a00 */
[----:B------:R-:W-:Y:S02]  /*5be90*/  IADD3 R174, P1, R176, R4, RZ ;  /* 0x00000004b0ae7210 */ /* 0x000fe40007f3e0ff */
[----:B------:R-:W-:Y:S01]  /*5bea0*/  IMAD.X R173, R173, 0x1, R13, P4 ;  /* 0x00000001adad7824 */ /* 0x000fe200020e060d */
[----:B0-----:R-:W3:Y:S04]  /*5beb0*/  LDL.LU.64 R246, [R1+0x5820] ;  /* 0x0058200001f67983 */ /* 0x001ee80000300a00 */
        /* <DEDUP_REMOVED lines=10> */
[----:B------:R-:W-:-:S03]  /*5bf60*/  IMAD.X R173, R176, 0x1, R7, P4 ;  /* 0x00000001b0ad7824 */ /* 0x000fc600020e0607 */
[----:B------:R0:W-:Y:S01]  /*5bf70*/  STL.64 [R1+0x4200], R244 ;  /* 0x004200f401007387 */ /* 0x0001e20000100a00 */
[----:B------:R-:W-:-:S03]  /*5bf80*/  IMAD.X R175, R176, 0x1, R13, P1 ;  /* 0x00000001b0af7824 */ /* 0x000fc600008e060d */
        /* <DEDUP_REMOVED lines=12> */
[----:B0-----:R-:W3:Y:S04]  /*5c050*/  LDL.LU.64 R244, [R1+0x5818] ;  /* 0x0058180001f47983 */ /* 0x001ee80000300a00 */
        /* <DEDUP_REMOVED lines=20> */
[----:B------:R-:W-:-:S04]  /*5c1a0*/  IMAD.MOV.U32 R172, RZ, RZ, R169 ;  /* 0x000000ffffac7224 */ /* 0x000fc800078e00a9 */
[----:B------:R-:W-:Y:S02]  /*5c1b0*/  IMAD.X R175, R173, 0x1, R3, P1 ;  /* 0x00000001adaf7824 */ /* 0x000fe400008e0603 */
[----:B------:R-:W-:Y:S01]  /*5c1c0*/  IMAD.MOV.U32 R169, RZ, RZ, R167 ;  /* 0x000000ffffa97224 */ /* 0x000fe200078e00a7 */
[C---:B------:R-:W-:Y:S01]  /*5c1d0*/  IADD3 R176, P2, R179.reuse, R6, RZ ;  /* 0x00000006b3b07210 */ /* 0x040fe20007f5e0ff */
[----:B------:R-:W-:Y:S01]  /*5c1e0*/  IMAD.MOV.U32 R167, RZ, RZ, R166 ;  /* 0x000000ffffa77224 */ /* 0x000fe200078e00a6 */
[----:B------:R0:W-:Y:S01]  /*5c1f0*/  STL.64 [R1+0x41a8], R174 ;  /* 0x0041a8ae01007387 */ /* 0x0001e20000100a00 */
[----:B------:R-:W-:Y:S02]  /*5c200*/  IMAD.MOV.U32 R166, RZ, RZ, R164 ;  /* 0x000000ffffa67224 */ /* 0x000fe400078e00a4 */
        /* <DEDUP_REMOVED lines=11> */
[----:B------:R-:W-:Y:S01]  /*5c2c0*/  IADD3 R178, P4, R180, R6, RZ ;  /* 0x00000006b4b27210 */ /* 0x000fe20007f9e0ff */
[----:B0-----:R-:W3:Y:S01]  /*5c2d0*/  LDL.LU.64 R150, [R1+0x5810] ;  /* 0x0058100001967983 */ /* 0x001ee20000300a00 */
[----:B------:R-:W-:-:S03]  /*5c2e0*/  IMAD.X R175, R175, 0x1, R13, P1 ;  /* 0x00000001afaf7824 */ /* 0x000fc600008e060d */
[----:B------:R0:W-:Y:S04]  /*5c2f0*/  STL.64 [R1+0x41a0], R176 ;  /* 0x0041a0b001007387 */ /* 0x0001e80000100a00 */
[----:B------:R1:W-:Y:S01]  /*5c300*/  STL [R1+0x419c], R179 ;  /* 0x00419cb301007387 */ /* 0x0003e20000100800 */
[----:B0-----:R-:W-:-:S03]  /*5c310*/  IADD3 R176, P2, R180, R4, RZ ;  /* 0x00000004b4b07210 */ /* 0x001fc60007f5e0ff */
[----:B------:R0:W-:Y:S01]  /*5c320*/  STL.64 [R1+0x4190], R174 ;  /* 0x004190ae01007387 */ /* 0x0001e20000100a00 */
[C---:B-1----:R-:W-:Y:S02]  /*5c330*/  IMAD.X R179, R173.reuse, 0x1, R5, P4 ;  /* 0x00000001adb37824 */ /* 0x042fe400020e0605 */
[----:B------:R-:W-:-:S05]  /*5c340*/  IMAD.X R177, R173, 0x1, R3, P2 ;  /* 0x00000001adb17824 */ /* 0x000fca00010e0603 */
[----:B------:R1:W-:Y:S01]  /*5c350*/  STL.64 [R1+0x4188], R176 ;  /* 0x004188b001007387 */ /* 0x0003e20000100a00 */
[----:B0-----:R-:W-:-:S03]  /*5c360*/  IADD3 R174, P1, R180, R0, RZ ;  /* 0x00000000b4ae7210 */ /* 0x001fc60007f3e0ff */
[----:B------:R0:W-:Y:S02]  /*5c370*/  STL.64 [R1+0x4180], R178 ;  /* 0x004180b201007387 */ /* 0x0001e40000100a00 */
[----:B------:R-:W-:Y:S01]  /*5c380*/  IMAD.X R175, R173, 0x1, R7, P1 ;  /* 0x00000001adaf7824 */ /* 0x000fe200008e0607 */
[----:B-1----:R-:W-:Y:S02]  /*5c390*/  IADD3 R176, P2, R180, R2, RZ ;  /* 0x00000002b4b07210 */ /* 0x002fe40007f5e0ff */
[----:B------:R-:W-:Y:S02]  /*5c3a0*/  SHF.R.S32.HI R180, RZ, 0x1f, R181 ;  /* 0x0000001fffb47819 */ /* 0x000fe400000114b5 */
[----:B0-----:R-:W-:Y:S01]  /*5c3b0*/  IADD3 R178, P4, R181, R4, RZ ;  /* 0x00000004b5b27210 */ /* 0x001fe20007f9e0ff */
[----:B------:R-:W-:Y:S01]  /*5c3c0*/  IMAD.X R177, R173, 0x1, R13, P2 ;  /* 0x00000001adb17824 */ /* 0x000fe200010e060d */
[----:B------:R0:W-:Y:S03]  /*5c3d0*/  STL.64 [R1+0x4178], R174 ;  /* 0x004178ae01007387 */ /* 0x0001e60000100a00 */
[----:B------:R-:W-:Y:S01]  /*5c3e0*/  IMAD.X R179, R180, 0x1, R3, P4 ;  /* 0x00000001b4b37824 */ /* 0x000fe200020e0603 */
[----:B------:R1:W-:Y:S04]  /*5c3f0*/  STL.64 [R1+0x4170], R176 ;  /* 0x004170b001007387 */ /* 0x0003e80000100a00 */
[----:B------:R2:W-:Y:S01]  /*5c400*/  STL.64 [R1+0x4168], R178 ;  /* 0x004168b201007387 */ /* 0x0005e20000100a00 */
[----:B0-----:R-:W-:-:S02]  /*5c410*/  IADD3 R174, P1, R181, R6, RZ ;  /* 0x00000006b5ae7210 */ /* 0x001fc40007f3e0ff */
[----:B-1----:R-:W-:-:S03]  /*5c420*/  IADD3 R176, P2, R181, R0, RZ ;  /* 0x00000000b5b07210 */ /* 0x002fc60007f5e0ff */
[C---:B------:R-:W-:Y:S01]  /*5c430*/  IMAD.X R175, R180.reuse, 0x1, R5, P1 ;  /* 0x00000001b4af7824 */ /* 0x040fe200008e0605 */
[----:B--2---:R-:W-:Y:S01]  /*5c440*/  IADD3 R178, P4, R181, R2, RZ ;  /* 0x00000002b5b27210 */ /* 0x004fe20007f9e0ff */
[----:B------:R-:W-:Y:S02]  /*5c450*/  IMAD.MOV.U32 R173, RZ, RZ, R169 ;  /* 0x000000ffffad7224 */ /* 0x000fe400078e00a9 */
[C---:B------:R-:W-:Y:S01]  /*5c460*/  IMAD.X R177, R180.reuse, 0x1, R7, P2 ;  /* 0x00000001b4b17824 */ /* 0x040fe200010e0607 */
[----:B------:R0:W-:Y:S01]  /*5c470*/  STL.64 [R1+0x4160], R174 ;  /* 0x004160ae01007387 */ /* 0x0001e20000100a00 */
[----:B------:R-:W-:Y:S02]  /*5c480*/  IMAD.MOV.U32 R169, RZ, RZ, R163 ;  /* 0x000000ffffa97224 */ /* 0x000fe400078e00a3 */
[----:B------:R-:W-:Y:S02]  /*5c490*/  IMAD.X R179, R180, 0x1, R13, P4 ;  /* 0x00000001b4b37824 */ /* 0x000fe400020e060d */
[----:B------:R-:W-:Y:S01]  /*5c4a0*/  IMAD.MOV.U32 R163, RZ, RZ, R148 ;  /* 0x000000ffffa37224 */ /* 0x000fe200078e0094 */
[----:B------:R-:W-:Y:S01]  /*5c4b0*/  IADD3 R148, P1, R182, R4, RZ ;  /* 0x00000004b6947210 */ /* 0x000fe20007f3e0ff */
[----:B------:R-:W-:Y:S01]  /*5c4c0*/  IMAD.MOV.U32 R149, RZ, RZ, R82 ;  /* 0x000000ffff957224 */ /* 0x000fe200078e0052 */
[----:B------:R1:W-:Y:S01]  /*5c4d0*/  STL.64 [R1+0x4158], R176 ;  /* 0x004158b001007387 */ /* 0x0003e20000100a00 */
[----:B0-----:R-:W-:Y:S01]  /*5c4e0*/  IMAD.MOV.U32 R174, RZ, RZ, R172 ;  /* 0x000000ffffae7224 */ /* 0x001fe200078e00ac */
[----:B------:R-:W-:Y:S01]  /*5c4f0*/  SHF.R.S32.HI R175, RZ, 0x1f, R182 ;  /* 0x0000001fffaf7819 */ /* 0x000fe200000114b6 */
[----:B------:R-:W-:Y:S01]  /*5c500*/  IMAD.MOV.U32 R172, RZ, RZ, R164 ;  /* 0x000000ffffac7224 */ /* 0x000fe200078e00a4 */
[----:B------:R0:W-:Y:S01]  /*5c510*/  STL.64 [R1+0x4150], R178 ;  /* 0x004150b201007387 */ /* 0x0001e20000100a00 */
[----:B------:R-:W-:-:S02]  /*5c520*/  IMAD.MOV.U32 R164, RZ, RZ, R162 ;  /* 0x000000ffffa47224 */ /* 0x000fc400078e00a2 */
[----:B------:R-:W-:Y:S01]  /*5c530*/  IMAD.MOV.U32 R162, RZ, RZ, R161 ;  /* 0x000000ffffa27224 */ /* 0x000fe200078e00a1 */
[C---:B-1----:R-:W-:Y:S01]  /*5c540*/  IADD3 R176, P2, R182.reuse, R6, RZ ;  /* 0x00000006b6b07210 */ /* 0x042fe20007f5e0ff */
[----:B------:R-:W-:Y:S02]  /*5c550*/  IMAD.MOV.U32 R161, RZ, RZ, R149 ;  /* 0x000000ffffa17224 */ /* 0x000fe400078e0095 */
[C---:B------:R-:W-:Y:S01]  /*5c560*/  IMAD.X R149, R175.reuse, 0x1, R3, P1 ;  /* 0x00000001af957824 */ /* 0x040fe200008e0603 */
[----:B0-----:R-:W-:Y:S01]  /*5c570*/  IADD3 R178, P4, R182, R0, RZ ;  /* 0x00000000b6b27210 */ /* 0x001fe20007f9e0ff */
[----:B------:R-:W-:-:S03]  /*5c580*/  IMAD.X R177, R175, 0x1, R5, P2 ;  /* 0x00000001afb17824 */ /* 0x000fc600010e0605 */
[----:B------:R0:W-:Y:S01]  /*5c590*/  STL.64 [R1+0x4148], R148 ;  /* 0x0041489401007387 */ /* 0x0001e20000100a00 */
[----:B------:R-:W-:-:S03]  /*5c5a0*/  IMAD.X R179, R175, 0x1, R7, P4 ;  /* 0x00000001afb37824 */ /* 0x000fc600020e0607 */
[----:B------:R1:W-:Y:S04]  /*5c5b0*/  STL.64 [R1+0x4140], R176 ;  /* 0x004140b001007387 */ /* 0x0003e80000100a00 */
[----:B------:R2:W-:Y:S01]  /*5c5c0*/  STL.64 [R1+0x4138], R178 ;  /* 0x004138b201007387 */ /* 0x0005e20000100a00 */
[----:B0-----:R-:W-:Y:S02]  /*5c5d0*/  IADD3 R148, P1, R182, R2, RZ ;  /* 0x00000002b6947210 */ /* 0x001fe40007f3e0ff */
[----:B-1----:R-:W-:-:S03]  /*5c5e0*/  IADD3 R176, P2, R183, R4, RZ ;  /* 0x00000004b7b07210 */ /* 0x002fc60007f5e0ff */
[----:B------:R-:W-:Y:S01]  /*5c5f0*/  IMAD.X R149, R175, 0x1, R13, P1 ;  /* 0x00000001af957824 */ /* 0x000fe200008e060d */
[----:B--2---:R-:W-:Y:S01]  /*5c600*/  SHF.R.S32.HI R178, RZ, 0x1f, R183 ;  /* 0x0000001fffb27819 */ /* 0x004fe200000114b7 */
[----:B------:R-:W-:Y:S02]  /*5c610*/  IMAD.MOV.U32 R175, RZ, RZ, R174 ;  /* 0x000000ffffaf7224 */ /* 0x000fe400078e00ae */
[----:B------:R-:W-:Y:S02]  /*5c620*/  IMAD.MOV.U32 R174, RZ, RZ, R173 ;  /* 0x000000ffffae7224 */ /* 0x000fe400078e00ad */
[----:B------:R-:W-:Y:S02]  /*5c630*/  IMAD.MOV.U32 R173, RZ, RZ, R172 ;  /* 0x000000ffffad7224 */ /* 0x000fe400078e00ac */
[----:B------:R-:W-:Y:S02]  /*5c640*/  IMAD.MOV.U32 R146, RZ, RZ, R57 ;  /* 0x000000ffff927224 */ /* 0x000fe400078e0039 */
[----:B------:R-:W-:-:S02]  /*5c650*/  IMAD.MOV.U32 R172, RZ, RZ, R164 ;  /* 0x000000ffffac7224 */ /* 0x000fc400078e00a4 */
[C---:B------:R-:W-:Y:S02]  /*5c660*/  IMAD.X R177, R178.reuse, 0x1, R3, P2 ;  /* 0x00000001b2b17824 */ /* 0x040fe400010e0603 */
[----:B------:R-:W-:Y:S01]  /*5c670*/  IMAD.MOV.U32 R164, RZ, RZ, R163 ;  /* 0x000000ffffa47224 */ /* 0x000fe200078e00a3 */
[----:B------:R0:W-:Y:S01]  /*5c680*/  STL.64 [R1+0x4130], R148 ;  /* 0x0041309401007387 */ /* 0x0001e20000100a00 */
[----:B------:R-:W-:Y:S01]  /*5c690*/  IMAD.MOV.U32 R163, RZ, RZ, R161 ;  /* 0x000000ffffa37224 */ /* 0x000fe200078e00a1 */
[C---:B------:R-:W-:Y:S01]  /*5c6a0*/  IADD3 R180, P4, R183.reuse, R6, RZ ;  /* 0x00000006b7b47210 */ /* 0x040fe20007f9e0ff */
[----:B------:R-:W-:Y:S02]  /*5c6b0*/  IMAD.MOV.U32 R161, RZ, RZ, R16 ;  /* 0x000000ffffa17224 */ /* 0x000fe400078e0010 */
[----:B------:R-:W-:Y:S01]  /*5c6c0*/  IMAD.MOV.U32 R16, RZ, RZ, R146 ;  /* 0x000000ffff107224 */ /* 0x000fe200078e0092 */
[----:B------:R-:W-:Y:S01]  /*5c6d0*/  IADD3 R146, P1, R183, R0, RZ ;  /* 0x00000000b7927210 */ /* 0x000fe20007f3e0ff */
[----:B------:R-:W-:Y:S01]  /*5c6e0*/  IMAD.X R181, R178, 0x1, R5, P4 ;  /* 0x00000001b2b57824 */ /* 0x000fe200020e0605 */
[----:B0-----:R-:W2:Y:S04]  /*5c6f0*/  LDL.LU.64 R148, [R1+0x5808] ;  /* 0x0058080001947983 */ /* 0x001ea80000300a00 */
[----:B------:R0:W-:Y:S01]  /*5c700*/  STL.64 [R1+0x4128], R176 ;  /* 0x004128b001007387 */ /* 0x0001e20000100a00 */
[----:B------:R-:W-:-:S03]  /*5c710*/  IMAD.MOV.U32 R182, RZ, RZ, R146 ;  /* 0x000000ffffb67224 */ /* 0x000fc600078e0092 */
[----:B------:R1:W-:Y:S01]  /*5c720*/  STL [R1+0x4118], R146 ;  /* 0x0041189201007387 */ /* 0x0003e20000100800 */
[----:B0-----:R-:W-:Y:S01]  /*5c730*/  IADD3 R176, P2, R183, R2, RZ ;  /* 0x00000002b7b07210 */ /* 0x001fe20007f5e0ff */
[----:B------:R-:W-:Y:S02]  /*5c740*/  IMAD.MOV.U32 R183, RZ, RZ, R147 ;  /* 0x000000ffffb77224 */ /* 0x000fe400078e0093 */
[C---:B------:R-:W-:Y:S01]  /*5c750*/  IMAD.X R183, R178.reuse, 0x1, R7, P1 ;  /* 0x00000001b2b77824 */ /* 0x040fe200008e0607 */
[----:B-1----:R-:W2:Y:S01]  /*5c760*/  LDL.LU.64 R146, [R1+0x5800] ;  /* 0x0058000001927983 */ /* 0x002ea20000300a00 */
[----:B------:R-:W-:-:S03]  /*5c770*/  IMAD.X R177, R178, 0x1, R13, P2 ;  /* 0x00000001b2b17824 */ /* 0x000fc600010e060d */
[----:B------:R0:W-:Y:S04]  /*5c780*/  STL.64 [R1+0x4120], R180 ;  /* 0x004120b401007387 */ /* 0x0001e80000100a00 */
[----:B------:R-:W-:Y:S04]  /*5c790*/  STL [R1+0x411c], R183 ;  /* 0x00411cb701007387 */ /* 0x000fe80000100800 */
[----:B------:R1:W-:Y:S01]  /*5c7a0*/  STL.64 [R1+0x4110], R176 ;  /* 0x004110b001007387 */ /* 0x0003e20000100a00 */
[----:B0-----:R-:W-:Y:S02]  /*5c7b0*/  IADD3 R180, P4, R184, R4, RZ ;  /* 0x00000004b8b47210 */ /* 0x001fe40007f9e0ff */
[----:B-1----:R-:W-:-:S05]  /*5c7c0*/  SHF.R.S32.HI R176, RZ, 0x1f, R184 ;  /* 0x0000001fffb07819 */ /* 0x002fca00000114b8 */
[----:B------:R-:W-:Y:S01]  /*5c7d0*/  IMAD.X R181, R176, 0x1, R3, P4 ;  /* 0x00000001b0b57824 */ /* 0x000fe200020e0603 */
[C---:B------:R-:W-:Y:S02]  /*5c7e0*/  IADD3 R182, P1, R184.reuse, R6, RZ ;  /* 0x00000006b8b67210 */ /* 0x040fe40007f3e0ff */
[C---:B------:R-:W-:Y:S02]  /*5c7f0*/  IADD3 R178, P2, R184.reuse, R0, RZ ;  /* 0x00000000b8b27210 */ /* 0x040fe40007f5e0ff */
[----:B------:R0:W-:Y:S02]  /*5c800*/  STL.64 [R1+0x4108], R180 ;  /* 0x004108b401007387 */ /* 0x0001e40000100a00 */
[----:B0-----:R-:W-:Y:S01]  /*5c810*/  IADD3 R180, P4, R184, R2, RZ ;  /* 0x00000002b8b47210 */ /* 0x001fe20007f9e0ff */
[----:B------:R-:W-:-:S04]  /*5c820*/  IMAD.MOV.U32 R184, RZ, RZ, R176 ;  /* 0x000000ffffb87224 */ /* 0x000fc800078e00b0 */
[C---:B------:R-:W-:Y:S02]  /*5c830*/  IMAD.X R183, R184.reuse, 0x1, R5, P1 ;  /* 0x00000001b8b77824 */ /* 0x040fe400008e0605 */
[----:B------:R-:W-:Y:S02]  /*5c840*/  IMAD.X R179, R184, 0x1, R7, P2 ;  /* 0x00000001b8b37824 */ /* 0x000fe400010e0607 */
[----:B------:R-:W-:Y:S01]  /*5c850*/  IMAD.MOV.U32 R176, RZ, RZ, R175 ;  /* 0x000000ffffb07224 */ /* 0x000fe200078e00af */
[----:B------:R0:W-:Y:S01]  /*5c860*/  STL.64 [R1+0x4100], R182 ;  /* 0x004100b601007387 */ /* 0x0001e20000100a00 */
[----:B------:R-:W-:Y:S02]  /*5c870*/  IMAD.MOV.U32 R175, RZ, RZ, R174 ;  /* 0x000000ffffaf7224 */ /* 0x000fe400078e00ae */
[----:B------:R-:W-:Y:S01]  /*5c880*/  IMAD.MOV.U32 R174, RZ, RZ, R173 ;  /* 0x000000ffffae7224 */ /* 0x000fe200078e00ad */
[----:B------:R1:W-:Y:S01]  /*5c890*/  STL.64 [R1+0x40f8], R178 ;  /* 0x0040f8b201007387 */ /* 0x0003e20000100a00 */
[----:B------:R-:W-:-:S02]  /*5c8a0*/  IMAD.MOV.U32 R173, RZ, RZ, R172 ;  /* 0x000000ffffad7224 */ /* 0x000fc400078e00ac */
[----:B------:R-:W-:Y:S02]  /*5c8b0*/  IMAD.MOV.U32 R172, RZ, RZ, R164 ;  /* 0x000000ffffac7224 */ /* 0x000fe400078e00a4 */
[----:B------:R-:W-:Y:S02]  /*5c8c0*/  IMAD.MOV.U32 R164, RZ, RZ, R163 ;  /* 0x000000ffffa47224 */ /* 0x000fe400078e00a3 */
[----:B------:R-:W-:Y:S01]  /*5c8d0*/  IMAD.MOV.U32 R177, RZ, RZ, R176 ;  /* 0x000000ffffb17224 */ /* 0x000fe200078e00b0 */
[----:B0-----:R-:W-:Y:S01]  /*5c8e0*/  IADD3 R182, P1, R185, R4, RZ ;  /* 0x00000004b9b67210 */ /* 0x001fe20007f3e0ff */
[----:B------:R-:W-:Y:S01]  /*5c8f0*/  IMAD.MOV.U32 R163, RZ, RZ, R161 ;  /* 0x000000ffffa37224 */ /* 0x000fe200078e00a1 */
[----:B-1----:R-:W-:Y:S01]  /*5c900*/  SHF.R.S32.HI R179, RZ, 0x1f, R185 ;  /* 0x0000001fffb37819 */ /* 0x002fe200000114b9 */
[----:B------:R-:W-:Y:S02]  /*5c910*/  IMAD.MOV.U32 R176, RZ, RZ, R175 ;  /* 0x000000ffffb07224 */ /* 0x000fe400078e00af */
[----:B------:R-:W-:-:S02]  /*5c920*/  IMAD.MOV.U32 R175, RZ, RZ, R174 ;  /* 0x000000ffffaf7224 */ /* 0x000fc400078e00ae */
[----:B------:R-:W-:Y:S02]  /*5c930*/  IMAD.MOV.U32 R174, RZ, RZ, R173 ;  /* 0x000000ffffae7224 */ /* 0x000fe400078e00ad */
[----:B------:R-:W-:Y:S02]  /*5c940*/  IMAD.X R181, R184, 0x1, R13, P4 ;  /* 0x00000001b8b57824 */ /* 0x000fe400020e060d */
[----:B------:R-:W-:Y:S02]  /*5c950*/  IMAD.MOV.U32 R173, RZ, RZ, R172 ;  /* 0x000000ffffad7224 */ /* 0x000fe400078e00ac */
[----:B------:R-:W-:Y:S02]  /*5c960*/  IMAD.X R183, R179, 0x1, R3, P1 ;  /* 0x00000001b3b77824 */ /* 0x000fe400008e0603 */
[----:B------:R-:W-:Y:S02]  /*5c970*/  IMAD.MOV.U32 R172, RZ, RZ, R163 ;  /* 0x000000ffffac7224 */ /* 0x000fe400078e00a3 */
[----:B------:R-:W-:Y:S01]  /*5c980*/  IMAD.MOV.U32 R163, RZ, RZ, R158 ;  /* 0x000000ffffa37224 */ /* 0x000fe200078e009e */
[----:B------:R0:W-:Y:S01]  /*5c990*/  STL.64 [R1+0x40f0], R180 ;  /* 0x0040f0b401007387 */ /* 0x0001e20000100a00 */
[----:B------:R-:W-:-:S02]  /*5c9a0*/  IMAD.MOV.U32 R158, RZ, RZ, R16 ;  /* 0x000000ffff9e7224 */ /* 0x000fc400078e0010 */
[----:B------:R-:W-:Y:S01]  /*5c9b0*/  IMAD.MOV.U32 R145, RZ, RZ, R106 ;  /* 0x000000ffff917224 */ /* 0x000fe200078e006a */
[----:B------:R1:W-:Y:S01]  /*5c9c0*/  STL.64 [R1+0x40e8], R182 ;  /* 0x0040e8b601007387 */ /* 0x0003e20000100a00 */
[----:B------:R-:W-:Y:S01]  /*5c9d0*/  IMAD.MOV.U32 R16, RZ, RZ, R144 ;  /* 0x000000ffff107224 */ /* 0x000fe200078e0090 */
[C---:B------:R-:W-:Y:S01]  /*5c9e0*/  IADD3 R144, P2, R185.reuse, R6, RZ ;  /* 0x00000006b9907210 */ /* 0x040fe20007f5e0ff */
[--C-:B------:R-:W-:Y:S01]  /*5c9f0*/  IMAD.MOV.U32 R178, RZ, RZ, R145.reuse ;  /* 0x000000ffffb27224 */ /* 0x100fe200078e0091 */
[----:B------:R-:W-:Y:S02]  /*5ca00*/  SHF.R.S32.HI R161, RZ, 0x1f, R145 ;  /* 0x0000001fffa17819 */ /* 0x000fe40000011491 */
[C---:B0-----:R-:W-:Y:S01]  /*5ca10*/  IADD3 R180, P4, R185.reuse, R0, RZ ;  /* 0x00000000b9b47210 */ /* 0x041fe20007f9e0ff */
[----:B-1----:R-:W-:Y:S01]  /*5ca20*/  IMAD.MOV.U32 R183, RZ, RZ, R179 ;  /* 0x000000ffffb77224 */ /* 0x002fe200078e00b3 */
[----:B------:R-:W-:Y:S02]  /*5ca30*/  IADD3 R182, P1, R185, R2, RZ ;  /* 0x00000002b9b67210 */ /* 0x000fe40007f3e0ff */
[----:B------:R-:W-:Y:S01]  /*5ca40*/  SHF.R.S32.HI R179, RZ, 0x1f, R186 ;  /* 0x0000001fffb37819 */ /* 0x000fe200000114ba */
[C---:B------:R-:W-:Y:S01]  /*5ca50*/  IMAD.X R145, R183.reuse, 0x1, R5, P2 ;  /* 0x00000001b7917824 */ /* 0x040fe200010e0605 */
[----:B------:R-:W-:Y:S01]  /*5ca60*/  IADD3 R184, P2, R186, R4, RZ ;  /* 0x00000004bab87210 */ /* 0x000fe20007f5e0ff */
[----:B------:R-:W-:-:S02]  /*5ca70*/  IMAD.X R181, R183, 0x1, R7, P4 ;  /* 0x00000001b7b57824 */ /* 0x000fc400020e0607 */
[----:B------:R-:W-:Y:S01]  /*5ca80*/  IMAD.X R183, R183, 0x1, R13, P1 ;  /* 0x00000001b7b77824 */ /* 0x000fe200008e060d */
[----:B------:R0:W-:Y:S01]  /*5ca90*/  STL.64 [R1+0x40e0], R144 ;  /* 0x0040e09001007387 */ /* 0x0001e20000100a00 */
[----:B------:R-:W-:Y:S01]  /*5caa0*/  IMAD.X R185, R179, 0x1, R3, P2 ;  /* 0x00000001b3b97824 */ /* 0x000fe200010e0603 */
[----:B------:R-:W-:Y:S02]  /*5cab0*/  SHF.R.S32.HI R139, RZ, 0x1f, R142 ;  /* 0x0000001fff8b7819 */ /* 0x000fe4000001148e */
[----:B0-----:R-:W2:Y:S04]  /*5cac0*/  LDL.LU.64 R144, [R1+0x57f8] ;  /* 0x0057f80001907983 */ /* 0x001ea80000300a00 */
[----:B------:R0:W-:Y:S04]  /*5cad0*/  STL.64 [R1+0x40d8], R180 ;  /* 0x0040d8b401007387 */ /* 0x0001e80000100a00 */
[----:B------:R1:W-:Y:S04]  /*5cae0*/  STL.64 [R1+0x40d0], R182 ;  /* 0x0040d0b601007387 */ /* 0x0003e80000100a00 */
[----:B------:R4:W-:Y:S01]  /*5caf0*/  STL.64 [R1+0x40c8], R184 ;  /* 0x0040c8b801007387 */ /* 0x0009e20000100a00 */
[----:B0-----:R-:W-:-:S02]  /*5cb00*/  IADD3 R180, P4, R186, R6, RZ ;  /* 0x00000006bab47210 */ /* 0x001fc40007f9e0ff */
[C---:B-1----:R-:W-:Y:S02]  /*5cb10*/  IADD3 R182, P1, R186.reuse, R0, RZ ;  /* 0x00000000bab67210 */ /* 0x042fe40007f3e0ff */
[----:B----4-:R-:W-:Y:S01]  /*5cb20*/  IADD3 R184, P2, R186, R2, RZ ;  /* 0x00000002bab87210 */ /* 0x010fe20007f5e0ff */
[----:B------:R-:W-:Y:S02]  /*5cb30*/  IMAD.MOV.U32 R186, RZ, RZ, R179 ;  /* 0x000000ffffba7224 */ /* 0x000fe400078e00b3 */
[----:B------:R-:W-:Y:S02]  /*5cb40*/  IMAD.MOV.U32 R142, RZ, RZ, R72 ;  /* 0x000000ffff8e7224 */ /* 0x000fe400078e0048 */
[C---:B------:R-:W-:Y:S02]  /*5cb50*/  IMAD.X R181, R186.reuse, 0x1, R5, P4 ;  /* 0x00000001bab57824 */ /* 0x040fe400020e0605 */
[----:B------:R-:W-:Y:S02]  /*5cb60*/  IMAD.MOV.U32 R179, RZ, RZ, R161 ;  /* 0x000000ffffb37224 */ /* 0x000fe400078e00a1 */
[----:B------:R-:W-:Y:S01]  /*5cb70*/  IMAD.MOV.U32 R161, RZ, RZ, R142 ;  /* 0x000000ffffa17224 */ /* 0x000fe200078e008e */
[----:B------:R0:W-:Y:S01]  /*5cb80*/  STL.64 [R1+0x40c0], R180 ;  /* 0x0040c0b401007387 */ /* 0x0001e20000100a00 */
[C---:B------:R-:W-:Y:S01]  /*5cb90*/  IMAD.X R183, R186.reuse, 0x1, R7, P1 ;  /* 0x00000001bab77824 */ /* 0x040fe200008e0607 */
[----:B------:R-:W-:Y:S01]  /*5cba0*/  IADD3 R142, P4, R187, R4, RZ ;  /* 0x00000004bb8e7210 */ /* 0x000fe20007f9e0ff */
[----:B------:R-:W-:-:S03]  /*5cbb0*/  IMAD.X R185, R186, 0x1, R13, P2 ;  /* 0x00000001bab97824 */ /* 0x000fc600010e060d */
[----:B------:R1:W-:Y:S01]  /*5cbc0*/  STL.64 [R1+0x40b8], R182 ;  /* 0x0040b8b601007387 */ /* 0x0003e20000100a00 */
[----:B0-----:R-:W-:Y:S01]  /*5cbd0*/  SHF.R.S32.HI R181, RZ, 0x1f, R187 ;  /* 0x0000001fffb57819 */ /* 0x001fe200000114bb */
[----:B------:R-:W-:Y:S02]  /*5cbe0*/  IMAD.MOV.U32 R180, RZ, RZ, R178 ;  /* 0x000000ffffb47224 */ /* 0x000fe400078e00b2 */
[----:B------:R-:W-:Y:S01]  /*5cbf0*/  IMAD.MOV.U32 R178, RZ, RZ, R159 ;  /* 0x000000ffffb27224 */ /* 0x000fe200078e009f */
[----:B------:R0:W-:Y:S01]  /*5cc00*/  STL.64 [R1+0x40b0], R184 ;  /* 0x0040b0b801007387 */ /* 0x0001e20000100a00 */
[----:B------:R-:W-:Y:S01]  /*5cc10*/  IMAD.MOV.U32 R159, RZ, RZ, R143 ;  /* 0x000000ffff9f7224 */ /* 0x000fe200078e008f */
[----:B-1----:R-:W-:Y:S01]  /*5cc20*/  IADD3 R182, P1, R187, R6, RZ ;  /* 0x00000006bbb67210 */ /* 0x002fe20007f3e0ff */
[----:B------:R-:W-:Y:S01]  /*5cc30*/  IMAD.X R143, R181, 0x1, R3, P4 ;  /* 0x00000001b58f7824 */ /* 0x000fe200020e0603 */
[C---:B------:R-:W-:Y:S02]  /*5cc40*/  IADD3 R186, P4, R187.reuse, R2, RZ ;  /* 0x00000002bbba7210 */ /* 0x040fe40007f9e0ff */
[----:B0-----:R-:W-:Y:S01]  /*5cc50*/  IADD3 R184, P2, R187, R0, RZ ;  /* 0x00000000bbb87210 */ /* 0x001fe20007f5e0ff */
[----:B------:R-:W-:Y:S01]  /*5cc60*/  IMAD.MOV.U32 R187, RZ, RZ, R181 ;  /* 0x000000ffffbb7224 */ /* 0x000fe200078e00b5 */
[----:B------:R0:W-:Y:S03]  /*5cc70*/  STL.64 [R1+0x40a8], R142 ;  /* 0x0040a88e01007387 */ /* 0x0001e60000100a00 */
[C---:B------:R-:W-:Y:S01]  /*5cc80*/  IMAD.X R183, R187.reuse, 0x1, R5, P1 ;  /* 0x00000001bbb77824 */ /* 0x040fe200008e0605 */
[----:B------:R-:W-:Y:S01]  /*5cc90*/  SHF.R.S32.HI R181, RZ, 0x1f, R188 ;  /* 0x0000001fffb57819 */ /* 0x000fe200000114bc */
[C---:B------:R-:W-:Y:S01]  /*5cca0*/  IMAD.X R185, R187.reuse, 0x1, R7, P2 ;  /* 0x00000001bbb97824 */ /* 0x040fe200010e0607 */
[----:B0-----:R-:W4:Y:S04]  /*5ccb0*/  LDL.LU.64 R142, [R1+0x57f0] ;  /* 0x0057f000018e7983 */ /* 0x001f280000300a00 */
        /* <DEDUP_REMOVED lines=10> */
[C---:B------:R-:W-:Y:S01]  /*5cd60*/  IMAD.X R187, R181.reuse, 0x1, R7, P4 ;  /* 0x00000001b5bb7824 */ /* 0x040fe200020e0607 */
[----:B-1----:R-:W-:Y:S01]  /*5cd70*/  IADD3 R182, P1, R188, R2, RZ ;  /* 0x00000002bcb67210 */ /* 0x002fe20007f3e0ff */
[----:B------:R0:W-:Y:S04]  /*5cd80*/  STL.64 [R1+0x4080], R184 ;  /* 0x004080b801007387 */ /* 0x0001e80000100a00 */
[----:B------:R-:W-:Y:S01]  /*5cd90*/  IMAD.X R183, R181, 0x1, R13, P1 ;  /* 0x00000001b5b77824 */ /* 0x000fe200008e060d */
[----:B------:R1:W-:Y:S01]  /*5cda0*/  STL.64 [R1+0x4078], R186 ;  /* 0x004078ba01007387 */ /* 0x0003e20000100a00 */
[----:B------:R-:W-:-:S03]  /*5cdb0*/  SHF.R.S32.HI R188, RZ, 0x1f, R189 ;  /* 0x0000001fffbc7819 */ /* 0x000fc600000114bd */
[----:B------:R3:W-:Y:S01]  /*5cdc0*/  STL.64 [R1+0x4070], R182 ;  /* 0x004070b601007387 */ /* 0x0007e20000100a00 */
[C---:B0-----:R-:W-:Y:S02]  /*5cdd0*/  IADD3 R184, P2, R189.reuse, R4, RZ ;  /* 0x00000004bdb87210 */ /* 0x041fe40007f5e0ff */
[----:B-1----:R-:W-:-:S03]  /*5cde0*/  IADD3 R186, P4, R189, R6, RZ ;  /* 0x00000006bdba7210 */ /* 0x002fc60007f9e0ff */
[C---:B------:R-:W-:Y:S01]  /*5cdf0*/  IMAD.X R185, R188.reuse, 0x1, R3, P2 ;  /* 0x00000001bcb97824 */ /* 0x040fe200010e0603 */
[----:B---3--:R-:W-:Y:S01]  /*5ce00*/  IADD3 R182, P1, R189, R0, RZ ;  /* 0x00000000bdb67210 */ /* 0x008fe20007f3e0ff */
        /* <DEDUP_REMOVED lines=9> */
[----:B---3--:R-:W-:Y:S01]  /*5cea0*/  IADD3 R182, P1, R190, R6, RZ ;  /* 0x00000006beb67210 */ /* 0x008fe20007f3e0ff */
        /* <DEDUP_REMOVED lines=8> */
[----:B------:R-:W-:Y:S01]  /*5cf30*/  IMAD.X R185, R181, 0x1, R7, P2 ;  /* 0x00000001b5b97824 */ /* 0x000fe200010e0607 */
[----:B---3--:R-:W-:Y:S01]  /*5cf40*/  IADD3 R182, P1, R191, R4, RZ ;  /* 0x00000004bfb67210 */ /* 0x008fe20007f3e0ff */
[----:B------:R-:W-:-:S03]  /*5cf50*/  IMAD.X R187, R181, 0x1, R13, P4 ;  /* 0x00000001b5bb7824 */ /* 0x000fc600020e060d */
[----:B------:R0:W-:Y:S01]  /*5cf60*/  STL.64 [R1+0x4038], R184 ;  /* 0x004038b801007387 */ /* 0x0001e20000100a00 */
[----:B------:R-:W-:-:S03]  /*5cf70*/  IMAD.X R183, R188, 0x1, R3, P1 ;  /* 0x00000001bcb77824 */ /* 0x000fc600008e0603 */
[----:B------:R1:W-:Y:S04]  /*5cf80*/  STL.64 [R1+0x4030], R186 ;  /* 0x004030ba01007387 */ /* 0x0003e80000100a00 */
        /* <DEDUP_REMOVED lines=693> */
[----:B0-----:R-:W-:Y:S01]  /*5fae0*/  IADD3 R184, P2, R249, R0, RZ ;  /* 0x00000000f9b87210 */ /* 0x001fe20007f5e0ff */
[----:B-1----:R-:W-:Y:S02]  /*5faf0*/  IMAD.MOV.U32 R183, RZ, RZ, R180 ;  /* 0x000000ffffb77224 */ /* 0x002fe400078e00b4 */
[----:B------:R-:W-:Y:S02]  /*5fb00*/  IMAD.MOV.U32 R180, RZ, RZ, R179 ;  /* 0x000000ffffb47224 */ /* 0x000fe400078e00b3 */
[----:B------:R-:W-:-:S02]  /*5fb10*/  IMAD.MOV.U32 R179, RZ, RZ, R178 ;  /* 0x000000ffffb37224 */ /* 0x000fc400078e00b2 */
[----:B------:R-:W-:Y:S02]  /*5fb20*/  IMAD.MOV.U32 R178, RZ, RZ, R177 ;  /* 0x000000ffffb27224 */ /* 0x000fe400078e00b1 */
[----:B------:R-:W-:Y:S02]  /*5fb30*/  IMAD.MOV.U32 R177, RZ, RZ, R176 ;  /* 0x000000ffffb17224 */ /* 0x000fe400078e00b0 */
[----:B------:R-:W-:Y:S02]  /*5fb40*/  IMAD.MOV.U32 R176, RZ, RZ, R175 ;  /* 0x000000ffffb07224 */ /* 0x000fe400078e00af */
[----:B------:R-:W-:Y:S02]  /*5fb50*/  IMAD.MOV.U32 R175, RZ, RZ, R174 ;  /* 0x000000ffffaf7224 */ /* 0x000fe400078e00ae */
[----:B------:R-:W-:Y:S02]  /*5fb60*/  IMAD.X R185, R181, 0x1, R7, P2 ;  /* 0x00000001b5b97824 */ /* 0x000fe400010e0607 */
[----:B------:R-:W-:Y:S01]  /*5fb70*/  IMAD.MOV.U32 R174, RZ, RZ, R173 ;  /* 0x000000ffffae7224 */ /* 0x000fe200078e00ad */
[----:B------:R-:W-:Y:S01]  /*5fb80*/  IADD3 R188, P4, R249, R2, RZ ;  /* 0x00000002f9bc7210 */ /* 0x000fe20007f9e0ff */
[----:B------:R-:W-:-:S02]  /*5fb90*/  IMAD.MOV.U32 R173, RZ, RZ, R172 ;  /* 0x000000ffffad7224 */ /* 0x000fc400078e00ac */
[----:B------:R-:W-:Y:S02]  /*5fba0*/  IMAD.MOV.U32 R172, RZ, RZ, R16 ;  /* 0x000000ffffac7224 */ /* 0x000fe400078e0010 */
[----:B------:R-:W-:Y:S01]  /*5fbb0*/  IMAD.MOV.U32 R194, RZ, RZ, R180 ;  /* 0x000000ffffc27224 */ /* 0x000fe200078e00b4 */
[----:B------:R-:W3:Y:S01]  /*5fbc0*/  LDL.LU R16, [R1+0x2060] ;  /* 0x0020600001107983 */ /* 0x000ee20000300800 */
[----:B------:R-:W-:Y:S01]  /*5fbd0*/  IMAD.MOV.U32 R180, RZ, RZ, R179 ;  /* 0x000000ffffb47224 */ /* 0x000fe200078e00b3 */
[----:B------:R-:W-:Y:S01]  /*5fbe0*/  IADD3 R186, P1, R250, R4, RZ ;  /* 0x00000004faba7210 */ /* 0x000fe20007f3e0ff */
[----:B------:R-:W-:Y:S01]  /*5fbf0*/  IMAD.MOV.U32 R179, RZ, RZ, R178 ;  /* 0x000000ffffb37224 */ /* 0x000fe200078e00b2 */
[----:B------:R0:W-:Y:S01]  /*5fc00*/  STL.64 [R1+0x3960], R184 ;  /* 0x003960b801007387 */ /* 0x0001e20000100a00 */
[----:B------:R-:W-:Y:S01]  /*5fc10*/  SHF.R.S32.HI R182, RZ, 0x1f, R250 ;  /* 0x0000001fffb67819 */ /* 0x000fe200000114fa */
[----:B------:R-:W-:Y:S02]  /*5fc20*/  IMAD.MOV.U32 R178, RZ, RZ, R177 ;  /* 0x000000ffffb27224 */ /* 0x000fe400078e00b1 */
[----:B------:R-:W-:-:S02]  /*5fc30*/  IMAD.MOV.U32 R177, RZ, RZ, R176 ;  /* 0x000000ffffb17224 */ /* 0x000fc400078e00b0 */
[----:B------:R-:W-:Y:S02]  /*5fc40*/  IMAD.X R189, R181, 0x1, R13, P4 ;  /* 0x00000001b5bd7824 */ /* 0x000fe400020e060d */
[----:B------:R-:W-:Y:S01]  /*5fc50*/  IMAD.MOV.U32 R176, RZ, RZ, R175 ;  /* 0x000000ffffb07224 */ /* 0x000fe200078e00af */
[----:B0-----:R-:W-:Y:S01]  /*5fc60*/  IADD3 R184, P2, R250, R6, RZ ;  /* 0x00000006fab87210 */ /* 0x001fe20007f5e0ff */
[----:B------:R-:W-:Y:S02]  /*5fc70*/  IMAD.MOV.U32 R175, RZ, RZ, R174 ;  /* 0x000000ffffaf7224 */ /* 0x000fe400078e00ae */
[----:B------:R-:W-:Y:S02]  /*5fc80*/  IMAD.MOV.U32 R174, RZ, RZ, R173 ;  /* 0x000000ffffae7224 */ /* 0x000fe400078e00ad */
[----:B------:R-:W-:Y:S02]  /*5fc90*/  IMAD.X R187, R182, 0x1, R3, P1 ;  /* 0x00000001b6bb7824 */ /* 0x000fe400008e0603 */
[----:B------:R-:W-:-:S02]  /*5fca0*/  IMAD.MOV.U32 R173, RZ, RZ, R172 ;  /* 0x000000ffffad7224 */ /* 0x000fc400078e00ac */
[----:B------:R-:W-:Y:S01]  /*5fcb0*/  IMAD.X R185, R182, 0x1, R5, P2 ;  /* 0x00000001b6b97824 */ /* 0x000fe200010e0605 */
[----:B------:R-:W-:Y:S01]  /*5fcc0*/  STL.64 [R1+0x3958], R188 ;  /* 0x003958bc01007387 */ /* 0x000fe20000100a00 */
[----:B------:R-:W-:Y:S02]  /*5fcd0*/  IMAD.MOV.U32 R172, RZ, RZ, R171 ;  /* 0x000000ffffac7224 */ /* 0x000fe400078e00ab */
[----:B------:R-:W-:Y:S02]  /*5fce0*/  IMAD.MOV.U32 R171, RZ, RZ, R137 ;  /* 0x000000ffffab7224 */ /* 0x000fe400078e0089 */
[----:B------:R-:W3:Y:S04]  /*5fcf0*/  LDL.LU R137, [R1+0x57e8] ;  /* 0x0057e80001897983 */ /* 0x000ee80000300800 */
[----:B------:R0:W-:Y:S01]  /*5fd00*/  STL.64 [R1+0x3948], R186 ;  /* 0x003948ba01007387 */ /* 0x0001e20000100a00 */
[----:B------:R-:W-:-:S03]  /*5fd10*/  IADD3 R190, P4, R250, R0, RZ ;  /* 0x00000000fabe7210 */ /* 0x000fc60007f9e0ff */
[----:B------:R1:W-:Y:S02]  /*5fd20*/  STL.64 [R1+0x3940], R184 ;  /* 0x003940b801007387 */ /* 0x0003e40000100a00 */
[----:B------:R-:W-:Y:S01]  /*5fd30*/  IMAD.X R191, R182, 0x1, R7, P4 ;  /* 0x00000001b6bf7824 */ /* 0x000fe200020e0607 */
[----:B0-----:R-:W-:Y:S01]  /*5fd40*/  IADD3 R186, P1, R250, R2, RZ ;  /* 0x00000002faba7210 */ /* 0x001fe20007f3e0ff */
[----:B-1----:R-:W-:Y:S02]  /*5fd50*/  IMAD.MOV.U32 R184, RZ, RZ, R180 ;  /* 0x000000ffffb87224 */ /* 0x002fe400078e00b4 */
        /* <DEDUP_REMOVED lines=8> */
[----:B------:R-:W-:-:S02]  /*5fde0*/  IMAD.X R187, R182, 0x1, R13, P1 ;  /* 0x00000001b6bb7824 */ /* 0x000fc400008e060d */
[----:B------:R-:W-:Y:S02]  /*5fdf0*/  IMAD.MOV.U32 R172, RZ, RZ, R171 ;  /* 0x000000ffffac7224 */ /* 0x000fe400078e00ab */
[----:B------:R-:W-:Y:S02]  /*5fe00*/  IMAD.MOV.U32 R171, RZ, RZ, R17 ;  /* 0x000000ffffab7224 */ /* 0x000fe400078e0011 */
[----:B------:R-:W3:Y:S04]  /*5fe10*/  LDL.LU R17, [R1+0x2124] ;  /* 0x0021240001117983 */ /* 0x000ee80000300800 */
[----:B------:R-:W-:Y:S04]  /*5fe20*/  STL.64 [R1+0x3930], R190 ;  /* 0x003930be01007387 */ /* 0x000fe80000100a00 */
[----:B------:R0:W-:Y:S01]  /*5fe30*/  STL.64 [R1+0x3928], R186 ;  /* 0x003928ba01007387 */ /* 0x0001e20000100a00 */
[----:B------:R-:W-:-:S02]  /*5fe40*/  IADD3 R188, P2, R251, R4, RZ ;  /* 0x00000004fbbc7210 */ /* 0x000fc40007f5e0ff */
[----:B------:R-:W-:Y:S01]  /*5fe50*/  SHF.R.S32.HI R181, RZ, 0x1f, R251 ;  /* 0x0000001fffb57819 */ /* 0x000fe200000114fb */
[----:B0-----:R-:W-:Y:S02]  /*5fe60*/  IMAD.MOV.U32 R187, RZ, RZ, R180 ;  /* 0x000000ffffbb7224 */ /* 0x001fe400078e00b4 */
[----:B------:R-:W-:Y:S02]  /*5fe70*/  IMAD.MOV.U32 R180, RZ, RZ, R179 ;  /* 0x000000ffffb47224 */ /* 0x000fe400078e00b3 */
[----:B------:R-:W-:Y:S02]  /*5fe80*/  IMAD.MOV.U32 R179, RZ, RZ, R178 ;  /* 0x000000ffffb37224 */ /* 0x000fe400078e00b2 */
[----:B------:R-:W-:Y:S01]  /*5fe90*/  IMAD.MOV.U32 R178, RZ, RZ, R177 ;  /* 0x000000ffffb27224 */ /* 0x000fe200078e00b1 */
[----:B------:R-:W-:Y:S01]  /*5fea0*/  IADD3 R190, P4, R251, R6, RZ ;  /* 0x00000006fbbe7210 */ /* 0x000fe20007f9e0ff */
[----:B------:R-:W-:Y:S02]  /*5feb0*/  IMAD.MOV.U32 R177, RZ, RZ, R176 ;  /* 0x000000ffffb17224 */ /* 0x000fe400078e00b0 */
[----:B------:R-:W-:-:S02]  /*5fec0*/  IMAD.MOV.U32 R176, RZ, RZ, R175 ;  /* 0x000000ffffb07224 */ /* 0x000fc400078e00af */
[----:B------:R-:W-:Y:S02]  /*5fed0*/  IMAD.MOV.U32 R175, RZ, RZ, R174 ;  /* 0x000000ffffaf7224 */ /* 0x000fe400078e00ae */
[----:B------:R-:W-:Y:S02]  /*5fee0*/  IMAD.MOV.U32 R174, RZ, RZ, R173 ;  /* 0x000000ffffae7224 */ /* 0x000fe400078e00ad */
[----:B------:R-:W-:Y:S02]  /*5fef0*/  IMAD.MOV.U32 R173, RZ, RZ, R172 ;  /* 0x000000ffffad7224 */ /* 0x000fe400078e00ac */
[----:B------:R-:W-:Y:S02]  /*5ff00*/  IMAD.X R189, R181, 0x1, R3, P2 ;  /* 0x00000001b5bd7824 */ /* 0x000fe400010e0603 */
[----:B------:R-:W-:Y:S02]  /*5ff10*/  IMAD.MOV.U32 R186, RZ, RZ, R180 ;  /* 0x000000ffffba7224 */ /* 0x000fe400078e00b4 */
[----:B------:R-:W-:-:S02]  /*5ff20*/  IMAD.MOV.U32 R172, RZ, RZ, R171 ;  /* 0x000000ffffac7224 */ /* 0x000fc400078e00ab */
[----:B------:R-:W-:Y:S01]  /*5ff30*/  IMAD.MOV.U32 R180, RZ, RZ, R179 ;  /* 0x000000ffffb47224 */ /* 0x000fe200078e00b3 */
[----:B------:R-:W-:Y:S01]  /*5ff40*/  SHF.R.S32.HI R57, RZ, 0x1f, R140 ;  /* 0x0000001fff397819 */ /* 0x000fe2000001148c */
[----:B------:R-:W-:Y:S02]  /*5ff50*/  IMAD.MOV.U32 R171, RZ, RZ, R170 ;  /* 0x000000ffffab7224 */ /* 0x000fe400078e00aa */
[----:B------:R-:W-:Y:S02]  /*5ff60*/  IMAD.X R191, R181, 0x1, R5, P4 ;  /* 0x00000001b5bf7824 */ /* 0x000fe400020e0605 */
[----:B------:R-:W-:Y:S02]  /*5ff70*/  IMAD.MOV.U32 R179, RZ, RZ, R178 ;  /* 0x000000ffffb37224 */ /* 0x000fe400078e00b2 */
[----:B------:R-:W-:Y:S02]  /*5ff80*/  IMAD.MOV.U32 R170, RZ, RZ, R140 ;  /* 0x000000ffffaa7224 */ /* 0x000fe400078e008c */
[----:B------:R-:W-:Y:S01]  /*5ff90*/  IMAD.MOV.U32 R178, RZ, RZ, R177 ;  /* 0x000000ffffb27224 */ /* 0x000fe200078e00b1 */
[----:B------:R-:W3:Y:S01]  /*5ffa0*/  LDL.LU R140, [R1+0x57e4] ;  /* 0x0057e400018c7983 */ /* 0x000ee20000300800 */
[----:B------:R-:W-:Y:S01]  /*5ffb0*/  IMAD.MOV.U32 R177, RZ, RZ, R176 ;  /* 0x000000ffffb17224 */ /* 0x000fe200078e00b0 */
[----:B------:R-:W-:Y:S01]  /*5ffc0*/  IADD3 R192, P1, R251, R0, RZ ;  /* 0x00000000fbc07210 */ /* 0x000fe20007f3e0ff */
[----:B------:R-:W-:Y:S01]  /*5ffd0*/  IMAD.MOV.U32 R176, RZ, RZ, R175 ;  /* 0x000000ffffb07224 */ /* 0x000fe200078e00af */
[----:B------:R0:W-:Y:S01]  /*5ffe0*/  STL.64 [R1+0x3920], R188 ;  /* 0x003920bc01007387 */ /* 0x0001e20000100a00 */
[----:B------:R-:W-:-:S02]  /*5fff0*/  IMAD.MOV.U32 R185, RZ, RZ, R180 ;  /* 0x000000ffffb97224 */ /* 0x000fc400078e00b4 */
[----:B------:R-:W-:Y:S01]  /*60000*/  IMAD.MOV.U32 R175, RZ, RZ, R174 ;  /* 0x000000ffffaf7224 */ /* 0x000fe200078e00ae */
[----:B------:R1:W-:Y:S01]  /*60010*/  STL.64 [R1+0x3918], R190 ;  /* 0x003918be01007387 */ /* 0x0003e20000100a00 */
[----:B------:R-:W-:Y:S01]  /*60020*/  IMAD.MOV.U32 R180, RZ, RZ, R179 ;  /* 0x000000ffffb47224 */ /* 0x000fe200078e00b3 */
[----:B------:R-:W-:Y:S01]  /*60030*/  SHF.R.S32.HI R182, RZ, 0x1f, R252 ;  /* 0x0000001fffb67819 */ /* 0x000fe200000114fc */
[----:B------:R-:W-:Y:S02]  /*60040*/  IMAD.MOV.U32 R174, RZ, RZ, R173 ;  /* 0x000000ffffae7224 */ /* 0x000fe400078e00ad */
[----:B------:R-:W-:Y:S01]  /*60050*/  IMAD.MOV.U32 R179, RZ, RZ, R178 ;  /* 0x000000ffffb37224 */ /* 0x000fe200078e00b2 */
[----:B0-----:R-:W-:Y:S01]  /*60060*/  IADD3 R188, P2, R251, R2, RZ ;  /* 0x00000002fbbc7210 */ /* 0x001fe20007f5e0ff */
[----:B------:R-:W-:Y:S02]  /*60070*/  IMAD.MOV.U32 R173, RZ, RZ, R172 ;  /* 0x000000ffffad7224 */ /* 0x000fe400078e00ac */
[----:B------:R-:W-:Y:S01]  /*60080*/  IMAD.MOV.U32 R178, RZ, RZ, R177 ;  /* 0x000000ffffb27224 */ /* 0x000fe200078e00b1 */
[----:B-1----:R-:W-:Y:S01]  /*60090*/  IADD3 R190, P4, R252, R4, RZ ;  /* 0x00000004fcbe7210 */ /* 0x002fe20007f9e0ff */
[----:B------:R-:W-:-:S02]  /*600a0*/  IMAD.MOV.U32 R172, RZ, RZ, R171 ;  /* 0x000000ffffac7224 */ /* 0x000fc400078e00ab */
[----:B------:R-:W-:Y:S02]  /*600b0*/  IMAD.MOV.U32 R177, RZ, RZ, R176 ;  /* 0x000000ffffb17224 */ /* 0x000fe400078e00b0 */
[----:B------:R-:W-:Y:S02]  /*600c0*/  IMAD.MOV.U32 R171, RZ, RZ, R170 ;  /* 0x000000ffffab7224 */ /* 0x000fe400078e00aa */
[C---:B------:R-:W-:Y:S02]  /*600d0*/  IMAD.X R193, R181.reuse, 0x1, R7, P1 ;  /* 0x00000001b5c17824 */ /* 0x040fe400008e0607 */
[----:B------:R-:W-:Y:S02]  /*600e0*/  IMAD.MOV.U32 R176, RZ, RZ, R175 ;  /* 0x000000ffffb07224 */ /* 0x000fe400078e00af */
[----:B------:R-:W-:Y:S02]  /*600f0*/  IMAD.MOV.U32 R170, RZ, RZ, R57 ;  /* 0x000000ffffaa7224 */ /* 0x000fe400078e0039 */
[----:B------:R-:W-:Y:S01]  /*60100*/  IMAD.X R189, R181, 0x1, R13, P2 ;  /* 0x00000001b5bd7824 */ /* 0x000fe200010e060d */
[----:B------:R-:W3:Y:S01]  /*60110*/  LDL.LU R57, [R1+0x57e0] ;  /* 0x0057e00001397983 */ /* 0x000ee20000300800 */
[----:B------:R-:W-:-:S02]  /*60120*/  IMAD.MOV.U32 R175, RZ, RZ, R174 ;  /* 0x000000ffffaf7224 */ /* 0x000fc400078e00ae */
[----:B------:R-:W-:Y:S02]  /*60130*/  IMAD.MOV.U32 R174, RZ, RZ, R173 ;  /* 0x000000ffffae7224 */ /* 0x000fe400078e00ad */
[----:B------:R-:W-:Y:S02]  /*60140*/  IMAD.MOV.U32 R173, RZ, RZ, R172 ;  /* 0x000000ffffad7224 */ /* 0x000fe400078e00ac */
[----:B------:R-:W-:Y:S01]  /*60150*/  IMAD.X R191, R182, 0x1, R3, P4 ;  /* 0x00000001b6bf7824 */ /* 0x000fe200020e0603 */
[----:B------:R0:W-:Y:S01]  /*60160*/  STL.64 [R1+0x3908], R192 ;  /* 0x003908c001007387 */ /* 0x0001e20000100a00 */
[----:B------:R-:W-:Y:S02]  /*60170*/  IMAD.MOV.U32 R172, RZ, RZ, R171 ;  /* 0x000000ffffac7224 */ /* 0x000fe400078e00ab */
[----:B------:R-:W-:Y:S01]  /*60180*/  IMAD.MOV.U32 R171, RZ, RZ, R170 ;  /* 0x000000ffffab7224 */ /* 0x000fe200078e00aa */
[----:B------:R1:W-:Y:S01]  /*60190*/  STL.64 [R1+0x38f8], R188 ;  /* 0x0038f8bc01007387 */ /* 0x0003e20000100a00 */
[----:B------:R-:W-:-:S03]  /*601a0*/  IMAD.MOV.U32 R170, RZ, RZ, R166 ;  /* 0x000000ffffaa7224 */ /* 0x000fc600078e00a6 */
[----:B------:R-:W3:Y:S01]  /*601b0*/  LDL.LU R166, [R1+0x1640] ;  /* 0x0016400001a67983 */ /* 0x000ee20000300800 */
[----:B------:R-:W-:Y:S01]  /*601c0*/  IMAD.MOV.U32 R181, RZ, RZ, R180 ;  /* 0x000000ffffb57224 */ /* 0x000fe200078e00b4 */
[C---:B0-----:R-:W-:Y:S02]  /*601d0*/  IADD3 R192, P1, R252.reuse, R6, RZ ;  /* 0x00000006fcc07210 */ /* 0x041fe40007f3e0ff */
[----:B------:R0:W-:Y:S01]  /*601e0*/  STL.64 [R1+0x38f0], R190 ;  /* 0x0038f0be01007387 */ /* 0x0001e20000100a00 */
[----:B------:R-:W-:Y:S01]  /*601f0*/  IMAD.MOV.U32 R180, RZ, RZ, R179 ;  /* 0x000000ffffb47224 */ /* 0x000fe200078e00b3 */
[----:B-1----:R-:W-:Y:S01]  /*60200*/  IADD3 R188, P2, R252, R0, RZ ;  /* 0x00000000fcbc7210 */ /* 0x002fe20007f5e0ff */
[----:B------:R-:W-:Y:S02]  /*60210*/  IMAD.MOV.U32 R179, RZ, RZ, R178 ;  /* 0x000000ffffb37224 */ /* 0x000fe400078e00b2 */
[----:B------:R-:W-:Y:S02]  /*60220*/  IMAD.X R193, R182, 0x1, R5, P1 ;  /* 0x00000001b6c17824 */ /* 0x000fe400008e0605 */
[----:B------:R-:W-:Y:S01]  /*60230*/  IMAD.MOV.U32 R178, RZ, RZ, R177 ;  /* 0x000000ffffb27224 */ /* 0x000fe200078e00b1 */
[----:B0-----:R-:W-:Y:S01]  /*60240*/  IADD3 R190, P4, R252, R2, RZ ;  /* 0x00000002fcbe7210 */ /* 0x001fe20007f9e0ff */
[----:B------:R-:W-:-:S02]  /*60250*/  IMAD.MOV.U32 R177, RZ, RZ, R176 ;  /* 0x000000ffffb17224 */ /* 0x000fc400078e00b0 */
[C---:B------:R-:W-:Y:S02]  /*60260*/  IMAD.X R189, R182.reuse, 0x1, R7, P2 ;  /* 0x00000001b6bd7824 */ /* 0x040fe400010e0607 */
[----:B------:R-:W-:Y:S02]  /*60270*/  IMAD.X R191, R182, 0x1, R13, P4 ;  /* 0x00000001b6bf7824 */ /* 0x000fe400020e060d */
[----:B------:R-:W-:Y:S02]  /*60280*/  IMAD.MOV.U32 R176, RZ, RZ, R175 ;  /* 0x000000ffffb07224 */ /* 0x000fe400078e00af */
[----:B------:R-:W-:Y:S02]  /*60290*/  IMAD.MOV.U32 R182, RZ, RZ, R180 ;  /* 0x000000ffffb67224 */ /* 0x000fe400078e00b4 */
[----:B------:R-:W-:Y:S02]  /*602a0*/  IMAD.MOV.U32 R175, RZ, RZ, R174 ;  /* 0x000000ffffaf7224 */ /* 0x000fe400078e00ae */
[----:B------:R-:W-:Y:S01]  /*602b0*/  IMAD.MOV.U32 R180, RZ, RZ, R179 ;  /* 0x000000ffffb47224 */ /* 0x000fe200078e00b3 */
[----:B------:R0:W-:Y:S01]  /*602c0*/  STL.64 [R1+0x38e8], R192 ;  /* 0x0038e8c001007387 */ /* 0x0001e20000100a00 */
[----:B------:R-:W-:-:S02]  /*602d0*/  IMAD.MOV.U32 R174, RZ, RZ, R173 ;  /* 0x000000ffffae7224 */ /* 0x000fc400078e00ad */
[----:B------:R-:W-:Y:S02]  /*602e0*/  IMAD.MOV.U32 R179, RZ, RZ, R178 ;  /* 0x000000ffffb37224 */ /* 0x000fe400078e00b2 */
[----:B------:R-:W-:Y:S02]  /*602f0*/  IMAD.MOV.U32 R173, RZ, RZ, R172 ;  /* 0x000000ffffad7224 */ /* 0x000fe400078e00ac */
[----:B------:R-:W-:Y:S02]  /*60300*/  IMAD.MOV.U32 R178, RZ, RZ, R177 ;  /* 0x000000ffffb27224 */ /* 0x000fe400078e00b1 */
[----:B------:R-:W-:Y:S02]  /*60310*/  IMAD.MOV.U32 R172, RZ, RZ, R171 ;  /* 0x000000ffffac7224 */ /* 0x000fe400078e00ab */
[----:B------:R-:W-:Y:S01]  /*60320*/  IMAD.MOV.U32 R177, RZ, RZ, R176 ;  /* 0x000000ffffb17224 */ /* 0x000fe200078e00b0 */
[----:B0-----:R-:W-:Y:S01]  /*60330*/  IADD3 R192, P1, R183, R4, RZ ;  /* 0x00000004b7c07210 */ /* 0x001fe20007f3e0ff */
[----:B------:R-:W-:-:S02]  /*60340*/  IMAD.MOV.U32 R171, RZ, RZ, R170 ;  /* 0x000000ffffab7224 */ /* 0x000fc400078e00aa */
[----:B------:R-:W-:Y:S01]  /*60350*/  IMAD.MOV.U32 R176, RZ, RZ, R175 ;  /* 0x000000ffffb07224 */ /* 0x000fe200078e00af */
[----:B------:R-:W-:Y:S01]  /*60360*/  SHF.R.S32.HI R138, RZ, 0x1f, R135 ;  /* 0x0000001fff8a7819 */ /* 0x000fe20000011487 */
[----:B------:R-:W-:Y:S02]  /*60370*/  IMAD.MOV.U32 R170, RZ, RZ, R169 ;  /* 0x000000ffffaa7224 */ /* 0x000fe400078e00a9 */
[----:B------:R-:W-:Y:S02]  /*60380*/  IMAD.MOV.U32 R175, RZ, RZ, R174 ;  /* 0x000000ffffaf7224 */ /* 0x000fe400078e00ae */
[----:B------:R-:W-:Y:S02]  /*60390*/  IMAD.MOV.U32 R169, RZ, RZ, R135 ;  /* 0x000000ffffa97224 */ /* 0x000fe400078e0087 */
[----:B------:R-:W-:Y:S01]  /*603a0*/  IMAD.MOV.U32 R174, RZ, RZ, R173 ;  /* 0x000000ffffae7224 */ /* 0x000fe200078e00ad */
[----:B------:R-:W3:Y:S01]  /*603b0*/  LDL.LU R135, [R1+0x57dc] ;  /* 0x0057dc0001877983 */ /* 0x000ee20000300800 */
[----:B------:R-:W-:-:S02]  /*603c0*/  IMAD.MOV.U32 R173, RZ, RZ, R172 ;  /* 0x000000ffffad7224 */ /* 0x000fc400078e00ac */
        /* <DEDUP_REMOVED lines=8> */
[----:B0-----:R-:W-:-:S03]  /*60450*/  IADD3 R188, P2, R183, R6, RZ ;  /* 0x00000006b7bc7210 */ /* 0x001fc60007f5e0ff */
[----:B------:R0:W-:Y:S01]  /*60460*/  STL.64 [R1+0x38c0], R192 ;  /* 0x0038c0c001007387 */ /* 0x0001e20000100a00 */
[C---:B-1----:R-:W-:Y:S01]  /*60470*/  IADD3 R190, P4, R183.reuse, R0, RZ ;  /* 0x00000000b7be7210 */ /* 0x042fe20007f9e0ff */
[----:B------:R-:W-:Y:S01]  /*60480*/  IMAD.X R189, R194, 0x1, R5, P2 ;  /* 0x00000001c2bd7824 */ /* 0x000fe200010e0605 */
[----:B0-----:R-:W-:Y:S01]  /*60490*/  IADD3 R192, P1, R183, R2, RZ ;  /* 0x00000002b7c07210 */ /* 0x001fe20007f3e0ff */
[----:B------:R-:W-:Y:S02]  /*604a0*/  IMAD.MOV.U32 R183, RZ, RZ, R180 ;  /* 0x000000ffffb77224 */ /* 0x000fe400078e00b4 */
[----:B------:R-:W-:Y:S02]  /*604b0*/  IMAD.MOV.U32 R180, RZ, RZ, R179 ;  /* 0x000000ffffb47224 */ /* 0x000fe400078e00b3 */
[----:B------:R-:W-:Y:S02]  /*604c0*/  IMAD.MOV.U32 R179, RZ, RZ, R178 ;  /* 0x000000ffffb37224 */ /* 0x000fe400078e00b2 */
[----:B------:R-:W-:-:S02]  /*604d0*/  IMAD.MOV.U32 R178, RZ, RZ, R177 ;  /* 0x000000ffffb27224 */ /* 0x000fc400078e00b1 */
[----:B------:R-:W-:Y:S02]  /*604e0*/  IMAD.MOV.U32 R177, RZ, RZ, R176 ;  /* 0x000000ffffb17224 */ /* 0x000fe400078e00b0 */
[C---:B------:R-:W-:Y:S02]  /*604f0*/  IMAD.X R191, R194.reuse, 0x1, R7, P4 ;  /* 0x00000001c2bf7824 */ /* 0x040fe400020e0607 */
[----:B------:R-:W-:Y:S02]  /*60500*/  IMAD.X R193, R194, 0x1, R13, P1 ;  /* 0x00000001c2c17824 */ /* 0x000fe400008e060d */
[----:B------:R-:W-:Y:S02]  /*60510*/  IMAD.MOV.U32 R176, RZ, RZ, R175 ;  /* 0x000000ffffb07224 */ /* 0x000fe400078e00af */
[----:B------:R-:W-:Y:S02]  /*60520*/  IMAD.MOV.U32 R194, RZ, RZ, R180 ;  /* 0x000000ffffc27224 */ /* 0x000fe400078e00b4 */
[----:B------:R-:W-:-:S02]  /*60530*/  IMAD.MOV.U32 R175, RZ, RZ, R174 ;  /* 0x000000ffffaf7224 */ /* 0x000fc400078e00ae */
[----:B------:R-:W-:Y:S01]  /*60540*/  IMAD.MOV.U32 R180, RZ, RZ, R179 ;  /* 0x000000ffffb47224 */ /* 0x000fe200078e00b3 */
[----:B------:R0:W-:Y:S01]  /*60550*/  STL.64 [R1+0x38b8], R188 ;  /* 0x0038b8bc01007387 */ /* 0x0001e20000100a00 */
[----:B------:R-:W-:Y:S02]  /*60560*/  IMAD.MOV.U32 R174, RZ, RZ, R173 ;  /* 0x000000ffffae7224 */ /* 0x000fe400078e00ad */
[----:B------:R-:W-:Y:S02]  /*60570*/  IMAD.MOV.U32 R179, RZ, RZ, R178 ;  /* 0x000000ffffb37224 */ /* 0x000fe400078e00b2 */
[----:B------:R-:W-:Y:S02]  /*60580*/  IMAD.MOV.U32 R173, RZ, RZ, R172 ;  /* 0x000000ffffad7224 */ /* 0x000fe400078e00ac */
[----:B------:R-:W-:Y:S02]  /*60590*/  IMAD.MOV.U32 R178, RZ, RZ, R177 ;  /* 0x000000ffffb27224 */ /* 0x000fe400078e00b1 */
[----:B------:R-:W-:-:S02]  /*605a0*/  IMAD.MOV.U32 R172, RZ, RZ, R171 ;  /* 0x000000ffffac7224 */ /* 0x000fc400078e00ab */
[----:B------:R-:W-:Y:S01]  /*605b0*/  IMAD.MOV.U32 R177, RZ, RZ, R176 ;  /* 0x000000ffffb17224 */ /* 0x000fe200078e00b0 */
[----:B0-----:R-:W-:Y:S01]  /*605c0*/  IADD3 R188, P2, R184, R4, RZ ;  /* 0x00000004b8bc7210 */ /* 0x001fe20007f5e0ff */
[----:B------:R-:W-:Y:S02]  /*605d0*/  IMAD.MOV.U32 R171, RZ, RZ, R170 ;  /* 0x000000ffffab7224 */ /* 0x000fe400078e00aa */
[----:B------:R-:W-:Y:S01]  /*605e0*/  IMAD.MOV.U32 R176, RZ, RZ, R175 ;  /* 0x000000ffffb07224 */ /* 0x000fe200078e00af */
[----:B------:R-:W-:Y:S01]  /*605f0*/  SHF.R.S32.HI R136, RZ, 0x1f, R133 ;  /* 0x0000001fff887819 */ /* 0x000fe20000011485 */
[----:B------:R-:W-:Y:S02]  /*60600*/  IMAD.MOV.U32 R170, RZ, RZ, R169 ;  /* 0x000000ffffaa7224 */ /* 0x000fe400078e00a9 */
[----:B------:R-:W-:Y:S02]  /*60610*/  IMAD.MOV.U32 R175, RZ, RZ, R174 ;  /* 0x000000ffffaf7224 */ /* 0x000fe400078e00ae */
[----:B------:R-:W-:-:S02]  /*60620*/  IMAD.MOV.U32 R169, RZ, RZ, R133 ;  /* 0x000000ffffa97224 */ /* 0x000fc400078e0085 */
[----:B------:R-:W-:Y:S01]  /*60630*/  IMAD.MOV.U32 R174, RZ, RZ, R173 ;  /* 0x000000ffffae7224 */ /* 0x000fe200078e00ad */
[----:B------:R-:W3:Y:S01]  /*60640*/  LDL.LU R133, [R1+0x57d4] ;  /* 0x0057d40001857983 */ /* 0x000ee20000300800 */
        /* <DEDUP_REMOVED lines=1361> */
[----:B------:R-:W3:Y:S04]  /*65b60*/  LDL.LU R70, [R1+0x56c8] ;  /* 0x0056c80001467983 */ /* 0x000ee80000300800 */
[----:B------:R2:W-:Y:S01]  /*65b70*/  STL.64 [R1+0x3420], R188 ;  /* 0x003420bc01007387 */ /* 0x0005e20000100a00 */
[C---:B0-----:R-:W-:Y:S02]  /*65b80*/  IADD3 R190, P4, R186.reuse, R6, RZ ;  /* 0x00000006babe7210 */ /* 0x041fe40007f9e0ff */
[C---:B-1----:R-:W-:Y:S02]  /*65b90*/  IADD3 R192, P1, R186.reuse, R0, RZ ;  /* 0x00000000bac07210 */ /* 0x042fe40007f3e0ff */
[----:B--2---:R-:W-:Y:S01]  /*65ba0*/  IADD3 R188, P2, R186, R2, RZ ;  /* 0x00000002babc7210 */ /* 0x004fe20007f5e0ff */
        /* <DEDUP_REMOVED lines=9> */
[----:B------:R-:W-:Y:S02]  /*65c40*/  IMAD.MOV.U32 R173, RZ, RZ, R172 ;  /* 0x000000ffffad7224 */ /* 0x000fe400078e00ac */
[----:B------:R-:W-:Y:S01]  /*65c50*/  IMAD.MOV.U32 R172, RZ, RZ, R171 ;  /* 0x000000ffffac7224 */ /* 0x000fe200078e00ab */
[----:B------:R0:W-:Y:S01]  /*65c60*/  STL.64 [R1+0x3418], R190 ;  /* 0x003418be01007387 */ /* 0x0001e20000100a00 */
[----:B------:R-:W-:Y:S02]  /*65c70*/  IMAD.MOV.U32 R171, RZ, RZ, R170 ;  /* 0x000000ffffab7224 */ /* 0x000fe400078e00aa */
[----:B------:R-:W-:-:S02]  /*65c80*/  IMAD.MOV.U32 R170, RZ, RZ, R169 ;  /* 0x000000ffffaa7224 */ /* 0x000fc400078e00a9 */
[----:B------:R-:W2:Y:S01]  /*65c90*/  LDL.LU R169, [R1+0x1e2c] ;  /* 0x001e2c0001a97983 */ /* 0x000ea20000300800 */
[C---:B------:R-:W-:Y:S02]  /*65ca0*/  IMAD.X R193, R185.reuse, 0x1, R7, P1 ;  /* 0x00000001b9c17824 */ /* 0x040fe400008e0607 */
[----:B------:R-:W-:Y:S02]  /*65cb0*/  IMAD.X R189, R185, 0x1, R13, P2 ;  /* 0x00000001b9bd7824 */ /* 0x000fe400010e060d */
        /* <DEDUP_REMOVED lines=8> */
[----:B------:R-:W-:Y:S01]  /*65d40*/  IMAD.MOV.U32 R173, RZ, RZ, R172 ;  /* 0x000000ffffad7224 */ /* 0x000fe200078e00ac */
[----:B------:R1:W-:Y:S01]  /*65d50*/  STL.64 [R1+0x3410], R192 ;  /* 0x003410c001007387 */ /* 0x0003e20000100a00 */
[----:B------:R-:W-:-:S02]  /*65d60*/  IMAD.MOV.U32 R172, RZ, RZ, R171 ;  /* 0x000000ffffac7224 */ /* 0x000fc400078e00ab */
[----:B------:R-:W-:Y:S01]  /*65d70*/  IMAD.MOV.U32 R171, RZ, RZ, R170 ;  /* 0x000000ffffab7224 */ /* 0x000fe200078e00aa */
[----:B------:R4:W-:Y:S01]  /*65d80*/  STL.64 [R1+0x3408], R188 ;  /* 0x003408bc01007387 */ /* 0x0009e20000100a00 */
[----:B--2---:R-:W-:-:S03]  /*65d90*/  IMAD.MOV.U32 R170, RZ, RZ, R169 ;  /* 0x000000ffffaa7224 */ /* 0x004fc600078e00a9 */
[----:B------:R-:W2:Y:S01]  /*65da0*/  LDL.LU R169, [R1+0x1a20] ;  /* 0x001a200001a97983 */ /* 0x000ea20000300800 */
[----:B0-----:R-:W-:-:S05]  /*65db0*/  IADD3 R190, P4, R181, R4, RZ ;  /* 0x00000004b5be7210 */ /* 0x001fca0007f9e0ff */
[C---:B------:R-:W-:Y:S01]  /*65dc0*/  IMAD.X R191, R182.reuse, 0x1, R3, P4 ;  /* 0x00000001b6bf7824 */ /* 0x040fe200020e0603 */
[C---:B-1----:R-:W-:Y:S02]  /*65dd0*/  IADD3 R192, P1, R181.reuse, R6, RZ ;  /* 0x00000006b5c07210 */ /* 0x042fe40007f3e0ff */
[C---:B----4-:R-:W-:Y:S02]  /*65de0*/  IADD3 R188, P2, R181.reuse, R0, RZ ;  /* 0x00000000b5bc7210 */ /* 0x050fe40007f5e0ff */
[----:B------:R0:W-:Y:S01]  /*65df0*/  STL.64 [R1+0x3400], R190 ;  /* 0x003400be01007387 */ /* 0x0001e20000100a00 */
[----:B------:R-:W-:Y:S01]  /*65e00*/  IMAD.X R193, R182, 0x1, R5, P1 ;  /* 0x00000001b6c17824 */ /* 0x000fe200008e0605 */
[----:B0-----:R-:W-:Y:S01]  /*65e10*/  IADD3 R190, P4, R181, R2, RZ ;  /* 0x00000002b5be7210 */ /* 0x001fe20007f9e0ff */
        /* <DEDUP_REMOVED lines=9> */
[----:B------:R-:W-:Y:S01]  /*65eb0*/  IMAD.MOV.U32 R172, RZ, RZ, R171 ;  /* 0x000000ffffac7224 */ /* 0x000fe200078e00ab */
[----:B------:R0:W-:Y:S01]  /*65ec0*/  STL.64 [R1+0x33f8], R192 ;  /* 0x0033f8c001007387 */ /* 0x0001e20000100a00 */
[----:B------:R-:W-:Y:S02]  /*65ed0*/  IMAD.MOV.U32 R171, RZ, RZ, R170 ;  /* 0x000000ffffab7224 */ /* 0x000fe400078e00aa */
[----:B--2---:R-:W-:Y:S02]  /*65ee0*/  IMAD.MOV.U32 R170, RZ, RZ, R169 ;  /* 0x000000ffffaa7224 */ /* 0x004fe400078e00a9 */
[----:B------:R-:W2:Y:S01]  /*65ef0*/  LDL.LU R169, [R1+0x1e30] ;  /* 0x001e300001a97983 */ /* 0x000ea20000300800 */
[C---:B------:R-:W-:Y:S02]  /*65f00*/  IMAD.X R189, R182.reuse, 0x1, R7, P2 ;  /* 0x00000001b6bd7824 */ /* 0x040fe400010e0607 */
[----:B------:R-:W-:-:S02]  /*65f10*/  IMAD.X R191, R182, 0x1, R13, P4 ;  /* 0x00000001b6bf7824 */ /* 0x000fc400020e060d */
[----:B------:R-:W-:Y:S02]  /*65f20*/  IMAD.MOV.U32 R182, RZ, RZ, R180 ;  /* 0x000000ffffb67224 */ /* 0x000fe400078e00b4 */
[----:B------:R-:W-:Y:S02]  /*65f30*/  IMAD.MOV.U32 R180, RZ, RZ, R179 ;  /* 0x000000ffffb47224 */ /* 0x000fe400078e00b3 */
[----:B------:R-:W-:Y:S01]  /*65f40*/  IMAD.MOV.U32 R179, RZ, RZ, R178 ;  /* 0x000000ffffb37224 */ /* 0x000fe200078e00b2 */
[----:B0-----:R-:W-:Y:S01]  /*65f50*/  IADD3 R192, P1, R183, R4, RZ ;  /* 0x00000004b7c07210 */ /* 0x001fe20007f3e0ff */
[----:B------:R-:W-:Y:S02]  /*65f60*/  IMAD.MOV.U32 R178, RZ, RZ, R177 ;  /* 0x000000ffffb27224 */ /* 0x000fe400078e00b1 */
[----:B------:R-:W-:Y:S02]  /*65f70*/  IMAD.MOV.U32 R177, RZ, RZ, R176 ;  /* 0x000000ffffb17224 */ /* 0x000fe400078e00b0 */
[----:B------:R-:W-:Y:S01]  /*65f80*/  IMAD.MOV.U32 R176, RZ, RZ, R175 ;  /* 0x000000ffffb07224 */ /* 0x000fe200078e00af */
[----:B------:R-:W-:Y:S01]  /*65f90*/  SHF.R.S32.HI R55, RZ, 0x1f, R55 ;  /* 0x0000001fff377819 */ /* 0x000fe20000011437 */
[----:B------:R-:W-:-:S02]  /*65fa0*/  IMAD.MOV.U32 R175, RZ, RZ, R174 ;  /* 0x000000ffffaf7224 */ /* 0x000fc400078e00ae */
[----:B------:R-:W-:Y:S02]  /*65fb0*/  IMAD.MOV.U32 R174, RZ, RZ, R173 ;  /* 0x000000ffffae7224 */ /* 0x000fe400078e00ad */
[----:B------:R-:W-:Y:S02]  /*65fc0*/  IMAD.MOV.U32 R173, RZ, RZ, R172 ;  /* 0x000000ffffad7224 */ /* 0x000fe400078e00ac */
[----:B------:R-:W-:Y:S02]  /*65fd0*/  IMAD.MOV.U32 R172, RZ, RZ, R171 ;  /* 0x000000ffffac7224 */ /* 0x000fe400078e00ab */
[----:B------:R-:W-:Y:S01]  /*65fe0*/  IMAD.X R193, R194, 0x1, R3, P1 ;  /* 0x00000001c2c17824 */ /* 0x000fe200008e0603 */
[----:B------:R0:W-:Y:S01]  /*65ff0*/  STL.64 [R1+0x33f0], R188 ;  /* 0x0033f0bc01007387 */ /* 0x0001e20000100a00 */
[----:B------:R-:W-:-:S03]  /*66000*/  IMAD.MOV.U32 R171, RZ, RZ, R170 ;  /* 0x000000ffffab7224 */ /* 0x000fc600078e00aa */
[----:B------:R1:W-:Y:S01]  /*66010*/  STL.64 [R1+0x33e8], R190 ;  /* 0x0033e8be01007387 */ /* 0x0003e20000100a00 */
[C---:B0-----:R-:W-:Y:S02]  /*66020*/  IADD3 R188, P2, R183.reuse, R6, RZ ;  /* 0x00000006b7bc7210 */ /* 0x041fe40007f5e0ff */
[----:B-1----:R-:W-:-:S03]  /*66030*/  IADD3 R190, P4, R183, R0, RZ ;  /* 0x00000000b7be7210 */ /* 0x002fc60007f9e0ff */
[C---:B------:R-:W-:Y:S02]  /*66040*/  IMAD.X R189, R194.reuse, 0x1, R5, P2 ;  /* 0x00000001c2bd7824 */ /* 0x040fe400010e0605 */
[----:B------:R-:W-:Y:S01]  /*66050*/  IMAD.X R191, R194, 0x1, R7, P4 ;  /* 0x00000001c2bf7824 */ /* 0x000fe200020e0607 */
[----:B------:R-:W-:Y:S02]  /*66060*/  SHF.R.S32.HI R53, RZ, 0x1f, R54 ;  /* 0x0000001fff357819 */ /* 0x000fe40000011436 */
[----:B------:R-:W-:Y:S02]  /*66070*/  SHF.R.S32.HI R51, RZ, 0x1f, R52 ;  /* 0x0000001fff337819 */ /* 0x000fe40000011434 */
[----:B------:R-:W-:Y:S02]  /*66080*/  SHF.R.S32.HI R11, RZ, 0x1f, R50 ;  /* 0x0000001fff0b7819 */ /* 0x000fe40000011432 */
[----:B------:R-:W-:Y:S02]  /*66090*/  SHF.R.S32.HI R9, RZ, 0x1f, R62 ;  /* 0x0000001fff097819 */ /* 0x000fe4000001143e */
[----:B------:R-:W-:Y:S01]  /*660a0*/  SHF.R.S32.HI R60, RZ, 0x1f, R10 ;  /* 0x0000001fff3c7819 */ /* 0x000fe2000001140a */
[----:B--2---:R-:W-:-:S02]  /*660b0*/  IMAD.MOV.U32 R170, RZ, RZ, R169 ;  /* 0x000000ffffaa7224 */ /* 0x004fc400078e00a9 */
[----:B------:R-:W-:Y:S02]  /*660c0*/  IMAD.MOV.U32 R169, RZ, RZ, R55 ;  /* 0x000000ffffa97224 */ /* 0x000fe400078e0037 */
[----:B------:R-:W2:Y:S04]  /*660d0*/  LDL.LU R55, [R1+0x56c4] ;  /* 0x0056c40001377983 */ /* 0x000ea80000300800 */
[----:B------:R0:W-:Y:S02]  /*660e0*/  STL.64 [R1+0x33e0], R192 ;  /* 0x0033e0c001007387 */ /* 0x0001e40000100a00 */
[----:B0-----:R-:W-:Y:S01]  /*660f0*/  IADD3 R192, P1, R183, R2, RZ ;  /* 0x00000002b7c07210 */ /* 0x001fe20007f3e0ff */
        /* <DEDUP_REMOVED lines=8> */
[----:B------:R-:W-:Y:S02]  /*66180*/  IMAD.MOV.U32 R175, RZ, RZ, R174 ;  /* 0x000000ffffaf7224 */ /* 0x000fe400078e00ae */
[----:B------:R-:W-:Y:S01]  /*66190*/  IMAD.MOV.U32 R180, RZ, RZ, R179 ;  /* 0x000000ffffb47224 */ /* 0x000fe200078e00b3 */
[----:B------:R0:W-:Y:S01]  /*661a0*/  STL.64 [R1+0x33d8], R188 ;  /* 0x0033d8bc01007387 */ /* 0x0001e20000100a00 */
[----:B------:R-:W-:Y:S02]  /*661b0*/  IMAD.MOV.U32 R174, RZ, RZ, R173 ;  /* 0x000000ffffae7224 */ /* 0x000fe400078e00ad */
[----:B------:R-:W-:Y:S02]  /*661c0*/  IMAD.MOV.U32 R179, RZ, RZ, R178 ;  /* 0x000000ffffb37224 */ /* 0x000fe400078e00b2 */
[----:B------:R-:W-:Y:S02]  /*661d0*/  IMAD.MOV.U32 R173, RZ, RZ, R172 ;  /* 0x000000ffffad7224 */ /* 0x000fe400078e00ac */
[----:B------:R-:W-:-:S02]  /*661e0*/  IMAD.MOV.U32 R178, RZ, RZ, R177 ;  /* 0x000000ffffb27224 */ /* 0x000fc400078e00b1 */
[----:B------:R-:W-:Y:S02]  /*661f0*/  IMAD.MOV.U32 R172, RZ, RZ, R171 ;  /* 0x000000ffffac7224 */ /* 0x000fe400078e00ab */
[----:B------:R-:W-:Y:S01]  /*66200*/  IMAD.MOV.U32 R177, RZ, RZ, R176 ;  /* 0x000000ffffb17224 */ /* 0x000fe200078e00b0 */
[----:B0-----:R-:W-:Y:S01]  /*66210*/  IADD3 R188, P2, R184, R4, RZ ;  /* 0x00000004b8bc7210 */ /* 0x001fe20007f5e0ff */
[----:B------:R-:W-:Y:S02]  /*66220*/  IMAD.MOV.U32 R171, RZ, RZ, R170 ;  /* 0x000000ffffab7224 */ /* 0x000fe400078e00aa */
[----:B------:R-:W-:Y:S02]  /*66230*/  IMAD.MOV.U32 R176, RZ, RZ, R175 ;  /* 0x000000ffffb07224 */ /* 0x000fe400078e00af */
[----:B------:R-:W-:Y:S02]  /*66240*/  IMAD.MOV.U32 R170, RZ, RZ, R169 ;  /* 0x000000ffffaa7224 */ /* 0x000fe400078e00a9 */
[----:B------:R-:W-:-:S02]  /*66250*/  IMAD.MOV.U32 R175, RZ, RZ, R174 ;  /* 0x000000ffffaf7224 */ /* 0x000fc400078e00ae */
[----:B------:R-:W-:Y:S02]  /*66260*/  IMAD.MOV.U32 R169, RZ, RZ, R54 ;  /* 0x000000ffffa97224 */ /* 0x000fe400078e0036 */
[----:B------:R-:W-:Y:S01]  /*66270*/  IMAD.MOV.U32 R174, RZ, RZ, R173 ;  /* 0x000000ffffae7224 */ /* 0x000fe200078e00ad */
[----:B------:R-:W4:Y:S01]  /*66280*/  LDL.LU R54, [R1+0x56c0] ;  /* 0x0056c00001367983 */ /* 0x000f220000300800 */
[----:B------:R-:W-:Y:S02]  /*66290*/  IMAD.MOV.U32 R173, RZ, RZ, R172 ;  /* 0x000000ffffad7224 */ /* 0x000fe400078e00ac */
[----:B------:R-:W-:Y:S02]  /*662a0*/  IMAD.MOV.U32 R172, RZ, RZ, R171 ;  /* 0x000000ffffac7224 */ /* 0x000fe400078e00ab */
[----:B------:R-:W-:Y:S01]  /*662b0*/  IMAD.X R189, R187, 0x1, R3, P2 ;  /* 0x00000001bbbd7824 */ /* 0x000fe200010e0603 */
[----:B------:R0:W-:Y:S01]  /*662c0*/  STL.64 [R1+0x33d0], R190 ;  /* 0x0033d0be01007387 */ /* 0x0001e20000100a00 */
[----:B------:R-:W-:-:S02]  /*662d0*/  IMAD.MOV.U32 R171, RZ, RZ, R170 ;  /* 0x000000ffffab7224 */ /* 0x000fc400078e00aa */
[----:B------:R-:W-:Y:S01]  /*662e0*/  IMAD.MOV.U32 R170, RZ, RZ, R169 ;  /* 0x000000ffffaa7224 */ /* 0x000fe200078e00a9 */
[----:B------:R1:W-:Y:S01]  /*662f0*/  STL.64 [R1+0x33c8], R192 ;  /* 0x0033c8c001007387 */ /* 0x0003e20000100a00 */
[----:B------:R-:W-:-:S03]  /*66300*/  IMAD.MOV.U32 R169, RZ, RZ, R53 ;  /* 0x000000ffffa97224 */ /* 0x000fc600078e0035 */
[----:B------:R-:W2:Y:S01]  /*66310*/  LDL.LU R53, [R1+0x56bc] ;  /* 0x0056bc0001357983 */ /* 0x000ea20000300800 */
        /* <DEDUP_REMOVED lines=25> */
[----:B------:R-:W-:Y:S02]  /*664b0*/  IMAD.MOV.U32 R176, RZ, RZ, R175 ;  /* 0x000000ffffb07224 */ /* 0x000fe400078e00af */
[----:B------:R-:W-:Y:S02]  /*664c0*/  IMAD.MOV.U32 R170, RZ, RZ, R169 ;  /* 0x000000ffffaa7224 */ /* 0x000fe400078e00a9 */
[----:B------:R-:W-:Y:S02]  /*664d0*/  IMAD.MOV.U32 R175, RZ, RZ, R174 ;  /* 0x000000ffffaf7224 */ /* 0x000fe400078e00ae */
[----:B------:R-:W-:-:S02]  /*664e0*/  IMAD.MOV.U32 R169, RZ, RZ, R52 ;  /* 0x000000ffffa97224 */ /* 0x000fc400078e0034 */
[----:B------:R-:W-:Y:S01]  /*664f0*/  IMAD.MOV.U32 R174, RZ, RZ, R173 ;  /* 0x000000ffffae7224 */ /* 0x000fe200078e00ad */
[----:B------:R-:W2:Y:S01]  /*66500*/  LDL.LU R52, [R1+0x56b8] ;  /* 0x0056b80001347983 */ /* 0x000ea20000300800 */
        /* <DEDUP_REMOVED lines=1237> */
[----:B---3--:R-:W-:-:S02]  /*6b260*/  IMAD.MOV.U32 R169, RZ, RZ, R140 ;  /* 0x000000ffffa97224 */ /* 0x008fc400078e008c */
        /* <DEDUP_REMOVED lines=1414> */
[----:B----4-:R-:W-:Y:S01]  /*70ad0*/  IADD3 R190, P4, R183, R2, RZ ;  /* 0x00000002b7be7210 */ /* 0x010fe20007f9e0ff */
        /* <DEDUP_REMOVED lines=14> */
[----:B------:R-:W4:Y:S01]  /*70bc0*/  LDL.LU R169, [R1+0x1f44] ;  /* 0x001f440001a97983 */ /* 0x000f220000300800 */
        /* <DEDUP_REMOVED lines=15> */
[----:B----4-:R-:W-:-:S03]  /*70cc0*/  IMAD.MOV.U32 R170, RZ, RZ, R169 ;  /* 0x000000ffffaa7224 */ /* 0x010fc600078e00a9 */
[----:B------:R-:W4:Y:S01]  /*70cd0*/  LDL.LU R169, [R1+0x18f0] ;  /* 0x0018f00001a97983 */ /* 0x000f220000300800 */
[----:B0-----:R-:W-:-:S05]  /*70ce0*/  IADD3 R192, P1, R184, R4, RZ ;  /* 0x00000004b8c07210 */ /* 0x001fca0007f3e0ff */
[C---:B------:R-:W-:Y:S01]  /*70cf0*/  IMAD.X R193, R187.reuse, 0x1, R3, P1 ;  /* 0x00000001bbc17824 */ /* 0x040fe200008e0603 */
[C---:B-1----:R-:W-:Y:S02]  /*70d00*/  IADD3 R188, P2, R184.reuse, R6, RZ ;  /* 0x00000006b8bc7210 */ /* 0x042fe40007f5e0ff */
[C---:B--2---:R-:W-:Y:S02]  /*70d10*/  IADD3 R190, P4, R184.reuse, R0, RZ ;  /* 0x00000000b8be7210 */ /* 0x044fe40007f9e0ff */
[----:B------:R0:W-:Y:S01]  /*70d20*/  STL.64 [R1+0x2930], R192 ;  /* 0x002930c001007387 */ /* 0x0001e20000100a00 */
[C---:B------:R-:W-:Y:S02]  /*70d30*/  IMAD.X R189, R187.reuse, 0x1, R5, P2 ;  /* 0x00000001bbbd7824 */ /* 0x040fe400010e0605 */
[----:B------:R-:W-:Y:S01]  /*70d40*/  IMAD.X R191, R187, 0x1, R7, P4 ;  /* 0x00000001bbbf7824 */ /* 0x000fe200020e0607 */
[----:B0-----:R-:W-:Y:S01]  /*70d50*/  IADD3 R192, P1, R184, R2, RZ ;  /* 0x00000002b8c07210 */ /* 0x001fe20007f3e0ff */
[----:B------:R-:W-:-:S02]  /*70d60*/  IMAD.MOV.U32 R184, RZ, RZ, R180 ;  /* 0x000000ffffb87224 */ /* 0x000fc400078e00b4 */
[----:B------:R-:W-:Y:S02]  /*70d70*/  IMAD.MOV.U32 R180, RZ, RZ, R179 ;  /* 0x000000ffffb47224 */ /* 0x000fe400078e00b3 */
[----:B------:R-:W-:Y:S02]  /*70d80*/  IMAD.MOV.U32 R179, RZ, RZ, R178 ;  /* 0x000000ffffb37224 */ /* 0x000fe400078e00b2 */
[----:B------:R-:W-:Y:S02]  /*70d90*/  IMAD.MOV.U32 R178, RZ, RZ, R177 ;  /* 0x000000ffffb27224 */ /* 0x000fe400078e00b1 */
[----:B------:R-:W-:Y:S02]  /*70da0*/  IMAD.MOV.U32 R177, RZ, RZ, R176 ;  /* 0x000000ffffb17224 */ /* 0x000fe400078e00b0 */
[----:B------:R-:W-:Y:S02]  /*70db0*/  IMAD.X R193, R187, 0x1, R13, P1 ;  /* 0x00000001bbc17824 */ /* 0x000fe400008e060d */
[----:B------:R-:W-:-:S02]  /*70dc0*/  IMAD.MOV.U32 R176, RZ, RZ, R175 ;  /* 0x000000ffffb07224 */ /* 0x000fc400078e00af */
[----:B------:R-:W-:Y:S02]  /*70dd0*/  IMAD.MOV.U32 R187, RZ, RZ, R180 ;  /* 0x000000ffffbb7224 */ /* 0x000fe400078e00b4 */
[----:B------:R-:W-:Y:S02]  /*70de0*/  IMAD.MOV.U32 R175, RZ, RZ, R174 ;  /* 0x000000ffffaf7224 */ /* 0x000fe400078e00ae */
[----:B------:R-:W-:Y:S01]  /*70df0*/  IMAD.MOV.U32 R180, RZ, RZ, R179 ;  /* 0x000000ffffb47224 */ /* 0x000fe200078e00b3 */
[----:B------:R0:W-:Y:S01]  /*70e00*/  STL.64 [R1+0x2928], R188 ;  /* 0x002928bc01007387 */ /* 0x0001e20000100a00 */
[----:B------:R-:W-:Y:S02]  /*70e10*/  IMAD.MOV.U32 R174, RZ, RZ, R173 ;  /* 0x000000ffffae7224 */ /* 0x000fe400078e00ad */
[----:B------:R-:W-:Y:S02]  /*70e20*/  IMAD.MOV.U32 R179, RZ, RZ, R178 ;  /* 0x000000ffffb37224 */ /* 0x000fe400078e00b2 */
[----:B------:R-:W-:-:S02]  /*70e30*/  IMAD.MOV.U32 R173, RZ, RZ, R172 ;  /* 0x000000ffffad7224 */ /* 0x000fc400078e00ac */
[----:B------:R-:W-:Y:S02]  /*70e40*/  IMAD.MOV.U32 R178, RZ, RZ, R177 ;  /* 0x000000ffffb27224 */ /* 0x000fe400078e00b1 */
[----:B------:R-:W-:Y:S02]  /*70e50*/  IMAD.MOV.U32 R172, RZ, RZ, R171 ;  /* 0x000000ffffac7224 */ /* 0x000fe400078e00ab */
[----:B------:R-:W-:Y:S01]  /*70e60*/  IMAD.MOV.U32 R177, RZ, RZ, R176 ;  /* 0x000000ffffb17224 */ /* 0x000fe200078e00b0 */
[----:B0-----:R-:W-:Y:S01]  /*70e70*/  IADD3 R188, P2, R186, R4, RZ ;  /* 0x00000004babc7210 */ /* 0x001fe20007f5e0ff */
[----:B------:R-:W-:Y:S02]  /*70e80*/  IMAD.MOV.U32 R171, RZ, RZ, R170 ;  /* 0x000000ffffab7224 */ /* 0x000fe400078e00aa */
[----:B------:R-:W-:Y:S02]  /*70e90*/  IMAD.MOV.U32 R176, RZ, RZ, R175 ;  /* 0x000000ffffb07224 */ /* 0x000fe400078e00af */
[----:B------:R-:W-:-:S02]  /*70ea0*/  IMAD.MOV.U32 R175, RZ, RZ, R174 ;  /* 0x000000ffffaf7224 */ /* 0x000fc400078e00ae */
[----:B------:R-:W-:Y:S02]  /*70eb0*/  IMAD.MOV.U32 R174, RZ, RZ, R173 ;  /* 0x000000ffffae7224 */ /* 0x000fe400078e00ad */
[----:B------:R-:W-:Y:S02]  /*70ec0*/  IMAD.MOV.U32 R173, RZ, RZ, R172 ;  /* 0x000000ffffad7224 */ /* 0x000fe400078e00ac */
[----:B------:R-:W-:Y:S02]  /*70ed0*/  IMAD.MOV.U32 R172, RZ, RZ, R171 ;  /* 0x000000ffffac7224 */ /* 0x000fe400078e00ab */
[----:B------:R-:W-:Y:S02]  /*70ee0*/  IMAD.X R189, R185, 0x1, R3, P2 ;  /* 0x00000001b9bd7824 */ /* 0x000fe400010e0603 */
[----:B----4-:R-:W-:Y:S02]  /*70ef0*/  IMAD.MOV.U32 R170, RZ, RZ, R169 ;  /* 0x000000ffffaa7224 */ /* 0x010fe400078e00a9 */
[----:B------:R-:W-:-:S02]  /*70f00*/  IMAD.MOV.U32 R169, RZ, RZ, R54 ;  /* 0x000000ffffa97224 */ /* 0x000fc400078e0036 */
[----:B------:R-:W2:Y:S01]  /*70f10*/  LDL.LU R54, [R1+0x54a0] ;  /* 0x0054a00001367983 */ /* 0x000ea20000300800 */
[----:B------:R-:W-:Y:S02]  /*70f20*/  IMAD.MOV.U32 R171, RZ, RZ, R170 ;  /* 0x000000ffffab7224 */ /* 0x000fe400078e00aa */
[----:B------:R-:W-:Y:S01]  /*70f30*/  IMAD.MOV.U32 R170, RZ, RZ, R169 ;  /* 0x000000ffffaa7224 */ /* 0x000fe200078e00a9 */
[----:B------:R0:W-:Y:S01]  /*70f40*/  STL.64 [R1+0x2920], R190 ;  /* 0x002920be01007387 */ /* 0x0001e20000100a00 */
[----:B------:R-:W-:-:S03]  /*70f50*/  IMAD.MOV.U32 R169, RZ, RZ, R55 ;  /* 0x000000ffffa97224 */ /* 0x000fc600078e0037 */
[----:B------:R1:W-:Y:S04]  /*70f60*/  STL.64 [R1+0x2918], R192 ;  /* 0x002918c001007387 */ /* 0x0003e80000100a00 */
[----:B------:R-:W4:Y:S01]  /*70f70*/  LDL.LU R55, [R1+0x549c] ;  /* 0x00549c0001377983 */ /* 0x000f220000300800 */
        /* <DEDUP_REMOVED lines=110> */
[----:B------:R-:W4:Y:S01]  /*71660*/  LDL.LU R62, [R1+0x5488] ;  /* 0x00548800013e7983 */ /* 0x000f220000300800 */
        /* <DEDUP_REMOVED lines=2491> */
[----:B-1----:R-:W-:-:S03]  /*7b220*/  IADD3 R190, P4, R181, R0, RZ ;  /* 0x00000000b5be7210 */ /* 0x002fc60007f9e0ff */
[----:B------:R-:W-:Y:S01]  /*7b230*/  IMAD.X R189, R182, 0x1, R5, P2 ;  /* 0x00000001b6bd7824 */ /* 0x000fe200010e0605 */
[----:B--2---:R-:W-:Y:S01]  /*7b240*/  IADD3 R192, P1, R181, R2, RZ ;  /* 0x00000002b5c07210 */ /* 0x004fe20007f3e0ff */
[----:B------:R-:W-:Y:S02]  /*7b250*/  IMAD.MOV.U32 R181, RZ, RZ, R180 ;  /* 0x000000ffffb57224 */ /* 0x000fe400078e00b4 */
[----:B------:R-:W-:Y:S02]  /*7b260*/  IMAD.MOV.U32 R180, RZ, RZ, R179 ;  /* 0x000000ffffb47224 */ /* 0x000fe400078e00b3 */
[----:B------:R-:W-:Y:S02]  /*7b270*/  IMAD.MOV.U32 R179, RZ, RZ, R178 ;  /* 0x000000ffffb37224 */ /* 0x000fe400078e00b2 */
[----:B------:R-:W-:Y:S02]  /*7b280*/  IMAD.MOV.U32 R178, RZ, RZ, R177 ;  /* 0x000000ffffb27224 */ /* 0x000fe400078e00b1 */
[----:B------:R-:W-:-:S02]  /*7b290*/  IMAD.MOV.U32 R177, RZ, RZ, R176 ;  /* 0x000000ffffb17224 */ /* 0x000fc400078e00b0 */
[C---:B------:R-:W-:Y:S02]  /*7b2a0*/  IMAD.X R191, R182.reuse, 0x1, R7, P4 ;  /* 0x00000001b6bf7824 */ /* 0x040fe400020e0607 */
[----:B------:R-:W-:Y:S02]  /*7b2b0*/  IMAD.X R193, R182, 0x1, R13, P1 ;  /* 0x00000001b6c17824 */ /* 0x000fe400008e060d */
        /* <DEDUP_REMOVED lines=17> */
[----:B------:R-:W-:Y:S01]  /*7b3d0*/  IMAD.MOV.U32 R174, RZ, RZ, R173 ;  /* 0x000000ffffae7224 */ /* 0x000fe200078e00ad */
[----:B------:R-:W2:Y:S01]  /*7b3e0*/  LDL.LU R72, [R1+0x5290] ;  /* 0x0052900001487983 */ /* 0x000ea20000300800 */
        /* <DEDUP_REMOVED lines=9> */
[----:B------:R-:W2:Y:S04]  /*7b480*/  LDL.LU R71, [R1+0x528c] ;  /* 0x00528c0001477983 */ /* 0x000ea80000300800 */
[----:B------:R4:W-:Y:S01]  /*7b490*/  STL.64 [R1+0x1fc0], R188 ;  /* 0x001fc0bc01007387 */ /* 0x0009e20000100a00 */
[C---:B0-----:R-:W-:Y:S02]  /*7b4a0*/  IADD3 R190, P4, R183.reuse, R6, RZ ;  /* 0x00000006b7be7210 */ /* 0x041fe40007f9e0ff */
[----:B-1----:R-:W-:-:S03]  /*7b4b0*/  IADD3 R192, P1, R183, R0, RZ ;  /* 0x00000000b7c07210 */ /* 0x002fc60007f3e0ff */
[----:B------:R-:W-:Y:S01]  /*7b4c0*/  IMAD.X R191, R194, 0x1, R5, P4 ;  /* 0x00000001c2bf7824 */ /* 0x000fe200020e0605 */
[----:B----4-:R-:W-:Y:S01]  /*7b4d0*/  IADD3 R188, P2, R183, R2, RZ ;  /* 0x00000002b7bc7210 */ /* 0x010fe20007f5e0ff */
[----:B------:R-:W-:Y:S02]  /*7b4e0*/  IMAD.MOV.U32 R183, RZ, RZ, R180 ;  /* 0x000000ffffb77224 */ /* 0x000fe400078e00b4 */
        /* <DEDUP_REMOVED lines=67> */
[----:B------:R-:W4:Y:S01]  /*7b920*/  LDL.LU R68, [R1+0x5280] ;  /* 0x0052800001447983 */ /* 0x000f220000300800 */
[----:B------:R-:W-:Y:S02]  /*7b930*/  IMAD.X R193, R185, 0x1, R3, P1 ;  /* 0x00000001b9c17824 */ /* 0x000fe400008e0603 */
[----:B------:R-:W-:Y:S01]  /*7b940*/  IMAD.MOV.U32 R172, RZ, RZ, R171 ;  /* 0x000000ffffac7224 */ /* 0x000fe200078e00ab */
[----:B------:R0:W-:Y:S01]  /*7b950*/  STL.64 [R1+0x1f90], R188 ;  /* 0x001f90bc01007387 */ /* 0x0001e20000100a00 */
[----:B------:R-:W-:-:S02]  /*7b960*/  IMAD.MOV.U32 R171, RZ, RZ, R170 ;  /* 0x000000ffffab7224 */ /* 0x000fc400078e00aa */
[----:B------:R-:W-:Y:S01]  /*7b970*/  IMAD.MOV.U32 R170, RZ, RZ, R67 ;  /* 0x000000ffffaa7224 */ /* 0x000fe200078e0043 */
[----:B------:R1:W-:Y:S04]  /*7b980*/  STL.64 [R1+0x1f88], R190 ;  /* 0x001f88be01007387 */ /* 0x0003e80000100a00 */
        /* <DEDUP_REMOVED lines=33> */
[----:B------:R-:W2:Y:S01]  /*7bba0*/  LDL.LU R66, [R1+0x5278] ;  /* 0x0052780001427983 */ /* 0x000ea20000300800 */
[----:B------:R-:W-:Y:S02]  /*7bbb0*/  IMAD.X R189, R182, 0x1, R3, P2 ;  /* 0x00000001b6bd7824 */ /* 0x000fe400010e0603 */
[----:B------:R-:W-:Y:S01]  /*7bbc0*/  IMAD.MOV.U32 R171, RZ, RZ, R170 ;  /* 0x000000ffffab7224 */ /* 0x000fe200078e00aa */
[----:B------:R0:W-:Y:S01]  /*7bbd0*/  STL.64 [R1+0x1f70], R190 ;  /* 0x001f70be01007387 */ /* 0x0001e20000100a00 */
[----:B------:R-:W-:-:S02]  /*7bbe0*/  IMAD.MOV.U32 R170, RZ, RZ, R158 ;  /* 0x000000ffffaa7224 */ /* 0x000fc400078e009e */
[----:B------:R-:W-:Y:S01]  /*7bbf0*/  IMAD.MOV.U32 R158, RZ, RZ, R65 ;  /* 0x000000ffff9e7224 */ /* 0x000fe200078e0041 */
        /* <DEDUP_REMOVED lines=33> */
[----:B------:R-:W4:Y:S01]  /*7be10*/  LDL.LU R64, [R1+0x5270] ;  /* 0x0052700001407983 */ /* 0x000f220000300800 */
[----:B------:R-:W-:Y:S02]  /*7be20*/  IMAD.X R191, R194, 0x1, R3, P4 ;  /* 0x00000001c2bf7824 */ /* 0x000fe400020e0603 */
[----:B------:R-:W-:Y:S01]  /*7be30*/  IMAD.MOV.U32 R171, RZ, RZ, R170 ;  /* 0x000000ffffab7224 */ /* 0x000fe200078e00aa */
[----:B------:R0:W-:Y:S01]  /*7be40*/  STL.64 [R1+0x1f50], R192 ;  /* 0x001f50c001007387 */ /* 0x0001e20000100a00 */
[----:B------:R-:W-:Y:S02]  /*7be50*/  IMAD.MOV.U32 R170, RZ, RZ, R154 ;  /* 0x000000ffffaa7224 */ /* 0x000fe400078e009a */
        /* <DEDUP_REMOVED lines=34> */
[----:B------:R-:W2:Y:S01]  /*7c080*/  LDL.LU R62, [R1+0x5268] ;  /* 0x00526800013e7983 */ /* 0x000ea20000300800 */
[----:B------:R-:W-:Y:S02]  /*7c090*/  IMAD.X R193, R187, 0x1, R3, P1 ;  /* 0x00000001bbc17824 */ /* 0x000fe400008e0603 */
[----:B------:R-:W-:Y:S01]  /*7c0a0*/  IMAD.MOV.U32 R171, RZ, RZ, R170 ;  /* 0x000000ffffab7224 */ /* 0x000fe200078e00aa */
[----:B------:R0:W-:Y:S01]  /*7c0b0*/  STL.64 [R1+0x1f30], R188 ;  /* 0x001f30bc01007387 */ /* 0x0001e20000100a00 */
[----:B------:R-:W-:Y:S02]  /*7c0c0*/  IMAD.MOV.U32 R170, RZ, RZ, R161 ;  /* 0x000000ffffaa7224 */ /* 0x000fe400078e00a1 */
        /* <DEDUP_REMOVED lines=32> */
[----:B------:R-:W-:Y:S01]  /*7c2d0*/  IMAD.MOV.U32 R173, RZ, RZ, R172 ;  /* 0x000000ffffad7224 */ /* 0x000fe200078e00ac */
[----:B------:R-:W4:Y:S01]  /*7c2e0*/  LDL.LU R60, [R1+0x5260] ;  /* 0x00526000013c7983 */ /* 0x000f220000300800 */
[----:B------:R-:W-:-:S02]  /*7c2f0*/  IMAD.MOV.U32 R172, RZ, RZ, R171 ;  /* 0x000000ffffac7224 */ /* 0x000fc400078e00ab */
        /* <DEDUP_REMOVED lines=21> */
[----:B------:R-:W-:Y:S01]  /*7c450*/  IMAD.MOV.U32 R173, RZ, RZ, R172 ;  /* 0x000000ffffad7224 */ /* 0x000fe200078e00ac */
[----:B0-----:R-:W-:Y:S01]  /*7c460*/  IADD3 R190, P4, R180, R4, RZ ;  /* 0x00000004b4be7210 */ /* 0x001fe20007f9e0ff */
[----:B------:R-:W-:Y:S02]  /*7c470*/  IMAD.MOV.U32 R172, RZ, RZ, R171 ;  /* 0x000000ffffac7224 */ /* 0x000fe400078e00ab */
[----:B------:R-:W-:-:S02]  /*7c480*/  IMAD.X R193, R185, 0x1, R7, P1 ;  /* 0x00000001b9c17824 */ /* 0x000fc400008e0607 */
[----:B------:R-:W-:Y:S02]  /*7c490*/  IMAD.MOV.U32 R171, RZ, RZ, R170 ;  /* 0x000000ffffab7224 */ /* 0x000fe400078e00aa */
[----:B------:R-:W-:Y:S02]  /*7c4a0*/  IMAD.X R189, R185, 0x1, R13, P2 ;  /* 0x00000001b9bd7824 */ /* 0x000fe400010e060d */
[----:B------:R-:W-:Y:S02]  /*7c4b0*/  IMAD.MOV.U32 R170, RZ, RZ, R168 ;  /* 0x000000ffffaa7224 */ /* 0x000fe400078e00a8 */
[----:B------:R-:W-:Y:S02]  /*7c4c0*/  IMAD.X R191, R182, 0x1, R3, P4 ;  /* 0x00000001b6bf7824 */ /* 0x000fe400020e0603 */
[----:B------:R-:W-:Y:S02]  /*7c4d0*/  IMAD.MOV.U32 R168, RZ, RZ, R58 ;  /* 0x000000ffffa87224 */ /* 0x000fe400078e003a */
[----:B------:R-:W2:Y:S04]  /*7c4e0*/  LDL.LU R58, [R1+0x5258] ;  /* 0x00525800013a7983 */ /* 0x000ea80000300800 */
[----:B------:R0:W-:Y:S04]  /*7c4f0*/  STL.64 [R1+0x1ef0], R192 ;  /* 0x001ef0c001007387 */ /* 0x0001e80000100a00 */
[----:B------:R1:W-:Y:S04]  /*7c500*/  STL.64 [R1+0x1ee8], R188 ;  /* 0x001ee8bc01007387 */ /* 0x0003e80000100a00 */
[----:B------:R3:W-:Y:S01]  /*7c510*/  STL.64 [R1+0x1ee0], R190 ;  /* 0x001ee0be01007387 */ /* 0x0007e20000100a00 */
[----:B0-----:R-:W-:-:S02]  /*7c520*/  IADD3 R192, P1, R180, R6, RZ ;  /* 0x00000006b4c07210 */ /* 0x001fc40007f3e0ff */
[C---:B-1----:R-:W-:Y:S02]  /*7c530*/  IADD3 R188, P2, R180.reuse, R0, RZ ;  /* 0x00000000b4bc7210 */ /* 0x042fe40007f5e0ff */
[----:B---3--:R-:W-:Y:S01]  /*7c540*/  IADD3 R190, P4, R180, R2, RZ ;  /* 0x00000002b4be7210 */ /* 0x008fe20007f9e0ff */
[----:B------:R-:W-:Y:S02]  /*7c550*/  IMAD.MOV.U32 R180, RZ, RZ, R179 ;  /* 0x000000ffffb47224 */ /* 0x000fe400078e00b3 */
[----:B------:R-:W-:Y:S02]  /*7c560*/  IMAD.MOV.U32 R179, RZ, RZ, R178 ;  /* 0x000000ffffb37224 */ /* 0x000fe400078e00b2 */
[----:B------:R-:W-:Y:S02]  /*7c570*/  IMAD.MOV.U32 R178, RZ, RZ, R177 ;  /* 0x000000ffffb27224 */ /* 0x000fe400078e00b1 */
[----:B------:R-:W-:Y:S02]  /*7c580*/  IMAD.X R193, R182, 0x1, R5, P1 ;  /* 0x00000001b6c17824 */ /* 0x000fe400008e0605 */
        /* <DEDUP_REMOVED lines=10> */
[----:B------:R-:W-:Y:S01]  /*7c630*/  IMAD.MOV.U32 R178, RZ, RZ, R177 ;  /* 0x000000ffffb27224 */ /* 0x000fe200078e00b1 */
[----:B------:R0:W-:Y:S01]  /*7c640*/  STL.64 [R1+0x1ed8], R192 ;  /* 0x001ed8c001007387 */ /* 0x0001e20000100a00 */
[----:B------:R-:W-:Y:S02]  /*7c650*/  IMAD.MOV.U32 R172, RZ, RZ, R171 ;  /* 0x000000ffffac7224 */ /* 0x000fe400078e00ab */
[----:B------:R-:W-:-:S02]  /*7c660*/  IMAD.MOV.U32 R177, RZ, RZ, R176 ;  /* 0x000000ffffb17224 */ /* 0x000fc400078e00b0 */
[----:B------:R-:W-:Y:S02]  /*7c670*/  IMAD.MOV.U32 R171, RZ, RZ, R170 ;  /* 0x000000ffffab7224 */ /* 0x000fe400078e00aa */
[----:B------:R-:W-:Y:S02]  /*7c680*/  IMAD.MOV.U32 R176, RZ, RZ, R175 ;  /* 0x000000ffffb07224 */ /* 0x000fe400078e00af */
[----:B------:R-:W-:Y:S02]  /*7c690*/  IMAD.MOV.U32 R170, RZ, RZ, R166 ;  /* 0x000000ffffaa7224 */ /* 0x000fe400078e00a6 */
[----:B------:R-:W-:Y:S01]  /*7c6a0*/  IMAD.MOV.U32 R175, RZ, RZ, R174 ;  /* 0x000000ffffaf7224 */ /* 0x000fe200078e00ae */
[----:B0-----:R-:W-:Y:S01]  /*7c6b0*/  IADD3 R192, P1, R181, R4, RZ ;  /* 0x00000004b5c07210 */ /* 0x001fe20007f3e0ff */
[----:B------:R-:W-:Y:S02]  /*7c6c0*/  IMAD.MOV.U32 R166, RZ, RZ, R57 ;  /* 0x000000ffffa67224 */ /* 0x000fe400078e0039 */
[----:B------:R-:W-:-:S02]  /*7c6d0*/  IMAD.MOV.U32 R174, RZ, RZ, R173 ;  /* 0x000000ffffae7224 */ /* 0x000fc400078e00ad */
[----:B------:R-:W-:Y:S02]  /*7c6e0*/  IMAD.MOV.U32 R173, RZ, RZ, R172 ;  /* 0x000000ffffad7224 */ /* 0x000fe400078e00ac */
[----:B------:R-:W-:Y:S02]  /*7c6f0*/  IMAD.MOV.U32 R185, RZ, RZ, R184 ;  /* 0x000000ffffb97224 */ /* 0x000fe400078e00b8 */
[----:B------:R-:W-:Y:S02]  /*7c700*/  IMAD.MOV.U32 R172, RZ, RZ, R171 ;  /* 0x000000ffffac7224 */ /* 0x000fe400078e00ab */
[----:B------:R-:W-:Y:S01]  /*7c710*/  IMAD.MOV.U32 R184, RZ, RZ, R167 ;  /* 0x000000ffffb87224 */ /* 0x000fe200078e00a7 */
[----:B------:R-:W-:Y:S01]  /*7c720*/  SHF.R.S32.HI R167, RZ, 0x1f, R57 ;  /* 0x0000001fffa77819 */ /* 0x000fe20000011439 */
[----:B------:R-:W-:Y:S01]  /*7c730*/  IMAD.MOV.U32 R171, RZ, RZ, R170 ;  /* 0x000000ffffab7224 */ /* 0x000fe200078e00aa */
[----:B------:R-:W3:Y:S01]  /*7c740*/  LDL.LU R57, [R1+0x5254] ;  /* 0x0052540001397983 */ /* 0x000ee20000300800 */
[----:B------:R-:W-:-:S02]  /*7c750*/  IMAD.MOV.U32 R170, RZ, RZ, R166 ;  /* 0x000000ffffaa7224 */ /* 0x000fc400078e00a6 */
        /* <DEDUP_REMOVED lines=11> */
[----:B------:R-:W-:Y:S01]  /*7c810*/  IADD3 R192, P1, R181, R2, RZ ;  /* 0x00000002b5c07210 */ /* 0x000fe20007f3e0ff */
        /* <DEDUP_REMOVED lines=25> */
[----:B------:R-:W4:Y:S01]  /*7c9b0*/  LDL.LU R55, [R1+0x524c] ;  /* 0x00524c0001377983 */ /* 0x000f220000300800 */
        /* <DEDUP_REMOVED lines=12> */
[----:B-1----:R-:W-:Y:S01]  /*7ca80*/  IADD3 R192, P1, R183, R0, RZ ;  /* 0x00000000b7c07210 */ /* 0x002fe20007f3e0ff */
        /* <DEDUP_REMOVED lines=117> */
[----:B------:R-:W4:Y:S04]  /*7d1e0*/  LDL.LU R48, [R1+0x5230] ;  /* 0x0052300001307983 */ /* 0x000f280000300800 */
[----:B------:R1:W-:Y:S01]  /*7d1f0*/  STL.64 [R1+0x1e40], R188 ;  /* 0x001e40bc01007387 */ /* 0x0003e20000100a00 */
[----:B0-----:R-:W-:-:S02]  /*7d200*/  IADD3 R190, P4, R181, R6, RZ ;  /* 0x00000006b5be7210 */ /* 0x001fc40007f9e0ff */
        /* <DEDUP_REMOVED lines=25> */
[----:B------:R-:W-:Y:S01]  /*7d3a0*/  IMAD.MOV.U32 R174, RZ, RZ, R173 ;  /* 0x000000ffffae7224 */ /* 0x000fe200078e00ad */
[----:B------:R-:W2:Y:S01]  /*7d3b0*/  LDL.LU R47, [R1+0x522c] ;  /* 0x00522c00012f7983 */ /* 0x000ea20000300800 */
[----:B------:R-:W-:Y:S02]  /*7d3c0*/  IMAD.X R193, R194, 0x1, R7, P1 ;  /* 0x00000001c2c17824 */ /* 0x000fe400008e0607 */
[----:B------:R-:W-:-:S02]  /*7d3d0*/  IMAD.MOV.U32 R173, RZ, RZ, R172 ;  /* 0x000000ffffad7224 */ /* 0x000fc400078e00ac */
[----:B------:R-:W-:Y:S02]  /*7d3e0*/  IMAD.X R189, R194, 0x1, R13, P2 ;  /* 0x00000001c2bd7824 */ /* 0x000fe400010e060d */
[----:B------:R-:W-:Y:S02]  /*7d3f0*/  IMAD.MOV.U32 R172, RZ, RZ, R171 ;  /* 0x000000ffffac7224 */ /* 0x000fe400078e00ab */
        /* <DEDUP_REMOVED lines=8> */
[----:B------:R-:W2:Y:S04]  /*7d480*/  LDL.LU R46, [R1+0x5228] ;  /* 0x00522800012e7983 */ /* 0x000ea80000300800 */
[----:B------:R1:W-:Y:S01]  /*7d490*/  STL.64 [R1+0x1e20], R190 ;  /* 0x001e20be01007387 */ /* 0x0003e20000100a00 */
[C---:B0-----:R-:W-:Y:S02]  /*7d4a0*/  IADD3 R192, P1, R183.reuse, R6, RZ ;  /* 0x00000006b7c07210 */ /* 0x041fe40007f3e0ff */
[C---:B-1----:R-:W-:Y:S02]  /*7d4b0*/  IADD3 R188, P2, R183.reuse, R0, RZ ;  /* 0x00000000b7bc7210 */ /* 0x042fe40007f5e0ff */
[----:B------:R-:W-:Y:S01]  /*7d4c0*/  IADD3 R190, P4, R183, R2, RZ ;  /* 0x00000002b7be7210 */ /* 0x000fe20007f9e0ff */
        /* <DEDUP_REMOVED lines=14> */
[----:B------:R-:W-:Y:S02]  /*7d5b0*/  IMAD.X R189, R187, 0x1, R7, P2 ;  /* 0x00000001bbbd7824 */ /* 0x000fe400010e0607 */
[----:B------:R-:W-:Y:S02]  /*7d5c0*/  IMAD.MOV.U32 R168, RZ, RZ, R165 ;  /* 0x000000ffffa87224 */ /* 0x000fe400078e00a5 */
[----:B------:R-:W-:Y:S01]  /*7d5d0*/  IMAD.MOV.U32 R195, RZ, RZ, R180 ;  /* 0x000000ffffc37224 */ /* 0x000fe200078e00b4 */
[----:B------:R0:W-:Y:S01]  /*7d5e0*/  STL.64 [R1+0x1e18], R192 ;  /* 0x001e18c001007387 */ /* 0x0001e20000100a00 */
[----:B------:R-:W-:Y:S02]  /*7d5f0*/  IMAD.MOV.U32 R165, RZ, RZ, R160 ;  /* 0x000000ffffa57224 */ /* 0x000fe400078e00a0 */
[----:B------:R-:W-:-:S02]  /*7d600*/  IMAD.MOV.U32 R180, RZ, RZ, R179 ;  /* 0x000000ffffb47224 */ /* 0x000fc400078e00b3 */
[----:B------:R-:W-:Y:S02]  /*7d610*/  IMAD.MOV.U32 R160, RZ, RZ, R45 ;  /* 0x000000ffffa07224 */ /* 0x000fe400078e002d */
[----:B------:R-:W-:Y:S01]  /*7d620*/  IMAD.MOV.U32 R179, RZ, RZ, R178 ;  /* 0x000000ffffb37224 */ /* 0x000fe200078e00b2 */
[----:B------:R-:W3:Y:S01]  /*7d630*/  LDL.LU R45, [R1+0x5224] ;  /* 0x00522400012d7983 */ /* 0x000ee20000300800 */
[----:B------:R-:W-:Y:S02]  /*7d640*/  IMAD.MOV.U32 R178, RZ, RZ, R177 ;  /* 0x000000ffffb27224 */ /* 0x000fe400078e00b1 */
[----:B------:R-:W-:Y:S01]  /*7d650*/  IMAD.MOV.U32 R177, RZ, RZ, R176 ;  /* 0x000000ffffb17224 */ /* 0x000fe200078e00b0 */
[----:B0-----:R-:W-:Y:S01]  /*7d660*/  IADD3 R192, P1, R186, R4, RZ ;  /* 0x00000004bac07210 */ /* 0x001fe20007f3e0ff */
[----:B------:R0:W-:Y:S01]  /*7d670*/  STL.64 [R1+0x1e10], R188 ;  /* 0x001e10bc01007387 */ /* 0x0001e20000100a00 */
[----:B------:R-:W-:Y:S02]  /*7d680*/  IMAD.MOV.U32 R176, RZ, RZ, R175 ;  /* 0x000000ffffb07224 */ /* 0x000fe400078e00af */
[----:B------:R-:W-:-:S02]  /*7d690*/  IMAD.MOV.U32 R175, RZ, RZ, R174 ;  /* 0x000000ffffaf7224 */ /* 0x000fc400078e00ae */
[----:B------:R-:W-:Y:S02]  /*7d6a0*/  IMAD.X R191, R187, 0x1, R13, P4 ;  /* 0x00000001bbbf7824 */ /* 0x000fe400020e060d */
[----:B------:R-:W-:Y:S02]  /*7d6b0*/  IMAD.MOV.U32 R174, RZ, RZ, R173 ;  /* 0x000000ffffae7224 */ /* 0x000fe400078e00ad */
[----:B------:R-:W-:Y:S01]  /*7d6c0*/  IMAD.X R193, R185, 0x1, R3, P1 ;  /* 0x00000001b9c17824 */ /* 0x000fe200008e0603 */
[----:B0-----:R-:W-:Y:S01]  /*7d6d0*/  IADD3 R188, P2, R186, R6, RZ ;  /* 0x00000006babc7210 */ /* 0x001fe20007f5e0ff */
[----:B------:R-:W-:Y:S02]  /*7d6e0*/  IMAD.MOV.U32 R173, RZ, RZ, R171 ;  /* 0x000000ffffad7224 */ /* 0x000fe400078e00ab */
[----:B------:R-:W-:Y:S02]  /*7d6f0*/  IMAD.MOV.U32 R171, RZ, RZ, R170 ;  /* 0x000000ffffab7224 */ /* 0x000fe400078e00aa */
[----:B------:R-:W-:-:S02]  /*7d700*/  IMAD.MOV.U32 R170, RZ, RZ, R169 ;  /* 0x000000ffffaa7224 */ /* 0x000fc400078e00a9 */
[----:B------:R-:W-:Y:S01]  /*7d710*/  IMAD.X R189, R185, 0x1, R5, P2 ;  /* 0x00000001b9bd7824 */ /* 0x000fe200010e0605 */
[----:B------:R0:W-:Y:S01]  /*7d720*/  STL.64 [R1+0x1e08], R190 ;  /* 0x001e08be01007387 */ /* 0x0001e20000100a00 */
[----:B------:R-:W-:Y:S02]  /*7d730*/  IMAD.MOV.U32 R169, RZ, RZ, R166 ;  /* 0x000000ffffa97224 */ /* 0x000fe400078e00a6 */
[----:B------:R-:W-:Y:S01]  /*7d740*/  IMAD.MOV.U32 R166, RZ, RZ, R162 ;  /* 0x000000ffffa67224 */ /* 0x000fe200078e00a2 */
[----:B------:R-:W-:Y:S01]  /*7d750*/  STL.64 [R1+0x1e00], R192 ;  /* 0x001e00c001007387 */ /* 0x000fe20000100a00 */
[----:B------:R-:W-:-:S03]  /*7d760*/  IMAD.MOV.U32 R162, RZ, RZ, R44 ;  /* 0x000000ffffa27224 */ /* 0x000fc600078e002c */
[----:B------:R-:W3:Y:S04]  /*7d770*/  LDL.LU R44, [R1+0x5220] ;  /* 0x00522000012c7983 */ /* 0x000ee80000300800 */
[----:B------:R1:W-:Y:S01]  /*7d780*/  STL.64 [R1+0x1df8], R188 ;  /* 0x001df8bc01007387 */ /* 0x0003e20000100a00 */
[C---:B0-----:R-:W-:Y:S02]  /*7d790*/  IADD3 R190, P4, R186.reuse, R0, RZ ;  /* 0x00000000babe7210 */ /* 0x041fe40007f9e0ff */
[----:B------:R-:W-:Y:S01]  /*7d7a0*/  IADD3 R186, P1, R186, R2, RZ ;  /* 0x00000002baba7210 */ /* 0x000fe20007f3e0ff */
[----:B-1----:R-:W-:Y:S02]  /*7d7b0*/  IMAD.MOV.U32 R189, RZ, RZ, R180 ;  /* 0x000000ffffbd7224 */ /* 0x002fe400078e00b4 */
        /* <DEDUP_REMOVED lines=14> */
[----:B------:R-:W-:Y:S01]  /*7d8a0*/  IADD3 R192, P2, R184, R4, RZ ;  /* 0x00000004b8c07210 */ /* 0x000fe20007f5e0ff */
[----:B------:R-:W-:Y:S02]  /*7d8b0*/  IMAD.MOV.U32 R166, RZ, RZ, R162 ;  /* 0x000000ffffa67224 */ /* 0x000fe400078e00a2 */
[----:B------:R-:W-:Y:S02]  /*7d8c0*/  IMAD.X R187, R185, 0x1, R13, P1 ;  /* 0x00000001b9bb7824 */ /* 0x000fe400008e060d */
[----:B------:R-:W-:Y:S02]  /*7d8d0*/  IMAD.MOV.U32 R178, RZ, RZ, R177 ;  /* 0x000000ffffb27224 */ /* 0x000fe400078e00b1 */
[----:B------:R-:W-:Y:S02]  /*7d8e0*/  IMAD.MOV.U32 R162, RZ, RZ, R43 ;  /* 0x000000ffffa27224 */ /* 0x000fe400078e002b */
[----:B------:R-:W-:Y:S01]  /*7d8f0*/  IMAD.MOV.U32 R177, RZ, RZ, R176 ;  /* 0x000000ffffb17224 */ /* 0x000fe200078e00b0 */
[----:B------:R-:W4:Y:S01]  /*7d900*/  LDL.LU R43, [R1+0x521c] ;  /* 0x00521c00012b7983 */ /* 0x000f220000300800 */
[----:B------:R-:W-:-:S02]  /*7d910*/  IMAD.MOV.U32 R176, RZ, RZ, R175 ;  /* 0x000000ffffb07224 */ /* 0x000fc400078e00af */
[----:B------:R-:W-:Y:S01]  /*7d920*/  IMAD.MOV.U32 R188, RZ, RZ, R180 ;  /* 0x000000ffffbc7224 */ /* 0x000fe200078e00b4 */
[----:B------:R0:W-:Y:S01]  /*7d930*/  STL.64 [R1+0x1df0], R190 ;  /* 0x001df0be01007387 */ /* 0x0001e20000100a00 */
[----:B------:R-:W-:Y:S02]  /*7d940*/  IMAD.MOV.U32 R175, RZ, RZ, R174 ;  /* 0x000000ffffaf7224 */ /* 0x000fe400078e00ae */
[----:B------:R-:W-:Y:S01]  /*7d950*/  IMAD.MOV.U32 R180, RZ, RZ, R179 ;  /* 0x000000ffffb47224 */ /* 0x000fe200078e00b3 */
[----:B------:R1:W-:Y:S01]  /*7d960*/  STL.64 [R1+0x1de8], R186 ;  /* 0x001de8ba01007387 */ /* 0x0003e20000100a00 */
[----:B------:R-:W-:Y:S02]  /*7d970*/  IMAD.MOV.U32 R174, RZ, RZ, R173 ;  /* 0x000000ffffae7224 */ /* 0x000fe400078e00ad */
[----:B------:R-:W-:Y:S02]  /*7d980*/  IMAD.MOV.U32 R179, RZ, RZ, R178 ;  /* 0x000000ffffb37224 */ /* 0x000fe400078e00b2 */
[----:B------:R-:W-:-:S02]  /*7d990*/  IMAD.MOV.U32 R173, RZ, RZ, R170 ;  /* 0x000000ffffad7224 */ /* 0x000fc400078e00aa */
[----:B------:R-:W-:Y:S01]  /*7d9a0*/  IMAD.MOV.U32 R178, RZ, RZ, R177 ;  /* 0x000000ffffb27224 */ /* 0x000fe200078e00b1 */
[----:B0-----:R-:W-:Y:S01]  /*7d9b0*/  IADD3 R190, P4, R184, R6, RZ ;  /* 0x00000006b8be7210 */ /* 0x001fe20007f9e0ff */
[----:B------:R-:W-:Y:S02]  /*7d9c0*/  IMAD.MOV.U32 R170, RZ, RZ, R169 ;  /* 0x000000ffffaa7224 */ /* 0x000fe400078e00a9 */
[----:B------:R-:W-:Y:S01]  /*7d9d0*/  IMAD.X R193, R182, 0x1, R3, P2 ;  /* 0x00000001b6c17824 */ /* 0x000fe200010e0603 */
[C---:B-1----:R-:W-:Y:S01]  /*7d9e0*/  IADD3 R186, P1, R184.reuse, R0, RZ ;  /* 0x00000000b8ba7210 */ /* 0x042fe20007f3e0ff */
[----:B------:R-:W-:Y:S01]  /*7d9f0*/  IMAD.MOV.U32 R177, RZ, RZ, R176 ;  /* 0x000000ffffb17224 */ /* 0x000fe200078e00b0 */
[----:B------:R-:W-:Y:S01]  /*7da00*/  IADD3 R184, P2, R184, R2, RZ ;  /* 0x00000002b8b87210 */ /* 0x000fe20007f5e0ff */
[----:B------:R-:W-:Y:S02]  /*7da10*/  IMAD.MOV.U32 R169, RZ, RZ, R167 ;  /* 0x000000ffffa97224 */ /* 0x000fe400078e00a7 */
[----:B------:R-:W-:-:S02]  /*7da20*/  IMAD.MOV.U32 R176, RZ, RZ, R175 ;  /* 0x000000ffffb07224 */ /* 0x000fc400078e00af */
[----:B------:R-:W-:Y:S02]  /*7da30*/  IMAD.MOV.U32 R167, RZ, RZ, R42 ;  /* 0x000000ffffa77224 */ /* 0x000fe400078e002a */
[----:B------:R-:W-:Y:S01]  /*7da40*/  IMAD.MOV.U32 R175, RZ, RZ, R174 ;  /* 0x000000ffffaf7224 */ /* 0x000fe200078e00ae */
[----:B------:R-:W4:Y:S01]  /*7da50*/  LDL.LU R42, [R1+0x5218] ;  /* 0x00521800012a7983 */ /* 0x000f220000300800 */
[----:B------:R-:W-:Y:S02]  /*7da60*/  IMAD.X R191, R182, 0x1, R5, P4 ;  /* 0x00000001b6bf7824 */ /* 0x000fe400020e0605 */
[----:B------:R-:W-:Y:S02]  /*7da70*/  IMAD.MOV.U32 R174, RZ, RZ, R173 ;  /* 0x000000ffffae7224 */ /* 0x000fe400078e00ad */
[----:B------:R-:W-:Y:S02]  /*7da80*/  IMAD.MOV.U32 R173, RZ, RZ, R170 ;  /* 0x000000ffffad7224 */ /* 0x000fe400078e00aa */
[----:B------:R-:W-:-:S02]  /*7da90*/  IMAD.MOV.U32 R170, RZ, RZ, R169 ;  /* 0x000000ffffaa7224 */ /* 0x000fc400078e00a9 */
[C---:B------:R-:W-:Y:S01]  /*7daa0*/  IMAD.X R187, R182.reuse, 0x1, R7, P1 ;  /* 0x00000001b6bb7824 */ /* 0x040fe200008e0607 */
[----:B------:R0:W-:Y:S01]  /*7dab0*/  STL.64 [R1+0x1de0], R192 ;  /* 0x001de0c001007387 */ /* 0x0001e20000100a00 */
[----:B------:R-:W-:Y:S02]  /*7dac0*/  IMAD.MOV.U32 R169, RZ, RZ, R167 ;  /* 0x000000ffffa97224 */ /* 0x000fe400078e00a7 */
[----:B------:R-:W-:Y:S01]  /*7dad0*/  IMAD.X R185, R182, 0x1, R13, P2 ;  /* 0x00000001b6b97824 */ /* 0x000fe200010e060d */
[----:B------:R-:W-:Y:S01]  /*7dae0*/  STL.64 [R1+0x1dd8], R190 ;  /* 0x001dd8be01007387 */ /* 0x000fe20000100a00 */
[----:B------:R-:W-:Y:S02]  /*7daf0*/  IMAD.MOV.U32 R167, RZ, RZ, R158 ;  /* 0x000000ffffa77224 */ /* 0x000fe400078e009e */
[----:B------:R-:W-:Y:S02]  /*7db00*/  IMAD.MOV.U32 R158, RZ, RZ, R41 ;  /* 0x000000ffff9e7224 */ /* 0x000fe400078e0029 */
[----:B------:R-:W2:Y:S04]  /*7db10*/  LDL.LU R41, [R1+0x5214] ;  /* 0x0052140001297983 */ /* 0x000ea80000300800 */
[----:B------:R-:W-:Y:S04]  /*7db20*/  STL.64 [R1+0x1dd0], R186 ;  /* 0x001dd0ba01007387 */ /* 0x000fe80000100a00 */
[----:B------:R1:W-:Y:S01]  /*7db30*/  STL.64 [R1+0x1dc8], R184 ;  /* 0x001dc8b801007387 */ /* 0x0003e20000100a00 */
[----:B0-----:R-:W-:Y:S01]  /*7db40*/  IADD3 R192, P4, R181, R4, RZ ;  /* 0x00000004b5c07210 */ /* 0x001fe20007f9e0ff */
[----:B-1----:R-:W-:-:S02]  /*7db50*/  IMAD.MOV.U32 R184, RZ, RZ, R180 ;  /* 0x000000ffffb87224 */ /* 0x002fc400078e00b4 */
        /* <DEDUP_REMOVED lines=15> */
[----:B------:R-:W-:Y:S02]  /*7dc50*/  IMAD.MOV.U32 R158, RZ, RZ, R155 ;  /* 0x000000ffff9e7224 */ /* 0x000fe400078e009b */
[----:B------:R-:W-:Y:S01]  /*7dc60*/  IMAD.MOV.U32 R178, RZ, RZ, R177 ;  /* 0x000000ffffb27224 */ /* 0x000fe200078e00b1 */
[----:B------:R-:W-:Y:S01]  /*7dc70*/  IADD3 R186, P1, R181, R6, RZ ;  /* 0x00000006b5ba7210 */ /* 0x000fe20007f3e0ff */
[----:B------:R-:W-:-:S02]  /*7dc80*/  IMAD.MOV.U32 R155, RZ, RZ, R40 ;  /* 0x000000ffff9b7224 */ /* 0x000fc400078e0028 */
[----:B------:R-:W-:Y:S01]  /*7dc90*/  IMAD.MOV.U32 R177, RZ, RZ, R176 ;  /* 0x000000ffffb17224 */ /* 0x000fe200078e00b0 */
[----:B------:R-:W2:Y:S01]  /*7dca0*/  LDL.LU R40, [R1+0x5210] ;  /* 0x0052100001287983 */ /* 0x000ea20000300800 */
[----:B------:R-:W-:Y:S01]  /*7dcb0*/  IMAD.MOV.U32 R176, RZ, RZ, R175 ;  /* 0x000000ffffb07224 */ /* 0x000fe200078e00af */
[----:B------:R-:W-:Y:S01]  /*7dcc0*/  IADD3 R190, P2, R181, R0, RZ ;  /* 0x00000000b5be7210 */ /* 0x000fe20007f5e0ff */
[----:B------:R-:W-:Y:S01]  /*7dcd0*/  IMAD.MOV.U32 R175, RZ, RZ, R173 ;  /* 0x000000ffffaf7224 */ /* 0x000fe200078e00ad */
[----:B------:R0:W-:Y:S01]  /*7dce0*/  STL.64 [R1+0x1dc0], R192 ;  /* 0x001dc0c001007387 */ /* 0x0001e20000100a00 */
[----:B------:R-:W-:Y:S02]  /*7dcf0*/  IMAD.MOV.U32 R173, RZ, RZ, R170 ;  /* 0x000000ffffad7224 */ /* 0x000fe400078e00aa */
[----:B------:R-:W-:Y:S02]  /*7dd00*/  IMAD.MOV.U32 R170, RZ, RZ, R169 ;  /* 0x000000ffffaa7224 */ /* 0x000fe400078e00a9 */
[----:B------:R-:W-:-:S02]  /*7dd10*/  IMAD.MOV.U32 R169, RZ, RZ, R167 ;  /* 0x000000ffffa97224 */ /* 0x000fc400078e00a7 */
[----:B------:R-:W-:Y:S02]  /*7dd20*/  IMAD.MOV.U32 R167, RZ, RZ, R158 ;  /* 0x000000ffffa77224 */ /* 0x000fe400078e009e */
[----:B------:R-:W-:Y:S01]  /*7dd30*/  IMAD.X R187, R196, 0x1, R5, P1 ;  /* 0x00000001c4bb7824 */ /* 0x000fe200008e0605 */
[----:B0-----:R-:W-:Y:S01]  /*7dd40*/  IADD3 R192, P4, R181, R2, RZ ;  /* 0x00000002b5c07210 */ /* 0x001fe20007f9e0ff */
[----:B------:R-:W-:Y:S02]  /*7dd50*/  IMAD.MOV.U32 R181, RZ, RZ, R180 ;  /* 0x000000ffffb57224 */ /* 0x000fe400078e00b4 */
[----:B------:R-:W-:Y:S02]  /*7dd60*/  IMAD.MOV.U32 R180, RZ, RZ, R179 ;  /* 0x000000ffffb47224 */ /* 0x000fe400078e00b3 */
[----:B------:R-:W-:Y:S02]  /*7dd70*/  IMAD.MOV.U32 R179, RZ, RZ, R178 ;  /* 0x000000ffffb37224 */ /* 0x000fe400078e00b2 */
[----:B------:R-:W-:-:S02]  /*7dd80*/  IMAD.MOV.U32 R158, RZ, RZ, R155 ;  /* 0x000000ffff9e7224 */ /* 0x000fc400078e009b */
[----:B------:R-:W-:Y:S02]  /*7dd90*/  IMAD.MOV.U32 R178, RZ, RZ, R176 ;  /* 0x000000ffffb27224 */ /* 0x000fe400078e00b0 */
[----:B------:R-:W-:Y:S02]  /*7dda0*/  IMAD.MOV.U32 R155, RZ, RZ, R39 ;  /* 0x000000ffff9b7224 */ /* 0x000fe400078e0027 */
[----:B------:R-:W-:Y:S01]  /*7ddb0*/  IMAD.MOV.U32 R176, RZ, RZ, R175 ;  /* 0x000000ffffb07224 */ /* 0x000fe200078e00af */
[----:B------:R-:W3:Y:S01]  /*7ddc0*/  LDL.LU R39, [R1+0x520c] ;  /* 0x00520c0001277983 */ /* 0x000ee20000300800 */
        /* <DEDUP_REMOVED lines=12> */
[----:B------:R-:W3:Y:S01]  /*7de90*/  LDL.LU R38, [R1+0x5208] ;  /* 0x0052080001267983 */ /* 0x000ee20000300800 */
[C---:B------:R-:W-:Y:S02]  /*7dea0*/  IMAD.X R191, R196.reuse, 0x1, R7, P2 ;  /* 0x00000001c4bf7824 */ /* 0x040fe400010e0607 */
[----:B------:R-:W-:Y:S02]  /*7deb0*/  IMAD.MOV.U32 R175, RZ, RZ, R173 ;  /* 0x000000ffffaf7224 */ /* 0x000fe400078e00ad */
[----:B------:R-:W-:Y:S02]  /*7dec0*/  IMAD.MOV.U32 R173, RZ, RZ, R169 ;  /* 0x000000ffffad7224 */ /* 0x000fe400078e00a9 */
[----:B------:R-:W-:Y:S02]  /*7ded0*/  IMAD.MOV.U32 R169, RZ, RZ, R158 ;  /* 0x000000ffffa97224 */ /* 0x000fe400078e009e */
[----:B------:R-:W-:-:S02]  /*7dee0*/  IMAD.X R193, R196, 0x1, R13, P4 ;  /* 0x00000001c4c17824 */ /* 0x000fc400020e060d */
[----:B------:R-:W-:Y:S02]  /*7def0*/  IMAD.MOV.U32 R158, RZ, RZ, R155 ;  /* 0x000000ffff9e7224 */ /* 0x000fe400078e009b */
[----:B------:R-:W-:Y:S01]  /*7df00*/  IMAD.X R187, R195, 0x1, R3, P1 ;  /* 0x00000001c3bb7824 */ /* 0x000fe200008e0603 */
[----:B------:R0:W-:Y:S01]  /*7df10*/  STL.64 [R1+0x1db0], R190 ;  /* 0x001db0be01007387 */ /* 0x0001e20000100a00 */
[----:B------:R-:W-:Y:S02]  /*7df20*/  IMAD.MOV.U32 R155, RZ, RZ, R17 ;  /* 0x000000ffff9b7224 */ /* 0x000fe400078e0011 */
[----:B------:R-:W-:Y:S02]  /*7df30*/  IMAD.MOV.U32 R17, RZ, RZ, R37 ;  /* 0x000000ffff117224 */ /* 0x000fe400078e0025 */
[----:B------:R-:W4:Y:S04]  /*7df40*/  LDL.LU R37, [R1+0x5204] ;  /* 0x0052040001257983 */ /* 0x000f280000300800 */
[----:B------:R1:W-:Y:S01]  /*7df50*/  STL.64 [R1+0x1da8], R192 ;  /* 0x001da8c001007387 */ /* 0x0003e20000100a00 */
[----:B0-----:R-:W-:-:S03]  /*7df60*/  IADD3 R190, P2, R183, R6, RZ ;  /* 0x00000006b7be7210 */ /* 0x001fc60007f5e0ff */
[----:B------:R0:W-:Y:S01]  /*7df70*/  STL.64 [R1+0x1da0], R186 ;  /* 0x001da0ba01007387 */ /* 0x0001e20000100a00 */
[C---:B-1----:R-:W-:Y:S02]  /*7df80*/  IADD3 R192, P4, R183.reuse, R0, RZ ;  /* 0x00000000b7c07210 */ /* 0x042fe40007f9e0ff */
[----:B0-----:R-:W-:Y:S01]  /*7df90*/  IADD3 R186, P1, R183, R2, RZ ;  /* 0x00000002b7ba7210 */ /* 0x001fe20007f3e0ff */
[----:B------:R-:W-:Y:S02]  /*7dfa0*/  IMAD.MOV.U32 R183, RZ, RZ, R181 ;  /* 0x000000ffffb77224 */ /* 0x000fe400078e00b5 */
[----:B------:R-:W-:Y:S02]  /*7dfb0*/  IMAD.MOV.U32 R181, RZ, RZ, R180 ;  /* 0x000000ffffb57224 */ /* 0x000fe400078e00b4 */
[----:B------:R-:W-:Y:S02]  /*7dfc0*/  IMAD.MOV.U32 R180, RZ, RZ, R179 ;  /* 0x000000ffffb47224 */ /* 0x000fe400078e00b3 */
[----:B------:R-:W-:-:S02]  /*7dfd0*/  IMAD.MOV.U32 R179, RZ, RZ, R178 ;  /* 0x000000ffffb37224 */ /* 0x000fc400078e00b2 */
[----:B------:R-:W-:Y:S02]  /*7dfe0*/  IMAD.MOV.U32 R178, RZ, RZ, R173 ;  /* 0x000000ffffb27224 */ /* 0x000fe400078e00ad */
[C---:B------:R-:W-:Y:S02]  /*7dff0*/  IMAD.X R191, R195.reuse, 0x1, R5, P2 ;  /* 0x00000001c3bf7824 */ /* 0x040fe400010e0605 */
[----:B------:R-:W-:Y:S02]  /*7e000*/  IMAD.MOV.U32 R173, RZ, RZ, R164 ;  /* 0x000000ffffad7224 */ /* 0x000fe400078e00a4 */
[----:B------:R-:W-:Y:S02]  /*7e010*/  IMAD.MOV.U32 R164, RZ, RZ, R161 ;  /* 0x000000ffffa47224 */ /* 0x000fe400078e00a1 */
[----:B------:R-:W-:Y:S02]  /*7e020*/  IMAD.MOV.U32 R161, RZ, RZ, R36 ;  /* 0x000000ffffa17224 */ /* 0x000fe400078e0024 */
[----:B------:R-:W4:Y:S01]  /*7e030*/  LDL.LU R36, [R1+0x5200] ;  /* 0x0052000001247983 */ /* 0x000f220000300800 */
[----:B------:R-:W-:-:S03]  /*7e040*/  IMAD.X R193, R195, 0x1, R7, P4 ;  /* 0x00000001c3c17824 */ /* 0x000fc600020e0607 */
[----:B------:R0:W-:Y:S01]  /*7e050*/  STL.64 [R1+0x1d98], R190 ;  /* 0x001d98be01007387 */ /* 0x0001e20000100a00 */
[----:B------:R-:W-:-:S03]  /*7e060*/  IMAD.X R187, R195, 0x1, R13, P1 ;  /* 0x00000001c3bb7824 */ /* 0x000fc600008e060d */
[----:B------:R1:W-:Y:S01]  /*7e070*/  STL.64 [R1+0x1d90], R192 ;  /* 0x001d90c001007387 */ /* 0x0003e20000100a00 */
[C---:B0-----:R-:W-:Y:S02]  /*7e080*/  IADD3 R190, P2, R189.reuse, R4, RZ ;  /* 0x00000004bdbe7210 */ /* 0x041fe40007f5e0ff */
[----:B-1----:R-:W-:-:S03]  /*7e090*/  IADD3 R192, P4, R189, R6, RZ ;  /* 0x00000006bdc07210 */ /* 0x002fc60007f9e0ff */
[C---:B------:R-:W-:Y:S01]  /*7e0a0*/  IMAD.X R191, R194.reuse, 0x1, R3, P2 ;  /* 0x00000001c2bf7824 */ /* 0x040fe200010e0603 */
[----:B------:R0:W-:Y:S01]  /*7e0b0*/  STL.64 [R1+0x1d88], R186 ;  /* 0x001d88ba01007387 */ /* 0x0001e20000100a00 */
[----:B------:R-:W-:-:S03]  /*7e0c0*/  IMAD.X R193, R194, 0x1, R5, P4 ;  /* 0x00000001c2c17824 */ /* 0x000fc600020e0605 */
[----:B------:R1:W-:Y:S01]  /*7e0d0*/  STL.64 [R1+0x1d80], R190 ;  /* 0x001d80be01007387 */ /* 0x0003e20000100a00 */
[C---:B0-----:R-:W-:Y:S02]  /*7e0e0*/  IADD3 R186, P1, R189.reuse, R0, RZ ;  /* 0x00000000bdba7210 */ /* 0x041fe40007f3e0ff */
[----:B-1----:R-:W-:Y:S01]  /*7e0f0*/  IADD3 R190, P2, R189, R2, RZ ;  /* 0x00000002bdbe7210 */ /* 0x002fe20007f5e0ff */
[----:B------:R-:W-:Y:S01]  /*7e100*/  IMAD.MOV.U32 R189, RZ, RZ, R181 ;  /* 0x000000ffffbd7224 */ /* 0x000fe200078e00b5 */
[----:B------:R0:W-:Y:S01]  /*7e110*/  STL.64 [R1+0x1d78], R192 ;  /* 0x001d78c001007387 */ /* 0x0001e20000100a00 */
[----:B------:R-:W-:Y:S02]  /*7e120*/  IMAD.MOV.U32 R181, RZ, RZ, R180 ;  /* 0x000000ffffb57224 */ /* 0x000fe400078e00b4 */
[----:B------:R-:W-:Y:S02]  /*7e130*/  IMAD.MOV.U32 R180, RZ, RZ, R179 ;  /* 0x000000ffffb47224 */ /* 0x000fe400078e00b3 */
[----:B------:R-:W-:-:S02]  /*7e140*/  IMAD.X R187, R194, 0x1, R7, P1 ;  /* 0x00000001c2bb7824 */ /* 0x000fc400008e0607 */
[----:B------:R-:W-:Y:S02]  /*7e150*/  IMAD.MOV.U32 R179, RZ, RZ, R178 ;  /* 0x000000ffffb37224 */ /* 0x000fe400078e00b2 */
[----:B------:R-:W-:Y:S02]  /*7e160*/  IMAD.X R191, R194, 0x1, R13, P2 ;  /* 0x00000001c2bf7824 */ /* 0x000fe400010e060d */
[----:B------:R-:W-:Y:S01]  /*7e170*/  IMAD.MOV.U32 R178, RZ, RZ, R172 ;  /* 0x000000ffffb27224 */ /* 0x000fe200078e00ac */
[----:B0-----:R-:W-:Y:S01]  /*7e180*/  IADD3 R192, P4, R188, R4, RZ ;  /* 0x00000004bcc07210 */ /* 0x001fe20007f9e0ff */
[----:B------:R-:W-:Y:S02]  /*7e190*/  IMAD.MOV.U32 R172, RZ, RZ, R35 ;  /* 0x000000ffffac7224 */ /* 0x000fe400078e0023 */
[----:B------:R-:W2:Y:S02]  /*7e1a0*/  LDL.LU R35, [R1+0x51fc] ;  /* 0x0051fc0001237983 */ /* 0x000ea40000300800 */
[----:B------:R-:W-:-:S02]  /*7e1b0*/  IMAD.X R193, R184, 0x1, R3, P4 ;  /* 0x00000001b8c17824 */ /* 0x000fc400020e0603 */
[----:B------:R0:W-:Y:S04]  /*7e1c0*/  STL.64 [R1+0x1d70], R186 ;  /* 0x001d70ba01007387 */ /* 0x0001e80000100a00 */
[----:B------:R1:W-:Y:S01]  /*7e1d0*/  STL.64 [R1+0x1d68], R190 ;  /* 0x001d68be01007387 */ /* 0x0003e20000100a00 */
[C---:B0-----:R-:W-:Y:S02]  /*7e1e0*/  IADD3 R186, P1, R188.reuse, R6, RZ ;  /* 0x00000006bcba7210 */ /* 0x041fe40007f3e0ff */
[----:B-1----:R-:W-:Y:S01]  /*7e1f0*/  IADD3 R190, P2, R188, R0, RZ ;  /* 0x00000000bcbe7210 */ /* 0x002fe20007f5e0ff */
[----:B------:R0:W-:Y:S02]  /*7e200*/  STL.64 [R1+0x1d60], R192 ;  /* 0x001d60c001007387 */ /* 0x0001e40000100a00 */
[----:B------:R-:W-:-:S02]  /*7e210*/  IMAD.X R187, R184, 0x1, R5, P1 ;  /* 0x00000001b8bb7824 */ /* 0x000fc400008e0605 */
[----:B------:R-:W-:-:S03]  /*7e220*/  IMAD.X R191, R184, 0x1, R7, P2 ;  /* 0x00000001b8bf7824 */ /* 0x000fc600010e0607 */
[----:B------:R1:W-:Y:S01]  /*7e230*/  STL.64 [R1+0x1d58], R186 ;  /* 0x001d58ba01007387 */ /* 0x0003e20000100a00 */
[----:B0-----:R-:W-:-:S03]  /*7e240*/  IADD3 R192, P4, R188, R2, RZ ;  /* 0x00000002bcc07210 */ /* 0x001fc60007f9e0ff */
[----:B------:R0:W-:Y:S02]  /*7e250*/  STL.64 [R1+0x1d50], R190 ;  /* 0x001d50be01007387 */ /* 0x0001e40000100a00 */
[----:B------:R-:W-:Y:S01]  /*7e260*/  IMAD.X R193, R184, 0x1, R13, P4 ;  /* 0x00000001b8c17824 */ /* 0x000fe200020e060d */
[C---:B-1----:R-:W-:Y:S01]  /*7e270*/  IADD3 R186, P1, R182.reuse, R4, RZ ;  /* 0x00000004b6ba7210 */ /* 0x042fe20007f3e0ff */
[----:B------:R-:W-:Y:S02]  /*7e280*/  IMAD.MOV.U32 R184, RZ, RZ, R181 ;  /* 0x000000ffffb87224 */ /* 0x000fe400078e00b5 */
[----:B------:R-:W-:Y:S02]  /*7e290*/  IMAD.MOV.U32 R181, RZ, RZ, R180 ;  /* 0x000000ffffb57224 */ /* 0x000fe400078e00b4 */
[----:B------:R-:W-:Y:S01]  /*7e2a0*/  IMAD.MOV.U32 R180, RZ, RZ, R179 ;  /* 0x000000ffffb47224 */ /* 0x000fe200078e00b3 */
[----:B0-----:R-:W-:Y:S01]  /*7e2b0*/  IADD3 R190, P2, R182, R6, RZ ;  /* 0x00000006b6be7210 */ /* 0x001fe20007f5e0ff */
[----:B------:R-:W-:-:S02]  /*7e2c0*/  IMAD.MOV.U32 R179, RZ, RZ, R178 ;  /* 0x000000ffffb37224 */ /* 0x000fc400078e00b2 */
[----:B------:R-:W-:Y:S02]  /*7e2d0*/  IMAD.MOV.U32 R178, RZ, RZ, R177 ;  /* 0x000000ffffb27224 */ /* 0x000fe400078e00b1 */
[C---:B------:R-:W-:Y:S02]  /*7e2e0*/  IMAD.X R187, R185.reuse, 0x1, R3, P1 ;  /* 0x00000001b9bb7824 */ /* 0x040fe400008e0603 */
[----:B------:R-:W-:Y:S02]  /*7e2f0*/  IMAD.MOV.U32 R177, RZ, RZ, R168 ;  /* 0x000000ffffb17224 */ /* 0x000fe400078e00a8 */
[----:B------:R-:W-:Y:S01]  /*7e300*/  IMAD.X R191, R185, 0x1, R5, P2 ;  /* 0x00000001b9bf7824 */ /* 0x000fe200010e0605 */
[----:B------:R-:W-:Y:S01]  /*7e310*/  STL.64 [R1+0x1d48], R192 ;  /* 0x001d48c001007387 */ /* 0x000fe20000100a00 */
[----:B------:R-:W-:Y:S02]  /*7e320*/  IMAD.MOV.U32 R168, RZ, RZ, R165 ;  /* 0x000000ffffa87224 */ /* 0x000fe400078e00a5 */
[----:B------:R-:W-:-:S02]  /*7e330*/  IMAD.MOV.U32 R165, RZ, RZ, R34 ;  /* 0x000000ffffa57224 */ /* 0x000fc400078e0022 */
[----:B------:R-:W2:Y:S04]  /*7e340*/  LDL.LU R34, [R1+0x51f8] ;  /* 0x0051f80001227983 */ /* 0x000ea80000300800 */
[----:B------:R0:W-:Y:S04]  /*7e350*/  STL.64 [R1+0x1d40], R186 ;  /* 0x001d40ba01007387 */ /* 0x0001e80000100a00 */
[----:B------:R1:W-:Y:S01]  /*7e360*/  STL.64 [R1+0x1d38], R190 ;  /* 0x001d38be01007387 */ /* 0x0003e20000100a00 */
[C---:B0-----:R-:W-:Y:S02]  /*7e370*/  IADD3 R186, P1, R182.reuse, R0, RZ ;  /* 0x00000000b6ba7210 */ /* 0x041fe40007f3e0ff */
[----:B-1----:R-:W-:Y:S01]  /*7e380*/  IADD3 R190, P2, R182, R2, RZ ;  /* 0x00000002b6be7210 */ /* 0x002fe20007f5e0ff */
[----:B------:R-:W-:-:S02]  /*7e390*/  IMAD.MOV.U32 R182, RZ, RZ, R181 ;  /* 0x000000ffffb67224 */ /* 0x000fc400078e00b5 */
[C---:B------:R-:W-:Y:S02]  /*7e3a0*/  IMAD.X R187, R185.reuse, 0x1, R7, P1 ;  /* 0x00000001b9bb7824 */ /* 0x040fe400008e0607 */
[----:B------:R-:W-:Y:S02]  /*7e3b0*/  IMAD.MOV.U32 R181, RZ, RZ, R180 ;  /* 0x000000ffffb57224 */ /* 0x000fe400078e00b4 */
[----:B------:R-:W-:Y:S02]  /*7e3c0*/  IMAD.X R191, R185, 0x1, R13, P2 ;  /* 0x00000001b9bf7824 */ /* 0x000fe400010e060d */
[----:B------:R-:W-:Y:S02]  /*7e3d0*/  IMAD.MOV.U32 R180, RZ, RZ, R179 ;  /* 0x000000ffffb47224 */ /* 0x000fe400078e00b3 */
[----:B------:R-:W-:Y:S01]  /*7e3e0*/  IMAD.MOV.U32 R179, RZ, RZ, R178 ;  /* 0x000000ffffb37224 */ /* 0x000fe200078e00b2 */
[----:B------:R0:W-:Y:S01]  /*7e3f0*/  STL.64 [R1+0x1d30], R186 ;  /* 0x001d30ba01007387 */ /* 0x0001e20000100a00 */
[----:B------:R-:W-:-:S02]  /*7e400*/  IMAD.MOV.U32 R178, RZ, RZ, R177 ;  /* 0x000000ffffb27224 */ /* 0x000fc400078e00b1 */
[----:B------:R-:W-:Y:S01]  /*7e410*/  IMAD.MOV.U32 R177, RZ, RZ, R15 ;  /* 0x000000ffffb17224 */ /* 0x000fe200078e000f */
[----:B------:R-:W-:Y:S01]  /*7e420*/  SHF.R.S32.HI R15, RZ, 0x1f, R183 ;  /* 0x0000001fff0f7819 */ /* 0x000fe200000114b7 */
[----:B------:R-:W-:Y:S01]  /*7e430*/  IMAD.MOV.U32 R188, RZ, RZ, R182 ;  /* 0x000000ffffbc7224 */ /* 0x000fe200078e00b6 */
[----:B------:R1:W-:Y:S01]  /*7e440*/  STL.64 [R1+0x1d28], R190 ;  /* 0x001d28be01007387 */ /* 0x0003e20000100a00 */
[----:B------:R-:W-:Y:S02]  /*7e450*/  IMAD.MOV.U32 R182, RZ, RZ, R181 ;  /* 0x000000ffffb67224 */ /* 0x000fe400078e00b5 */
[----:B------:R-:W-:Y:S01]  /*7e460*/  IMAD.MOV.U32 R181, RZ, RZ, R180 ;  /* 0x000000ffffb57224 */ /* 0x000fe200078e00b4 */
[C---:B0-----:R-:W-:Y:S01]  /*7e470*/  IADD3 R186, P1, R183.reuse, R4, RZ ;  /* 0x00000004b7ba7210 */ /* 0x041fe20007f3e0ff */
[----:B------:R-:W-:Y:S02]  /*7e480*/  IMAD.MOV.U32 R180, RZ, RZ, R179 ;  /* 0x000000ffffb47224 */ /* 0x000fe400078e00b3 */
[----:B------:R-:W-:Y:S01]  /*7e490*/  IMAD.MOV.U32 R179, RZ, RZ, R178 ;  /* 0x000000ffffb37224 */ /* 0x000fe200078e00b2 */
[----:B-1----:R-:W-:Y:S01]  /*7e4a0*/  IADD3 R190, P2, R183, R6, RZ ;  /* 0x00000006b7be7210 */ /* 0x002fe20007f5e0ff */
[----:B------:R-:W-:-:S02]  /*7e4b0*/  IMAD.MOV.U32 R178, RZ, RZ, R177 ;  /* 0x000000ffffb27224 */ /* 0x000fc400078e00b1 */
[C---:B------:R-:W-:Y:S02]  /*7e4c0*/  IMAD.X R187, R15.reuse, 0x1, R3, P1 ;  /* 0x000000010fbb7824 */ /* 0x040fe400008e0603 */
[----:B------:R-:W-:Y:S02]  /*7e4d0*/  IMAD.MOV.U32 R177, RZ, RZ, R176 ;  /* 0x000000ffffb17224 */ /* 0x000fe400078e00b0 */
[----:B------:R-:W-:Y:S02]  /*7e4e0*/  IMAD.X R191, R15, 0x1, R5, P2 ;  /* 0x000000010fbf7824 */ /* 0x000fe400010e0605 */
[----:B------:R-:W-:Y:S02]  /*7e4f0*/  IMAD.MOV.U32 R176, RZ, RZ, R163 ;  /* 0x000000ffffb07224 */ /* 0x000fe400078e00a3 */
[----:B------:R-:W-:Y:S02]  /*7e500*/  IMAD.MOV.U32 R163, RZ, RZ, R33 ;  /* 0x000000ffffa37224 */ /* 0x000fe400078e0021 */
[----:B------:R-:W3:Y:S04]  /*7e510*/  LDL.LU R33, [R1+0x51f4] ;  /* 0x0051f40001217983 */ /* 0x000ee80000300800 */
[----:B------:R0:W-:Y:S04]  /*7e520*/  STL.64 [R1+0x1d20], R186 ;  /* 0x001d20ba01007387 */ /* 0x0001e80000100a00 */
[----:B------:R1:W-:Y:S01]  /*7e530*/  STL.64 [R1+0x1d18], R190 ;  /* 0x001d18be01007387 */ /* 0x0003e20000100a00 */
[----:B0-----:R-:W-:-:S02]  /*7e540*/  IADD3 R186, P1, R183, R0, RZ ;  /* 0x00000000b7ba7210 */ /* 0x001fc40007f3e0ff */
[----:B-1----:R-:W-:Y:S01]  /*7e550*/  IADD3 R190, P2, R183, R2, RZ ;  /* 0x00000002b7be7210 */ /* 0x002fe20007f5e0ff */
[----:B------:R-:W-:Y:S02]  /*7e560*/  IMAD.MOV.U32 R183, RZ, RZ, R182 ;  /* 0x000000ffffb77224 */ /* 0x000fe400078e00b6 */
[----:B------:R-:W-:Y:S02]  /*7e570*/  IMAD.MOV.U32 R182, RZ, RZ, R181 ;  /* 0x000000ffffb67224 */ /* 0x000fe400078e00b5 */
[----:B------:R-:W-:Y:S02]  /*7e580*/  IMAD.MOV.U32 R181, RZ, RZ, R180 ;  /* 0x000000ffffb57224 */ /* 0x000fe400078e00b4 */
[----:B------:R-:W-:Y:S02]  /*7e590*/  IMAD.MOV.U32 R180, RZ, RZ, R178 ;  /* 0x000000ffffb47224 */ /* 0x000fe400078e00b2 */
[----:B------:R-:W-:Y:S02]  /*7e5a0*/  IMAD.X R187, R15, 0x1, R7, P1 ;  /* 0x000000010fbb7824 */ /* 0x000fe400008e0607 */
[----:B------:R-:W-:-:S02]  /*7e5b0*/  IMAD.MOV.U32 R178, RZ, RZ, R177 ;  /* 0x000000ffffb27224 */ /* 0x000fc400078e00b1 */
[----:B------:R-:W-:Y:S02]  /*7e5c0*/  IMAD.MOV.U32 R177, RZ, RZ, R176 ;  /* 0x000000ffffb17224 */ /* 0x000fe400078e00b0 */
[----:B------:R-:W-:Y:S01]  /*7e5d0*/  IMAD.MOV.U32 R176, RZ, RZ, R175 ;  /* 0x000000ffffb07224 */ /* 0x000fe200078e00af */
[----:B------:R0:W-:Y:S01]  /*7e5e0*/  STL.64 [R1+0x1d10], R186 ;  /* 0x001d10ba01007387 */ /* 0x0001e20000100a00 */
[----:B------:R-:W-:Y:S02]  /*7e5f0*/  IMAD.MOV.U32 R175, RZ, RZ, R170 ;  /* 0x000000ffffaf7224 */ /* 0x000fe400078e00aa */
[----:B------:R-:W-:Y:S01]  /*7e600*/  IMAD.MOV.U32 R170, RZ, RZ, R16 ;  /* 0x000000ffffaa7224 */ /* 0x000fe200078e0010 */
[----:B------:R-:W-:Y:S01]  /*7e610*/  SHF.R.S32.HI R16, RZ, 0x1f, R189 ;  /* 0x0000001fff107819 */ /* 0x000fe200000114bd */
[----:B------:R-:W-:Y:S02]  /*7e620*/  IMAD.MOV.U32 R185, RZ, RZ, R183 ;  /* 0x000000ffffb97224 */ /* 0x000fe400078e00b7 */
[----:B------:R-:W-:-:S02]  /*7e630*/  IMAD.MOV.U32 R183, RZ, RZ, R182 ;  /* 0x000000ffffb77224 */ /* 0x000fc400078e00b6 */
[----:B------:R-:W-:Y:S01]  /*7e640*/  IMAD.MOV.U32 R182, RZ, RZ, R181 ;  /* 0x000000ffffb67224 */ /* 0x000fe200078e00b5 */
[----:B0-----:R-:W-:Y:S01]  /*7e650*/  IADD3 R186, P1, R189, R4, RZ ;  /* 0x00000004bdba7210 */ /* 0x001fe20007f3e0ff */
[----:B------:R-:W-:Y:S02]  /*7e660*/  IMAD.MOV.U32 R181, RZ, RZ, R180 ;  /* 0x000000ffffb57224 */ /* 0x000fe400078e00b4 */
[----:B------:R-:W-:Y:S02]  /*7e670*/  IMAD.X R191, R15, 0x1, R13, P2 ;  /* 0x000000010fbf7824 */ /* 0x000fe400010e060d */
[----:B------:R-:W-:Y:S02]  /*7e680*/  IMAD.MOV.U32 R180, RZ, RZ, R176 ;  /* 0x000000ffffb47224 */ /* 0x000fe400078e00b0 */
[----:B------:R-:W-:Y:S02]  /*7e690*/  IMAD.MOV.U32 R176, RZ, RZ, R170 ;  /* 0x000000ffffb07224 */ /* 0x000fe400078e00aa */
[----:B------:R-:W-:-:S02]  /*7e6a0*/  IMAD.X R187, R16, 0x1, R3, P1 ;  /* 0x0000000110bb7824 */ /* 0x000fc400008e0603 */
[----:B------:R-:W-:Y:S02]  /*7e6b0*/  IMAD.MOV.U32 R170, RZ, RZ, R32 ;  /* 0x000000ffffaa7224 */ /* 0x000fe400078e0020 */
[----:B------:R-:W3:Y:S04]  /*7e6c0*/  LDL.LU R32, [R1+0x51f0] ;  /* 0x0051f00001207983 */ /* 0x000ee80000300800 */
[----:B------:R0:W-:Y:S04]  /*7e6d0*/  STL.64 [R1+0x1d08], R190 ;  /* 0x001d08be01007387 */ /* 0x0001e80000100a00 */
[----:B------:R1:W-:Y:S01]  /*7e6e0*/  STL.64 [R1+0x1d00], R186 ;  /* 0x001d00ba01007387 */ /* 0x0003e20000100a00 */
[----:B0-----:R-:W-:-:S02]  /*7e6f0*/  IADD3 R190, P2, R189, R6, RZ ;  /* 0x00000006bdbe7210 */ /* 0x001fc40007f5e0ff */
[----:B-1----:R-:W-:-:S03]  /*7e700*/  IADD3 R186, P1, R189, R0, RZ ;  /* 0x00000000bdba7210 */ /* 0x002fc60007f3e0ff */
[C---:B------:R-:W-:Y:S02]  /*7e710*/  IMAD.X R191, R16.reuse, 0x1, R5, P2 ;  /* 0x0000000110bf7824 */ /* 0x040fe400010e0605 */
[----:B------:R-:W-:-:S03]  /*7e720*/  IMAD.X R187, R16, 0x1, R7, P1 ;  /* 0x0000000110bb7824 */ /* 0x000fc600008e0607 */
[----:B------:R0:W-:Y:S01]  /*7e730*/  STL.64 [R1+0x1cf8], R190 ;  /* 0x001cf8be01007387 */ /* 0x0001e20000100a00 */
[----:B------:R-:W-:-:S03]  /*7e740*/  SHF.R.S32.HI R15, RZ, 0x1f, R184 ;  /* 0x0000001fff0f7819 */ /* 0x000fc600000114b8 */
[----:B------:R1:W-:Y:S01]  /*7e750*/  STL.64 [R1+0x1cf0], R186 ;  /* 0x001cf0ba01007387 */ /* 0x0003e20000100a00 */
[----:B0-----:R-:W-:Y:S02]  /*7e760*/  IADD3 R190, P2, R189, R2, RZ ;  /* 0x00000002bdbe7210 */ /* 0x001fe40007f5e0ff */
[----:B-1----:R-:W-:-:S03]  /*7e770*/  IADD3 R186, P1, R184, R4, RZ ;  /* 0x00000004b8ba7210 */ /* 0x002fc60007f3e0ff */
[----:B------:R-:W-:Y:S02]  /*7e780*/  IMAD.X R191, R16, 0x1, R13, P2 ;  /* 0x0000000110bf7824 */ /* 0x000fe400010e060d */
[----:B------:R-:W-:-:S03]  /*7e790*/  IMAD.X R187, R15, 0x1, R3, P1 ;  /* 0x000000010fbb7824 */ /* 0x000fc600008e0603 */
[----:B------:R0:W-:Y:S01]  /*7e7a0*/  STL.64 [R1+0x1ce8], R190 ;  /* 0x001ce8be01007387 */ /* 0x0001e20000100a00 */
[----:B------:R-:W-:Y:S02]  /*7e7b0*/  IMAD.MOV.U32 R189, RZ, RZ, R183 ;  /* 0x000000ffffbd7224 */ /* 0x000fe400078e00b7 */
[----:B------:R-:W-:Y:S01]  /*7e7c0*/  IMAD.MOV.U32 R183, RZ, RZ, R182 ;  /* 0x000000ffffb77224 */ /* 0x000fe200078e00b6 */
[----:B------:R1:W-:Y:S01]  /*7e7d0*/  STL.64 [R1+0x1cd8], R186 ;  /* 0x001cd8ba01007387 */ /* 0x0003e20000100a00 */
[----:B------:R-:W-:Y:S02]  /*7e7e0*/  IMAD.MOV.U32 R182, RZ, RZ, R181 ;  /* 0x000000ffffb67224 */ /* 0x000fe400078e00b5 */
[----:B------:R-:W-:Y:S01]  /*7e7f0*/  IMAD.MOV.U32 R181, RZ, RZ, R180 ;  /* 0x000000ffffb57224 */ /* 0x000fe200078e00b4 */
[C---:B0-----:R-:W-:Y:S01]  /*7e800*/  IADD3 R190, P2, R184.reuse, R6, RZ ;  /* 0x00000006b8be7210 */ /* 0x041fe20007f5e0ff */
[----:B------:R-:W-:Y:S01]  /*7e810*/  IMAD.MOV.U32 R180, RZ, RZ, R173 ;  /* 0x000000ffffb47224 */ /* 0x000fe200078e00ad */
[----:B-1----:R-:W-:Y:S01]  /*7e820*/  IADD3 R186, P1, R184, R0, RZ ;  /* 0x00000000b8ba7210 */ /* 0x002fe20007f3e0ff */
[----:B------:R-:W-:-:S02]  /*7e830*/  IMAD.MOV.U32 R173, RZ, RZ, R161 ;  /* 0x000000ffffad7224 */ /* 0x000fc400078e00a1 */
[C---:B------:R-:W-:Y:S02]  /*7e840*/  IMAD.X R191, R15.reuse, 0x1, R5, P2 ;  /* 0x000000010fbf7824 */ /* 0x040fe400010e0605 */
[----:B------:R-:W-:Y:S02]  /*7e850*/  IMAD.MOV.U32 R161, RZ, RZ, R159 ;  /* 0x000000ffffa17224 */ /* 0x000fe400078e009f */
[----:B------:R-:W-:Y:S02]  /*7e860*/  IMAD.MOV.U32 R159, RZ, RZ, R157 ;  /* 0x000000ffff9f7224 */ /* 0x000fe400078e009d */
[----:B------:R-:W-:Y:S02]  /*7e870*/  IMAD.X R187, R15, 0x1, R7, P1 ;  /* 0x000000010fbb7824 */ /* 0x000fe400008e0607 */
[----:B------:R-:W-:Y:S02]  /*7e880*/  IMAD.MOV.U32 R157, RZ, RZ, R31 ;  /* 0x000000ffff9d7224 */ /* 0x000fe400078e001f */
[----:B------:R-:W4:Y:S01]  /*7e890*/  LDL.LU R31, [R1+0x51ec] ;  /* 0x0051ec00011f7983 */ /* 0x000f220000300800 */
[----:B------:R-:W-:-:S03]  /*7e8a0*/  SHF.R.S32.HI R16, RZ, 0x1f, R188 ;  /* 0x0000001fff107819 */ /* 0x000fc600000114bc */
[----:B------:R0:W-:Y:S04]  /*7e8b0*/  STL.64 [R1+0x1cd0], R190 ;  /* 0x001cd0be01007387 */ /* 0x0001e80000100a00 */
[----:B------:R1:W-:Y:S01]  /*7e8c0*/  STL.64 [R1+0x1cc8], R186 ;  /* 0x001cc8ba01007387 */ /* 0x0003e20000100a00 */
[----:B0-----:R-:W-:Y:S01]  /*7e8d0*/  IADD3 R190, P2, R184, R2, RZ ;  /* 0x00000002b8be7210 */ /* 0x001fe20007f5e0ff */
[----:B------:R-:W-:Y:S02]  /*7e8e0*/  IMAD.MOV.U32 R184, RZ, RZ, R183 ;  /* 0x000000ffffb87224 */ /* 0x000fe400078e00b7 */
[----:B------:R-:W-:Y:S01]  /*7e8f0*/  IMAD.MOV.U32 R183, RZ, RZ, R182 ;  /* 0x000000ffffb77224 */ /* 0x000fe200078e00b6 */
[----:B-1----:R-:W-:Y:S01]  /*7e900*/  IADD3 R186, P1, R188, R4, RZ ;  /* 0x00000004bcba7210 */ /* 0x002fe20007f3e0ff */
[----:B------:R-:W-:-:S02]  /*7e910*/  IMAD.MOV.U32 R182, RZ, RZ, R181 ;  /* 0x000000ffffb67224 */ /* 0x000fc400078e00b5 */
[----:B------:R-:W-:Y:S02]  /*7e920*/  IMAD.MOV.U32 R181, RZ, RZ, R180 ;  /* 0x000000ffffb57224 */ /* 0x000fe400078e00b4 */
[----:B------:R-:W-:Y:S02]  /*7e930*/  IMAD.MOV.U32 R180, RZ, RZ, R173 ;  /* 0x000000ffffb47224 */ /* 0x000fe400078e00ad */
[----:B------:R-:W-:Y:S02]  /*7e940*/  IMAD.X R191, R15, 0x1, R13, P2 ;  /* 0x000000010fbf7824 */ /* 0x000fe400010e060d */
[----:B------:R-:W-:Y:S02]  /*7e950*/  IMAD.MOV.U32 R173, RZ, RZ, R172 ;  /* 0x000000ffffad7224 */ /* 0x000fe400078e00ac */
[----:B------:R-:W-:Y:S02]  /*7e960*/  IMAD.MOV.U32 R172, RZ, RZ, R171 ;  /* 0x000000ffffac7224 */ /* 0x000fe400078e00ab */
[----:B------:R-:W-:-:S02]  /*7e970*/  IMAD.X R187, R16, 0x1, R3, P1 ;  /* 0x0000000110bb7824 */ /* 0x000fc400008e0603 */
[----:B------:R-:W-:Y:S02]  /*7e980*/  IMAD.MOV.U32 R171, RZ, RZ, R30 ;  /* 0x000000ffffab7224 */ /* 0x000fe400078e001e */
[----:B------:R-:W4:Y:S04]  /*7e990*/  LDL.LU R30, [R1+0x51e8] ;  /* 0x0051e800011e7983 */ /* 0x000f280000300800 */
        /* <DEDUP_REMOVED lines=14> */
[----:B------:R-:W-:-:S03]  /*7ea80*/  IMAD.MOV.U32 R188, RZ, RZ, R183 ;  /* 0x000000ffffbc7224 */ /* 0x000fc600078e00b7 */
[----:B------:R1:W-:Y:S01]  /*7ea90*/  STL.64 [R1+0x1c98], R186 ;  /* 0x001c98ba01007387 */ /* 0x0003e20000100a00 */
[----:B------:R-:W-:Y:S01]  /*7eaa0*/  IMAD.MOV.U32 R183, RZ, RZ, R182 ;  /* 0x000000ffffb77224 */ /* 0x000fe200078e00b6 */
[C---:B0-----:R-:W-:Y:S02]  /*7eab0*/  IADD3 R190, P2, R185.reuse, R6, RZ ;  /* 0x00000006b9be7210 */ /* 0x041fe40007f5e0ff */
[----:B-1----:R-:W-:-:S03]  /*7eac0*/  IADD3 R186, P1, R185, R0, RZ ;  /* 0x00000000b9ba7210 */ /* 0x002fc60007f3e0ff */
[C---:B------:R-:W-:Y:S02]  /*7ead0*/  IMAD.X R191, R15.reuse, 0x1, R5, P2 ;  /* 0x000000010fbf7824 */ /* 0x040fe400010e0605 */
[----:B------:R-:W-:Y:S02]  /*7eae0*/  IMAD.MOV.U32 R182, RZ, RZ, R181 ;  /* 0x000000ffffb67224 */ /* 0x000fe400078e00b5 */
[----:B------:R-:W-:Y:S02]  /*7eaf0*/  IMAD.MOV.U32 R181, RZ, RZ, R180 ;  /* 0x000000ffffb57224 */ /* 0x000fe400078e00b4 */
[----:B------:R-:W-:Y:S02]  /*7eb00*/  IMAD.X R187, R15, 0x1, R7, P1 ;  /* 0x000000010fbb7824 */ /* 0x000fe400008e0607 */
[----:B------:R-:W-:Y:S01]  /*7eb10*/  IMAD.MOV.U32 R180, RZ, RZ, R179 ;  /* 0x000000ffffb47224 */ /* 0x000fe200078e00b3 */
[----:B------:R0:W-:Y:S01]  /*7eb20*/  STL.64 [R1+0x1c90], R190 ;  /* 0x001c90be01007387 */ /* 0x0001e20000100a00 */
[----:B------:R-:W-:-:S02]  /*7eb30*/  IMAD.MOV.U32 R179, RZ, RZ, R174 ;  /* 0x000000ffffb37224 */ /* 0x000fc400078e00ae */
[----:B------:R-:W-:Y:S02]  /*7eb40*/  IMAD.MOV.U32 R174, RZ, RZ, R29 ;  /* 0x000000ffffae7224 */ /* 0x000fe400078e001d */
[----:B------:R-:W2:Y:S04]  /*7eb50*/  LDL.LU R29, [R1+0x51e4] ;  /* 0x0051e400011d7983 */ /* 0x000ea80000300800 */
[----:B------:R1:W-:Y:S01]  /*7eb60*/  STL.64 [R1+0x1c88], R186 ;  /* 0x001c88ba01007387 */ /* 0x0003e20000100a00 */
[----:B0-----:R-:W-:-:S05]  /*7eb70*/  IADD3 R190, P2, R185, R2, RZ ;  /* 0x00000002b9be7210 */ /* 0x001fca0007f5e0ff */
[----:B------:R-:W-:Y:S01]  /*7eb80*/  IMAD.X R191, R15, 0x1, R13, P2 ;  /* 0x000000010fbf7824 */ /* 0x000fe200010e060d */
[----:B-1----:R-:W-:-:S04]  /*7eb90*/  IADD3 R186, P1, R14, R4, RZ ;  /* 0x000000040eba7210 */ /* 0x002fc80007f3e0ff */
[----:B------:R0:W-:Y:S01]  /*7eba0*/  STL.64 [R1+0x1c80], R190 ;  /* 0x001c80be01007387 */ /* 0x0001e20000100a00 */
[----:B------:R-:W-:-:S03]  /*7ebb0*/  IMAD.X R187, R28, 0x1, R3, P1 ;  /* 0x000000011cbb7824 */ /* 0x000fc600008e0603 */
[----:B------:R-:W3:Y:S01]  /*7ebc0*/  LDL.LU R28, [R1+0x51e0] ;  /* 0x0051e000011c7983 */ /* 0x000ee20000300800 */
[----:B------:R-:W-:-:S03]  /*7ebd0*/  SHF.R.S32.HI R16, RZ, 0x1f, R189 ;  /* 0x0000001fff107819 */ /* 0x000fc600000114bd */
[----:B------:R1:W-:Y:S01]  /*7ebe0*/  STL.64 [R1+0x39a0], R186 ;  /* 0x0039a0ba01007387 */ /* 0x0003e20000100a00 */
[C---:B0-----:R-:W-:Y:S01]  /*7ebf0*/  IADD3 R190, P2, R189.reuse, R6, RZ ;  /* 0x00000006bdbe7210 */ /* 0x041fe20007f5e0ff */
[----:B------:R-:W-:Y:S02]  /*7ec00*/  IMAD.MOV.U32 R185, RZ, RZ, R183 ;  /* 0x000000ffffb97224 */ /* 0x000fe400078e00b7 */
[----:B------:R-:W-:Y:S02]  /*7ec10*/  IMAD.MOV.U32 R183, RZ, RZ, R182 ;  /* 0x000000ffffb77224 */ /* 0x000fe400078e00b6 */
[----:B------:R-:W-:Y:S01]  /*7ec20*/  IMAD.MOV.U32 R182, RZ, RZ, R181 ;  /* 0x000000ffffb67224 */ /* 0x000fe200078e00b5 */
[----:B-1----:R-:W-:Y:S01]  /*7ec30*/  IADD3 R186, P1, R189, R4, RZ ;  /* 0x00000004bdba7210 */ /* 0x002fe20007f3e0ff */
[----:B------:R-:W-:Y:S02]  /*7ec40*/  IMAD.MOV.U32 R181, RZ, RZ, R180 ;  /* 0x000000ffffb57224 */ /* 0x000fe400078e00b4 */
[----:B------:R-:W-:-:S02]  /*7ec50*/  IMAD.X R191, R16, 0x1, R5, P2 ;  /* 0x0000000110bf7824 */ /* 0x000fc400010e0605 */
[----:B------:R-:W-:Y:S02]  /*7ec60*/  IMAD.X R187, R16, 0x1, R3, P1 ;  /* 0x0000000110bb7824 */ /* 0x000fe400008e0603 */
[----:B------:R-:W-:Y:S02]  /*7ec70*/  IMAD.MOV.U32 R180, RZ, RZ, R179 ;  /* 0x000000ffffb47224 */ /* 0x000fe400078e00b3 */
        /* <DEDUP_REMOVED lines=11> */
[C---:B------:R-:W-:Y:S02]  /*7ed30*/  IADD3 R192, P2, R184.reuse, R6, RZ ;  /* 0x00000006b8c07210 */ /* 0x040fe40007f5e0ff */
[----:B0-----:R-:W-:Y:S01]  /*7ed40*/  IADD3 R186, P1, R184, R4, RZ ;  /* 0x00000004b8ba7210 */ /* 0x001fe20007f3e0ff */
[----:B-1----:R-:W-:Y:S02]  /*7ed50*/  IMAD.MOV.U32 R190, RZ, RZ, R183 ;  /* 0x000000ffffbe7224 */ /* 0x002fe400078e00b7 */
[----:B------:R-:W-:Y:S02]  /*7ed60*/  IMAD.MOV.U32 R183, RZ, RZ, R182 ;  /* 0x000000ffffb77224 */ /* 0x000fe400078e00b6 */
[----:B------:R-:W-:Y:S02]  /*7ed70*/  IMAD.MOV.U32 R182, RZ, RZ, R181 ;  /* 0x000000ffffb67224 */ /* 0x000fe400078e00b5 */
[----:B------:R-:W-:-:S02]  /*7ed80*/  IMAD.MOV.U32 R181, RZ, RZ, R180 ;  /* 0x000000ffffb57224 */ /* 0x000fc400078e00b4 */
[C---:B------:R-:W-:Y:S02]  /*7ed90*/  IMAD.X R187, R15.reuse, 0x1, R3, P1 ;  /* 0x000000010fbb7824 */ /* 0x040fe400008e0603 */
[----:B------:R-:W-:Y:S02]  /*7eda0*/  IMAD.MOV.U32 R180, RZ, RZ, R179 ;  /* 0x000000ffffb47224 */ /* 0x000fe400078e00b3 */
[----:B------:R-:W-:Y:S02]  /*7edb0*/  IMAD.MOV.U32 R179, RZ, RZ, R176 ;  /* 0x000000ffffb37224 */ /* 0x000fe400078e00b0 */
[----:B------:R-:W-:Y:S02]  /*7edc0*/  IMAD.MOV.U32 R176, RZ, RZ, R175 ;  /* 0x000000ffffb07224 */ /* 0x000fe400078e00af */
[----:B------:R-:W-:Y:S02]  /*7edd0*/  IMAD.X R193, R15, 0x1, R5, P2 ;  /* 0x000000010fc17824 */ /* 0x000fe400010e0605 */
[----:B------:R-:W-:Y:S01]  /*7ede0*/  IMAD.MOV.U32 R175, RZ, RZ, R170 ;  /* 0x000000ffffaf7224 */ /* 0x000fe200078e00aa */
[----:B------:R0:W-:Y:S01]  /*7edf0*/  STL.64 [R1+0x1c58], R186 ;  /* 0x001c58ba01007387 */ /* 0x0001e20000100a00 */
[----:B------:R-:W-:-:S02]  /*7ee00*/  IMAD.MOV.U32 R170, RZ, RZ, R169 ;  /* 0x000000ffffaa7224 */ /* 0x000fc400078e00a9 */
[----:B------:R-:W-:Y:S01]  /*7ee10*/  IMAD.MOV.U32 R169, RZ, RZ, R26 ;  /* 0x000000ffffa97224 */ /* 0x000fe200078e001a */
[----:B------:R-:W-:Y:S01]  /*7ee20*/  ISETP.LT.AND P4, PT, R12, UR6, !P3 ;  /* 0x000000060c007c0c */ /* 0x000fe2000df81270 */
[----:B------:R-:W4:Y:S01]  /*7ee30*/  LDL.LU R26, [R1+0x51d8] ;  /* 0x0051d800011a7983 */ /* 0x000f220000300800 */
[----:B------:R-:W-:-:S03]  /*7ee40*/  ULDC.64 UR6, c[0x0][0x228] ;  /* 0x00008a0000067ab9 */ /* 0x000fc60000000a00 */
[----:B------:R1:W-:Y:S01]  /*7ee50*/  STL.64 [R1+0x1c50], R192 ;  /* 0x001c50c001007387 */ /* 0x0003e20000100a00 */
[C---:B0-----:R-:W-:Y:S02]  /*7ee60*/  IADD3 R186, P1, R184.reuse, R0, RZ ;  /* 0x00000000b8ba7210 */ /* 0x041fe40007f3e0ff */
[----:B------:R-:W-:Y:S01]  /*7ee70*/  ISETP.LT.AND P3, PT, R9, UR6, !P3 ;  /* 0x0000000609007c0c */ /* 0x000fe2000df61270 */
[----:B------:R-:W-:Y:S02]  /*7ee80*/  ULDC UR6, c[0x0][0x248] ;  /* 0x0000920000067ab9 */ /* 0x000fe40000000800 */
[----:B------:R-:W-:Y:S01]  /*7ee90*/  IMAD.X R187, R15, 0x1, R7, P1 ;  /* 0x000000010fbb7824 */ /* 0x000fe200008e0607 */
[----:B-1----:R-:W-:Y:S01]  /*7eea0*/  IADD3 R192, P2, R184, R2, RZ ;  /* 0x00000002b8c07210 */ /* 0x002fe20007f5e0ff */
[----:B------:R-:W-:Y:S02]  /*7eeb0*/  IMAD.MOV.U32 R184, RZ, RZ, R183 ;  /* 0x000000ffffb87224 */ /* 0x000fe400078e00b7 */
[----:B------:R-:W-:-:S02]  /*7eec0*/  IMAD.MOV.U32 R183, RZ, RZ, R182 ;  /* 0x000000ffffb77224 */ /* 0x000fc400078e00b6 */
[----:B------:R-:W-:Y:S02]  /*7eed0*/  IMAD.MOV.U32 R182, RZ, RZ, R181 ;  /* 0x000000ffffb67224 */ /* 0x000fe400078e00b5 */
[----:B------:R-:W-:Y:S02]  /*7eee0*/  IMAD.MOV.U32 R181, RZ, RZ, R180 ;  /* 0x000000ffffb57224 */ /* 0x000fe400078e00b4 */
[----:B------:R-:W-:Y:S01]  /*7eef0*/  VIADD R14, R14, UR6 ;  /* 0x000000060e0e7c36 */ /* 0x000fe20008000000 */
[----:B------:R0:W-:Y:S01]  /*7ef00*/  STL.64 [R1+0x1c48], R186 ;  /* 0x001c48ba01007387 */ /* 0x0001e20000100a00 */
[----:B------:R-:W-:Y:S01]  /*7ef10*/  IMAD.MOV.U32 R180, RZ, RZ, R179 ;  /* 0x000000ffffb47224 */ /* 0x000fe200078e00b3 */
[----:B------:R-:W-:Y:S01]  /*7ef20*/  SHF.R.S32.HI R16, RZ, 0x1f, R188 ;  /* 0x0000001fff107819 */ /* 0x000fe200000114bc */
[----:B------:R-:W-:Y:S01]  /*7ef30*/  IMAD.MOV.U32 R179, RZ, RZ, R176 ;  /* 0x000000ffffb37224 */ /* 0x000fe200078e00b0 */
[----:B------:R-:W-:Y:S01]  /*7ef40*/  ULDC UR6, c[0x0][0x248] ;  /* 0x0000920000067ab9 */ /* 0x000fe20000000800 */
[----:B------:R-:W-:-:S02]  /*7ef50*/  IMAD.MOV.U32 R176, RZ, RZ, R175 ;  /* 0x000000ffffb07224 */ /* 0x000fc400078e00af */
[----:B------:R-:W-:Y:S02]  /*7ef60*/  IMAD.MOV.U32 R175, RZ, RZ, R170 ;  /* 0x000000ffffaf7224 */ /* 0x000fe400078e00aa */
[----:B------:R-:W-:Y:S01]  /*7ef70*/  IMAD.MOV.U32 R170, RZ, RZ, R17 ;  /* 0x000000ffffaa7224 */ /* 0x000fe200078e0011 */
[----:B------:R-:W-:Y:S01]  /*7ef80*/  SHF.R.S32.HI R17, RZ, 0x1f, R14 ;  /* 0x0000001fff117819 */ /* 0x000fe2000001140e */
[----:B------:R-:W-:Y:S01]  /*7ef90*/  IMAD.MOV.U32 R189, RZ, RZ, R184 ;  /* 0x000000ffffbd7224 */ /* 0x000fe200078e00b8 */
[----:B0-----:R-:W-:Y:S01]  /*7efa0*/  IADD3 R186, P1, R14, R2, RZ ;  /* 0x000000020eba7210 */ /* 0x001fe20007f3e0ff */
[----:B------:R-:W-:Y:S02]  /*7efb0*/  IMAD.MOV.U32 R184, RZ, RZ, R183 ;  /* 0x000000ffffb87224 */ /* 0x000fe400078e00b7 */
[----:B------:R-:W-:Y:S02]  /*7efc0*/  IMAD.MOV.U32 R183, RZ, RZ, R182 ;  /* 0x000000ffffb77224 */ /* 0x000fe400078e00b6 */
[----:B------:R-:W-:-:S02]  /*7efd0*/  IMAD.X R193, R15, 0x1, R13, P2 ;  /* 0x000000010fc17824 */ /* 0x000fc400010e060d */
[----:B------:R-:W-:Y:S02]  /*7efe0*/  IMAD.MOV.U32 R182, RZ, RZ, R181 ;  /* 0x000000ffffb67224 */ /* 0x000fe400078e00b5 */
[----:B------:R-:W-:Y:S02]  /*7eff0*/  IMAD.MOV.U32 R181, RZ, RZ, R180 ;  /* 0x000000ffffb57224 */ /* 0x000fe400078e00b4 */
[----:B------:R-:W-:Y:S02]  /*7f000*/  IMAD.MOV.U32 R180, RZ, RZ, R179 ;  /* 0x000000ffffb47224 */ /* 0x000fe400078e00b3 */
[----:B------:R-:W-:Y:S02]  /*7f010*/  IMAD.X R187, R17, 0x1, R13, P1 ;  /* 0x0000000111bb7824 */ /* 0x000fe400008e060d */
[----:B------:R-:W-:Y:S01]  /*7f020*/  IMAD.MOV.U32 R179, RZ, RZ, R176 ;  /* 0x000000ffffb37224 */ /* 0x000fe200078e00b0 */
[----:B------:R0:W-:Y:S01]  /*7f030*/  STL.64 [R1+0x1c40], R192 ;  /* 0x001c40c001007387 */ /* 0x0001e20000100a00 */
[----:B------:R-:W-:-:S02]  /*7f040*/  IMAD.MOV.U32 R176, RZ, RZ, R175 ;  /* 0x000000ffffb07224 */ /* 0x000fc400078e00af */
[----:B------:R-:W-:Y:S02]  /*7f050*/  IMAD.MOV.U32 R175, RZ, RZ, R25 ;  /* 0x000000ffffaf7224 */ /* 0x000fe400078e0019 */
[----:B------:R-:W4:Y:S04]  /*7f060*/  LDL.LU R25, [R1+0x51d4] ;  /* 0x0051d40001197983 */ /* 0x000f280000300800 */
[----:B------:R1:W-:Y:S01]  /*7f070*/  STL.64 [R1+0x3980], R186 ;  /* 0x003980ba01007387 */ /* 0x0003e20000100a00 */
[C---:B0-----:R-:W-:Y:S02]  /*7f080*/  IADD3 R192, P2, R188.reuse, R6, RZ ;  /* 0x00000006bcc07210 */ /* 0x041fe40007f5e0ff */
[----:B-1----:R-:W-:-:S05]  /*7f090*/  IADD3 R186, P1, R188, R4, RZ ;  /* 0x00000004bcba7210 */ /* 0x002fca0007f3e0ff */
[C---:B------:R-:W-:Y:S02]  /*7f0a0*/  IMAD.X R187, R16.reuse, 0x1, R3, P1 ;  /* 0x0000000110bb7824 */ /* 0x040fe400008e0603 */
[----:B------:R-:W-:-:S03]  /*7f0b0*/  IMAD.X R193, R16, 0x1, R5, P2 ;  /* 0x0000000110c17824 */ /* 0x000fc600010e0605 */
[----:B------:R0:W-:Y:S04]  /*7f0c0*/  STL.64 [R1+0x1c38], R186 ;  /* 0x001c38ba01007387 */ /* 0x0001e80000100a00 */
[----:B------:R1:W-:Y:S01]  /*7f0d0*/  STL.64 [R1+0x1c30], R192 ;  /* 0x001c30c001007387 */ /* 0x0003e20000100a00 */
[----:B0-----:R-:W-:-:S05]  /*7f0e0*/  IADD3 R186, P1, R188, R0, RZ ;  /* 0x00000000bcba7210 */ /* 0x001fca0007f3e0ff */
[----:B------:R-:W-:Y:S01]  /*7f0f0*/  IMAD.X R187, R16, 0x1, R7, P1 ;  /* 0x0000000110bb7824 */ /* 0x000fe200008e0607 */
[----:B-1----:R-:W-:Y:S01]  /*7f100*/  IADD3 R192, P2, R188, R2, RZ ;  /* 0x00000002bcc07210 */ /* 0x002fe20007f5e0ff */
[----:B------:R-:W-:Y:S01]  /*7f110*/  IMAD.MOV.U32 R188, RZ, RZ, R184 ;  /* 0x000000ffffbc7224 */ /* 0x000fe200078e00b8 */
[----:B------:R-:W-:Y:S01]  /*7f120*/  SHF.R.S32.HI R15, RZ, 0x1f, R185 ;  /* 0x0000001fff0f7819 */ /* 0x000fe200000114b9 */
[----:B------:R-:W-:Y:S01]  /*7f130*/  IMAD.MOV.U32 R184, RZ, RZ, R183 ;  /* 0x000000ffffb87224 */ /* 0x000fe200078e00b7 */
[----:B------:R0:W-:Y:S01]  /*7f140*/  STL.64 [R1+0x1c28], R186 ;  /* 0x001c28ba01007387 */ /* 0x0001e20000100a00 */
[----:B------:R-:W-:Y:S02]  /*7f150*/  IMAD.MOV.U32 R183, RZ, RZ, R181 ;  /* 0x000000ffffb77224 */ /* 0x000fe400078e00b5 */
        /* <DEDUP_REMOVED lines=14> */
[----:B0-----:R-:W-:-:S05]  /*7f240*/  IADD3 R192, P2, R185, R6, RZ ;  /* 0x00000006b9c07210 */ /* 0x001fca0007f5e0ff */
[----:B------:R-:W-:Y:S01]  /*7f250*/  IMAD.X R193, R15, 0x1, R5, P2 ;  /* 0x000000010fc17824 */ /* 0x000fe200010e0605 */
[----:B-1----:R-:W-:-:S04]  /*7f260*/  IADD3 R186, P1, R185, R0, RZ ;  /* 0x00000000b9ba7210 */ /* 0x002fc80007f3e0ff */
[----:B------:R0:W-:Y:S01]  /*7f270*/  STL.64 [R1+0x1c10], R192 ;  /* 0x001c10c001007387 */ /* 0x0001e20000100a00 */
[----:B------:R-:W-:-:S05]  /*7f280*/  IMAD.X R187, R15, 0x1, R7, P1 ;  /* 0x000000010fbb7824 */ /* 0x000fca00008e0607 */
[----:B------:R1:W-:Y:S01]  /*7f290*/  STL.64 [R1+0x1c08], R186 ;  /* 0x001c08ba01007387 */ /* 0x0003e20000100a00 */
[----:B0-----:R-:W-:-:S05]  /*7f2a0*/  IADD3 R192, P2, R185, R2, RZ ;  /* 0x00000002b9c07210 */ /* 0x001fca0007f5e0ff */
[----:B------:R-:W-:Y:S01]  /*7f2b0*/  IMAD.X R193, R15, 0x1, R13, P2 ;  /* 0x000000010fc17824 */ /* 0x000fe200010e060d */
[----:B-1----:R-:W-:-:S04]  /*7f2c0*/  IADD3 R186, P1, R14, R0, RZ ;  /* 0x000000000eba7210 */ /* 0x002fc80007f3e0ff */
[----:B------:R-:W-:Y:S01]  /*7f2d0*/  STL.64 [R1+0x1c00], R192 ;  /* 0x001c00c001007387 */ /* 0x000fe20000100a00 */
[----:B------:R-:W-:Y:S01]  /*7f2e0*/  IMAD.X R187, R17, 0x1, R7, P1 ;  /* 0x0000000111bb7824 */ /* 0x000fe200008e0607 */
[----:B------:R-:W-:-:S04]  /*7f2f0*/  SHF.R.S32.HI R16, RZ, 0x1f, R190 ;  /* 0x0000001fff107819 */ /* 0x000fc800000114be */
[----:B------:R0:W-:Y:S02]  /*7f300*/  STL.64 [R1+0x3968], R186 ;  /* 0x003968ba01007387 */ /* 0x0001e40000100a00 */
[----:B0-----:R-:W-:-:S05]  /*7f310*/  IADD3 R186, P1, R190, R4, RZ ;  /* 0x00000004beba7210 */ /* 0x001fca0007f3e0ff */
[----:B------:R-:W-:Y:S01]  /*7f320*/  IMAD.X R187, R16, 0x1, R3, P1 ;  /* 0x0000000110bb7824 */ /* 0x000fe200008e0603 */
[----:B------:R-:W-:-:S04]  /*7f330*/  IADD3 R192, P2, R190, R6, RZ ;  /* 0x00000006bec07210 */ /* 0x000fc80007f5e0ff */
[----:B------:R0:W-:Y:S01]  /*7f340*/  STL.64 [R1+0x1bf8], R186 ;  /* 0x001bf8ba01007387 */ /* 0x0001e20000100a00 */
[----:B------:R-:W-:Y:S01]  /*7f350*/  IMAD.X R193, R16, 0x1, R5, P2 ;  /* 0x0000000110c17824 */ /* 0x000fe200010e0605 */
[----:B0-----:R-:W-:-:S04]  /*7f360*/  IADD3 R186, P1, R190, R0, RZ ;  /* 0x00000000beba7210 */ /* 0x001fc80007f3e0ff */
[----:B------:R-:W-:Y:S01]  /*7f370*/  STL.64 [R1+0x1bf0], R192 ;  /* 0x001bf0c001007387 */ /* 0x000fe20000100a00 */
[----:B------:R-:W-:Y:S01]  /*7f380*/  IMAD.X R187, R16, 0x1, R7, P1 ;  /* 0x0000000110bb7824 */ /* 0x000fe200008e0607 */
[----:B------:R-:W-:Y:S02]  /*7f390*/  IADD3 R190, P2, R190, R2, RZ ;  /* 0x00000002bebe7210 */ /* 0x000fe40007f5e0ff */
[----:B------:R-:W-:Y:S02]  /*7f3a0*/  SHF.R.S32.HI R15, RZ, 0x1f, R189 ;  /* 0x0000001fff0f7819 */ /* 0x000fe400000114bd */
[----:B------:R0:W-:Y:S01]  /*7f3b0*/  STL.64 [R1+0x1be8], R186 ;  /* 0x001be8ba01007387 */ /* 0x0001e20000100a00 */
[----:B------:R-:W-:Y:S01]  /*7f3c0*/  IMAD.X R191, R16, 0x1, R13, P2 ;  /* 0x0000000110bf7824 */ /* 0x000fe200010e060d */
[----:B0-----:R-:W-:-:S04]  /*7f3d0*/  IADD3 R186, P1, R189, R4, RZ ;  /* 0x00000004bdba7210 */ /* 0x001fc80007f3e0ff */
[----:B------:R0:W-:Y:S01]  /*7f3e0*/  STL.64 [R1+0x1be0], R190 ;  /* 0x001be0be01007387 */ /* 0x0001e20000100a00 */
[----:B------:R-:W-:-:S05]  /*7f3f0*/  IMAD.X R187, R15, 0x1, R3, P1 ;  /* 0x000000010fbb7824 */ /* 0x000fca00008e0603 */
        /* <DEDUP_REMOVED lines=18> */
[C---:B------:R-:W-:Y:S02]  /*7f520*/  IMAD.X R191, R15.reuse, 0x1, R5, P2 ;  /* 0x000000010fbf7824 */ /* 0x040fe400010e0605 */
[----:B------:R-:W-:Y:S01]  /*7f530*/  IMAD.MOV.U32 R185, RZ, RZ, R184 ;  /* 0x000000ffffb97224 */ /* 0x000fe200078e00b8 */
[C---:B0-----:R-:W-:Y:S02]  /*7f540*/  IADD3 R186, P1, R188.reuse, R0, RZ ;  /* 0x00000000bcba7210 */ /* 0x041fe40007f3e0ff */
[----:B------:R-:W-:Y:S03]  /*7f550*/  STL.64 [R1+0x1bb0], R190 ;  /* 0x001bb0be01007387 */ /* 0x000fe60000100a00 */
[----:B------:R-:W-:Y:S01]  /*7f560*/  IMAD.X R187, R15, 0x1, R7, P1 ;  /* 0x000000010fbb7824 */ /* 0x000fe200008e0607 */
[----:B------:R-:W-:-:S02]  /*7f570*/  IADD3 R188, P2, R188, R2, RZ ;  /* 0x00000002bcbc7210 */ /* 0x000fc40007f5e0ff */
        /* <DEDUP_REMOVED lines=13> */
[----:B0-----:R-:W-:Y:S01]  /*7f650*/  IADD3 R188, P2, R185, R2, RZ ;  /* 0x00000002b9bc7210 */ /* 0x001fe20007f5e0ff */
[----:B------:R-:W-:-:S04]  /*7f660*/  IMAD.MOV.U32 R184, RZ, RZ, R183 ;  /* 0x000000ffffb87224 */ /* 0x000fc800078e00b7 */
        /* <DEDUP_REMOVED lines=10> */
[----:B------:R-:W-:Y:S02]  /*7f710*/  IMAD.X R189, R16, 0x1, R5, P2 ;  /* 0x0000000110bd7824 */ /* 0x000fe400010e0605 */
[----:B------:R-:W-:Y:S01]  /*7f720*/  IMAD.MOV.U32 R183, RZ, RZ, R181 ;  /* 0x000000ffffb77224 */ /* 0x000fe200078e00b5 */
[C---:B0-----:R-:W-:Y:S02]  /*7f730*/  IADD3 R186, P1, R184.reuse, R0, RZ ;  /* 0x00000000b8ba7210 */ /* 0x041fe40007f3e0ff */
[----:B------:R-:W-:-:S03]  /*7f740*/  IADD3 R184, P2, R184, R2, RZ ;  /* 0x00000002b8b87210 */ /* 0x000fc60007f5e0ff */
[C---:B------:R-:W-:Y:S01]  /*7f750*/  IMAD.X R187, R16.reuse, 0x1, R7, P1 ;  /* 0x0000000110bb7824 */ /* 0x040fe200008e0607 */
[----:B------:R-:W-:Y:S01]  /*7f760*/  STL.64 [R1+0x1b70], R188 ;  /* 0x001b70bc01007387 */ /* 0x000fe20000100a00 */
[----:B------:R-:W-:Y:S01]  /*7f770*/  IMAD.X R185, R16, 0x1, R13, P2 ;  /* 0x0000000110b97824 */ /* 0x000fe200010e060d */
[----:B------:R-:W-:Y:S02]  /*7f780*/  SHF.R.S32.HI R15, RZ, 0x1f, R183 ;  /* 0x0000001fff0f7819 */ /* 0x000fe400000114b7 */
[----:B------:R0:W-:Y:S04]  /*7f790*/  STL.64 [R1+0x1b68], R186 ;  /* 0x001b68ba01007387 */ /* 0x0001e80000100a00 */
[----:B------:R1:W-:Y:S01]  /*7f7a0*/  STL.64 [R1+0x1b60], R184 ;  /* 0x001b60b801007387 */ /* 0x0003e20000100a00 */
[----:B0-----:R-:W-:-:S02]  /*7f7b0*/  IADD3 R186, P1, R183, R4, RZ ;  /* 0x00000004b7ba7210 */ /* 0x001fc40007f3e0ff */
[----:B-1----:R-:W-:-:S03]  /*7f7c0*/  IADD3 R184, P2, R183, R6, RZ ;  /* 0x00000006b7b87210 */ /* 0x002fc60007f5e0ff */
[----:B------:R-:W-:Y:S01]  /*7f7d0*/  IMAD.X R187, R15, 0x1, R3, P1 ;  /* 0x000000010fbb7824 */ /* 0x000fe200008e0603 */
[----:B------:R-:W-:Y:S01]  /*7f7e0*/  IADD3 R16, P1, R183, R0, RZ ;  /* 0x00000000b7107210 */ /* 0x000fe20007f3e0ff */
[----:B------:R-:W-:Y:S01]  /*7f7f0*/  VIADD R14, R14, UR6 ;  /* 0x000000060e0e7c36 */ /* 0x000fe20008000000 */
[----:B------:R-:W-:Y:S01]  /*7f800*/  ULDC UR6, c[0x0][0x248] ;  /* 0x0000920000067ab9 */ /* 0x000fe20000000800 */
[C---:B------:R-:W-:Y:S01]  /*7f810*/  IMAD.X R185, R15.reuse, 0x1, R5, P2 ;  /* 0x000000010fb97824 */ /* 0x040fe200010e0605 */
[----:B------:R0:W-:Y:S01]  /*7f820*/  STL.64 [R1+0x1b58], R186 ;  /* 0x001b58ba01007387 */ /* 0x0001e20000100a00 */
[----:B------:R-:W-:-:S03]  /*7f830*/  IMAD.X R17, R15, 0x1, R7, P1 ;  /* 0x000000010f117824 */ /* 0x000fc600008e0607 */
[----:B------:R1:W-:Y:S01]  /*7f840*/  STL.64 [R1+0x1b50], R184 ;  /* 0x001b50b801007387 */ /* 0x0003e20000100a00 */
[----:B------:R-:W-:-:S03]  /*7f850*/  IMAD.MOV.U32 R181, RZ, RZ, R180 ;  /* 0x000000ffffb57224 */ /* 0x000fc600078e00b4 */
[----:B------:R2:W-:Y:S01]  /*7f860*/  STL.64 [R1+0x1b48], R16 ;  /* 0x001b481001007387 */ /* 0x0005e20000100a00 */
[-C--:B0-----:R-:W-:Y:S01]  /*7f870*/  IADD3 R186, P2, R183, R2.reuse, RZ ;  /* 0x00000002b7ba7210 */ /* 0x081fe20007f5e0ff */
[----:B------:R-:W-:Y:S01]  /*7f880*/  IMAD.MOV.U32 R180, RZ, RZ, R179 ;  /* 0x000000ffffb47224 */ /* 0x000fe200078e00b3 */
[----:B-1----:R-:W-:-:S03]  /*7f890*/  IADD3 R184, P1, R14, R2, RZ ;  /* 0x000000020eb87210 */ /* 0x002fc60007f3e0ff */
[----:B------:R-:W-:Y:S01]  /*7f8a0*/  IMAD.X R187, R15, 0x1, R13, P2 ;  /* 0x000000010fbb7824 */ /* 0x000fe200010e060d */
[----:B--2---:R-:W-:-:S04]  /*7f8b0*/  SHF.R.S32.HI R17, RZ, 0x1f, R14 ;  /* 0x0000001fff117819 */ /* 0x004fc8000001140e */
[----:B------:R0:W-:Y:S01]  /*7f8c0*/  STL.64 [R1+0x1b40], R186 ;  /* 0x001b40ba01007387 */ /* 0x0001e20000100a00 */
[----:B------:R-:W-:Y:S01]  /*7f8d0*/  SHF.R.S32.HI R16, RZ, 0x1f, R180 ;  /* 0x0000001fff107819 */ /* 0x000fe200000114b4 */
[----:B------:R-:W-:-:S05]  /*7f8e0*/  IMAD.X R185, R17, 0x1, R13, P1 ;  /* 0x0000000111b97824 */ /* 0x000fca00008e060d */
[----:B------:R1:W-:Y:S01]  /*7f8f0*/  STL.64 [R1+0x3910], R184 ;  /* 0x003910b801007387 */ /* 0x0003e20000100a00 */
[----:B0-----:R-:W-:-:S05]  /*7f900*/  IADD3 R186, P1, R180, R4, RZ ;  /* 0x00000004b4ba7210 */ /* 0x001fca0007f3e0ff */
[----:B------:R-:W-:Y:S01]  /*7f910*/  IMAD.X R187, R16, 0x1, R3, P1 ;  /* 0x0000000110bb7824 */ /* 0x000fe200008e0603 */
[----:B-1----:R-:W-:-:S04]  /*7f920*/  IADD3 R184, P2, R180, R6, RZ ;  /* 0x00000006b4b87210 */ /* 0x002fc80007f5e0ff */
[----:B------:R0:W-:Y:S01]  /*7f930*/  STL.64 [R1+0x1b38], R186 ;  /* 0x001b38ba01007387 */ /* 0x0001e20000100a00 */
[----:B------:R-:W-:Y:S02]  /*7f940*/  IMAD.X R185, R16, 0x1, R5, P2 ;  /* 0x0000000110b97824 */ /* 0x000fe400010e0605 */
[----:B------:R-:W-:-:S03]  /*7f950*/  IMAD.MOV.U32 R179, RZ, RZ, R165 ;  /* 0x000000ffffb37224 */ /* 0x000fc600078e00a5 */
[----:B------:R1:W-:Y:S01]  /*7f960*/  STL.64 [R1+0x1b30], R184 ;  /* 0x001b30b801007387 */ /* 0x0003e20000100a00 */
[----:B0-----:R-:W-:-:S05]  /*7f970*/  IADD3 R186, P1, R180, R0, RZ ;  /* 0x00000000b4ba7210 */ /* 0x001fca0007f3e0ff */
[----:B------:R-:W-:Y:S01]  /*7f980*/  IMAD.X R187, R16, 0x1, R7, P1 ;  /* 0x0000000110bb7824 */ /* 0x000fe200008e0607 */
[----:B-1----:R-:W-:-:S04]  /*7f990*/  IADD3 R184, P2, R180, R2, RZ ;  /* 0x00000002b4b87210 */ /* 0x002fc80007f5e0ff */
        /* <DEDUP_REMOVED lines=13> */
[----:B------:R-:W-:Y:S02]  /*7fa70*/  IADD3 R178, P1, R14, R0, RZ ;  /* 0x000000000eb27210 */ /* 0x000fe40007f3e0ff */
[----:B-1----:R-:W-:-:S03]  /*7fa80*/  IADD3 R184, P2, R179, R2, RZ ;  /* 0x00000002b3b87210 */ /* 0x002fc60007f5e0ff */
[----:B------:R-:W-:Y:S02]  /*7fa90*/  IMAD.X R179, R17, 0x1, R7, P1 ;  /* 0x0000000111b37824 */ /* 0x000fe400008e0607 */
[----:B------:R-:W-:Y:S01]  /*7faa0*/  IMAD.X R185, R15, 0x1, R13, P2 ;  /* 0x000000010fb97824 */ /* 0x000fe200010e060d */
[----:B------:R-:W-:Y:S01]  /*7fab0*/  STL.64 [R1+0x1b08], R186 ;  /* 0x001b08ba01007387 */ /* 0x000fe20000100a00 */
[----:B------:R-:W-:-:S03]  /*7fac0*/  SHF.R.S32.HI R16, RZ, 0x1f, R182 ;  /* 0x0000001fff107819 */ /* 0x000fc600000114b6 */
[----:B------:R-:W-:Y:S04]  /*7fad0*/  STL.64 [R1+0x1b00], R184 ;  /* 0x001b00b801007387 */ /* 0x000fe80000100a00 */
        /* <DEDUP_REMOVED lines=37> */
[C---:B------:R-:W-:Y:S01]  /*7fd30*/  IMAD.X R179, R15.reuse, 0x1, R7, P1 ;  /* 0x000000010fb37824 */ /* 0x040fe200008e0607 */
        /* <DEDUP_REMOVED lines=40> */
[C---:B------:R-:W-:Y:S02]  /*7ffc0*/  IMAD.X R177, R15.reuse, 0x1, R5, P2 ;  /* 0x000000010fb17824 */ /* 0x040fe400010e0605 */
[----:B------:R-:W-:Y:S01]  /*7ffd0*/  IMAD.X R17, R15, 0x1, R7, P1 ;  /* 0x000000010f117824 */ /* 0x000fe200008e0607 */
[----:B------:R0:W-:Y:S04]  /*7ffe0*/  STL.64 [R1+0x1a58], R178 ;  /* 0x001a58b201007387 */ /* 0x0001e80000100a00 */
[----:B------:R1:W-:Y:S04]  /*7fff0*/  STL.64 [R1+0x1a50], R176 ;  /* 0x001a50b001007387 */ /* 0x0003e80000100a00 */
[----:B------:R2:W-:Y:S01]  /*80000*/  STL.64 [R1+0x1a48], R16 ;  /* 0x001a481001007387 */ /* 0x0005e20000100a00 */
[----:B0-----:R-:W-:-:S02]  /*80010*/  IADD3 R178, P2, R175, R2, RZ ;  /* 0x00000002afb27210 */ /* 0x001fc40007f5e0ff */
[----:B-1----:R-:W-:Y:S02]  /*80020*/  IADD3 R176, P1, R14, R2, RZ ;  /* 0x000000020eb07210 */ /* 0x002fe40007f3e0ff */
[----:B--2---:R-:W-:Y:S01]  /*80030*/  SHF.R.S32.HI R17, RZ, 0x1f, R14 ;  /* 0x0000001fff117819 */ /* 0x004fe2000001140e */
[----:B------:R-:W-:-:S04]  /*80040*/  IMAD.X R179, R15, 0x1, R13, P2 ;  /* 0x000000010fb37824 */ /* 0x000fc800010e060d */
[----:B------:R-:W-:Y:S01]  /*80050*/  IMAD.X R177, R17, 0x1, R13, P1 ;  /* 0x0000000111b17824 */ /* 0x000fe200008e060d */
[----:B------:R-:W-:Y:S01]  /*80060*/  STL.64 [R1+0x1a40], R178 ;  /* 0x001a40b201007387 */ /* 0x000fe20000100a00 */
[----:B------:R-:W-:-:S03]  /*80070*/  SHF.R.S32.HI R16, RZ, 0x1f, R173 ;  /* 0x0000001fff107819 */ /* 0x000fc600000114ad */
[----:B------:R0:W-:Y:S02]  /*80080*/  STL.64 [R1+0x38a8], R176 ;  /* 0x0038a8b001007387 */ /* 0x0001e40000100a00 */
[----:B0-----:R-:W-:-:S05]  /*80090*/  IADD3 R176, P1, R173, R4, RZ ;  /* 0x00000004adb07210 */ /* 0x001fca0007f3e0ff */
[----:B------:R-:W-:Y:S01]  /*800a0*/  IMAD.X R177, R16, 0x1, R3, P1 ;  /* 0x0000000110b17824 */ /* 0x000fe200008e0603 */
[----:B------:R-:W-:-:S04]  /*800b0*/  IADD3 R178, P2, R173, R6, RZ ;  /* 0x00000006adb27210 */ /* 0x000fc80007f5e0ff */
[----:B------:R0:W-:Y:S01]  /*800c0*/  STL.64 [R1+0x1a38], R176 ;  /* 0x001a38b001007387 */ /* 0x0001e20000100a00 */
[----:B------:R-:W-:Y:S01]  /*800d0*/  IMAD.X R179, R16, 0x1, R5, P2 ;  /* 0x0000000110b37824 */ /* 0x000fe200010e0605 */
[----:B0-----:R-:W-:-:S04]  /*800e0*/  IADD3 R176, P1, R173, R0, RZ ;  /* 0x00000000adb07210 */ /* 0x001fc80007f3e0ff */
[----:B------:R0:W-:Y:S01]  /*800f0*/  STL.64 [R1+0x1a30], R178 ;  /* 0x001a30b201007387 */ /* 0x0001e20000100a00 */
[----:B------:R-:W-:Y:S01]  /*80100*/  IMAD.X R177, R16, 0x1, R7, P1 ;  /* 0x0000000110b17824 */ /* 0x000fe200008e0607 */
[----:B------:R-:W-:-:S04]  /*80110*/  SHF.R.S32.HI R15, RZ, 0x1f, R171 ;  /* 0x0000001fff0f7819 */ /* 0x000fc800000114ab */
        /* <DEDUP_REMOVED lines=13> */
[----:B------:R-:W-:Y:S01]  /*801f0*/  IMAD.MOV.U32 R173, RZ, RZ, R172 ;  /* 0x000000ffffad7224 */ /* 0x000fe200078e00ac */
[----:B0-----:R-:W-:Y:S01]  /*80200*/  IADD3 R178, P2, R171, R2, RZ ;  /* 0x00000002abb27210 */ /* 0x001fe20007f5e0ff */
[----:B------:R-:W-:Y:S01]  /*80210*/  IMAD.MOV.U32 R172, RZ, RZ, R170 ;  /* 0x000000ffffac7224 */ /* 0x000fe200078e00aa */
[----:B------:R-:W-:Y:S02]  /*80220*/  SHF.R.S32.HI R16, RZ, 0x1f, R174 ;  /* 0x0000001fff107819 */ /* 0x000fe400000114ae */
[----:B-1----:R-:W-:Y:S01]  /*80230*/  IADD3 R176, P1, R14, R0, RZ ;  /* 0x000000000eb07210 */ /* 0x002fe20007f3e0ff */
[----:B------:R-:W-:-:S04]  /*80240*/  IMAD.X R179, R15, 0x1, R13, P2 ;  /* 0x000000010fb37824 */ /* 0x000fc800010e060d */
[----:B------:R-:W-:Y:S01]  /*80250*/  IMAD.X R177, R17, 0x1, R7, P1 ;  /* 0x0000000111b17824 */ /* 0x000fe200008e0607 */
[----:B------:R-:W-:Y:S01]  /*80260*/  IADD3 R170, P1, R174, R4, RZ ;  /* 0x00000004aeaa7210 */ /* 0x000fe20007f3e0ff */
[----:B------:R-:W-:Y:S04]  /*80270*/  STL.64 [R1+0x1a00], R178 ;  /* 0x001a00b201007387 */ /* 0x000fe80000100a00 */
[----:B------:R-:W-:Y:S01]  /*80280*/  IMAD.X R171, R16, 0x1, R3, P1 ;  /* 0x0000000110ab7824 */ /* 0x000fe200008e0603 */
[----:B------:R0:W-:Y:S04]  /*80290*/  STL.64 [R1+0x3890], R176 ;  /* 0x003890b001007387 */ /* 0x0001e80000100a00 */
[----:B------:R1:W-:Y:S01]  /*802a0*/  STL.64 [R1+0x19f8], R170 ;  /* 0x0019f8aa01007387 */ /* 0x0003e20000100a00 */
[----:B0-----:R-:W-:-:S02]  /*802b0*/  IADD3 R176, P2, R174, R6, RZ ;  /* 0x00000006aeb07210 */ /* 0x001fc40007f5e0ff */
[----:B-1----:R-:W-:-:S03]  /*802c0*/  IADD3 R170, P1, R174, R0, RZ ;  /* 0x00000000aeaa7210 */ /* 0x002fc60007f3e0ff */
[C---:B------:R-:W-:Y:S02]  /*802d0*/  IMAD.X R177, R16.reuse, 0x1, R5, P2 ;  /* 0x0000000110b17824 */ /* 0x040fe400010e0605 */
[----:B------:R-:W-:-:S03]  /*802e0*/  IMAD.X R171, R16, 0x1, R7, P1 ;  /* 0x0000000110ab7824 */ /* 0x000fc600008e0607 */
[----:B------:R-:W-:Y:S01]  /*802f0*/  STL.64 [R1+0x19f0], R176 ;  /* 0x0019f0b001007387 */ /* 0x000fe20000100a00 */
[----:B------:R-:W-:Y:S02]  /*80300*/  IADD3 R174, P2, R174, R2, RZ ;  /* 0x00000002aeae7210 */ /* 0x000fe40007f5e0ff */
[----:B------:R-:W-:Y:S01]  /*80310*/  SHF.R.S32.HI R15, RZ, 0x1f, R173 ;  /* 0x0000001fff0f7819 */ /* 0x000fe200000114ad */
[----:B------:R0:W-:Y:S02]  /*80320*/  STL.64 [R1+0x19e8], R170 ;  /* 0x0019e8aa01007387 */ /* 0x0001e40000100a00 */
        /* <DEDUP_REMOVED lines=27> */
[----:B------:R-:W-:Y:S01]  /*804e0*/  SHF.R.S32.HI R16, RZ, 0x1f, R169 ;  /* 0x0000001fff107819 */ /* 0x000fe200000114a9 */
[----:B------:R-:W-:Y:S02]  /*804f0*/  IMAD.X R173, R15, 0x1, R13, P2 ;  /* 0x000000010fad7824 */ /* 0x000fe400010e060d */
[----:B------:R0:W-:Y:S04]  /*80500*/  STL.64 [R1+0x19a8], R170 ;  /* 0x0019a8aa01007387 */ /* 0x0001e80000100a00 */
[----:B------:R1:W-:Y:S01]  /*80510*/  STL.64 [R1+0x19a0], R172 ;  /* 0x0019a0ac01007387 */ /* 0x0003e20000100a00 */
[----:B0-----:R-:W-:-:S02]  /*80520*/  IADD3 R170, P1, R169, R4, RZ ;  /* 0x00000004a9aa7210 */ /* 0x001fc40007f3e0ff */
[----:B-1----:R-:W-:-:S03]  /*80530*/  IADD3 R172, P2, R169, R6, RZ ;  /* 0x00000006a9ac7210 */ /* 0x002fc60007f5e0ff */
[C---:B------:R-:W-:Y:S02]  /*80540*/  IMAD.X R171, R16.reuse, 0x1, R3, P1 ;  /* 0x0000000110ab7824 */ /* 0x040fe400008e0603 */
[----:B------:R-:W-:-:S03]  /*80550*/  IMAD.X R173, R16, 0x1, R5, P2 ;  /* 0x0000000110ad7824 */ /* 0x000fc600010e0605 */
[----:B------:R0:W-:Y:S04]  /*80560*/  STL.64 [R1+0x1998], R170 ;  /* 0x001998aa01007387 */ /* 0x0001e80000100a00 */
[----:B------:R1:W-:Y:S01]  /*80570*/  STL.64 [R1+0x1990], R172 ;  /* 0x001990ac01007387 */ /* 0x0003e20000100a00 */
[C---:B0-----:R-:W-:Y:S02]  /*80580*/  IADD3 R170, P1, R169.reuse, R0, RZ ;  /* 0x00000000a9aa7210 */ /* 0x041fe40007f3e0ff */
[----:B-1----:R-:W-:-:S03]  /*80590*/  IADD3 R172, P2, R169, R2, RZ ;  /* 0x00000002a9ac7210 */ /* 0x002fc60007f5e0ff */
[C---:B------:R-:W-:Y:S02]  /*805a0*/  IMAD.X R171, R16.reuse, 0x1, R7, P1 ;  /* 0x0000000110ab7824 */ /* 0x040fe400008e0607 */
[----:B------:R-:W-:-:S03]  /*805b0*/  IMAD.X R173, R16, 0x1, R13, P2 ;  /* 0x0000000110ad7824 */ /* 0x000fc600010e060d */
[----:B------:R0:W-:Y:S01]  /*805c0*/  STL.64 [R1+0x1988], R170 ;  /* 0x001988aa01007387 */ /* 0x0001e20000100a00 */
[----:B------:R-:W-:-:S03]  /*805d0*/  SHF.R.S32.HI R16, RZ, 0x1f, R166 ;  /* 0x0000001fff107819 */ /* 0x000fc600000114a6 */
        /* <DEDUP_REMOVED lines=9> */
[----:B-1----:R-:W-:Y:S01]  /*80670*/  IADD3 R172, P1, R166, R0, RZ ;  /* 0x00000000a6ac7210 */ /* 0x002fe20007f3e0ff */
[----:B------:R-:W-:-:S03]  /*80680*/  IMAD.MOV.U32 R165, RZ, RZ, R152 ;  /* 0x000000ffffa57224 */ /* 0x000fc600078e0098 */
        /* <DEDUP_REMOVED lines=8> */
[----:B------:R-:W-:Y:S01]  /*80710*/  IMAD.X R173, R15, 0x1, R3, P1 ;  /* 0x000000010fad7824 */ /* 0x000fe200008e0603 */
[C---:B------:R-:W-:Y:S01]  /*80720*/  IADD3 R16, P1, R165.reuse, R0, RZ ;  /* 0x00000000a5107210 */ /* 0x040fe20007f3e0ff */
[----:B------:R-:W-:Y:S01]  /*80730*/  VIADD R14, R14, UR6 ;  /* 0x000000060e0e7c36 */ /* 0x000fe20008000000 */
[----:B------:R-:W-:Y:S01]  /*80740*/  ULDC UR6, c[0x0][0x248] ;  /* 0x0000920000067ab9 */ /* 0x000fe20000000800 */
[----:B0-----:R-:W-:Y:S02]  /*80750*/  IADD3 R170, P2, R165, R6, RZ ;  /* 0x00000006a5aa7210 */ /* 0x001fe40007f5e0ff */
[----:B------:R-:W-:-:S03]  /*80760*/  IMAD.X R17, R15, 0x1, R7, P1 ;  /* 0x000000010f117824 */ /* 0x000fc600008e0607 */
[----:B------:R-:W-:Y:S01]  /*80770*/  IMAD.X R171, R15, 0x1, R5, P2 ;  /* 0x000000010fab7824 */ /* 0x000fe200010e0605 */
[----:B------:R-:W-:Y:S01]  /*80780*/  STL.64 [R1+0x1958], R172 ;  /* 0x001958ac01007387 */ /* 0x000fe20000100a00 */
[----:B------:R-:W-:Y:S01]  /*80790*/  IMAD.MOV.U32 R166, RZ, RZ, R164 ;  /* 0x000000ffffa67224 */ /* 0x000fe200078e00a4 */
[-C--:B------:R-:W-:Y:S02]  /*807a0*/  IADD3 R164, P1, R14, R2.reuse, RZ ;  /* 0x000000020ea47210 */ /* 0x080fe40007f3e0ff */
[----:B------:R0:W-:Y:S04]  /*807b0*/  STL.64 [R1+0x1950], R170 ;  /* 0x001950aa01007387 */ /* 0x0001e80000100a00 */
[----:B------:R1:W-:Y:S01]  /*807c0*/  STL.64 [R1+0x1948], R16 ;  /* 0x0019481001007387 */ /* 0x0003e20000100a00 */
[----:B0-----:R-:W-:-:S02]  /*807d0*/  IADD3 R170, P2, R165, R2, RZ ;  /* 0x00000002a5aa7210 */ /* 0x001fc40007f5e0ff */
[----:B-1----:R-:W-:-:S03]  /*807e0*/  SHF.R.S32.HI R17, RZ, 0x1f, R14 ;  /* 0x0000001fff117819 */ /* 0x002fc6000001140e */
[--C-:B------:R-:W-:Y:S02]  /*807f0*/  IMAD.X R171, R15, 0x1, R13.reuse, P2 ;  /* 0x000000010fab7824 */ /* 0x100fe400010e060d */
[----:B------:R-:W-:-:S03]  /*80800*/  IMAD.X R165, R17, 0x1, R13, P1 ;  /* 0x0000000111a57824 */ /* 0x000fc600008e060d */
        /* <DEDUP_REMOVED lines=68> */
[----:B------:R-:W-:Y:S01]  /*80c50*/  IMAD.X R167, R15, 0x1, R7, P1 ;  /* 0x000000010fa77824 */ /* 0x000fe200008e0607 */
[----:B------:R-:W-:-:S04]  /*80c60*/  SHF.R.S32.HI R16, RZ, 0x1f, R163 ;  /* 0x0000001fff107819 */ /* 0x000fc800000114a3 */
[----:B------:R1:W-:Y:S01]  /*80c70*/  STL.64 [R1+0x18a8], R166 ;  /* 0x0018a8a601007387 */ /* 0x0003e20000100a00 */
[----:B0-----:R-:W-:Y:S01]  /*80c80*/  IADD3 R164, P2, R159, R2, RZ ;  /* 0x000000029fa47210 */ /* 0x001fe20007f5e0ff */
[----:B------:R-:W-:-:S04]  /*80c90*/  IMAD.MOV.U32 R162, RZ, RZ, R161 ;  /* 0x000000ffffa27224 */ /* 0x000fc800078e00a1 */
[----:B------:R-:W-:Y:S01]  /*80ca0*/  IMAD.X R165, R15, 0x1, R13, P2 ;  /* 0x000000010fa57824 */ /* 0x000fe200010e060d */
[C---:B-1----:R-:W-:Y:S01]  /*80cb0*/  IADD3 R166, P1, R163.reuse, R4, RZ ;  /* 0x00000004a3a67210 */ /* 0x042fe20007f3e0ff */
[----:B------:R-:W-:Y:S02]  /*80cc0*/  IMAD.MOV.U32 R161, RZ, RZ, R160 ;  /* 0x000000ffffa17224 */ /* 0x000fe400078e00a0 */
[----:B------:R-:W-:Y:S01]  /*80cd0*/  IMAD.MOV.U32 R160, RZ, RZ, R158 ;  /* 0x000000ffffa07224 */ /* 0x000fe200078e009e */
[----:B------:R0:W-:Y:S01]  /*80ce0*/  STL.64 [R1+0x18a0], R164 ;  /* 0x0018a0a401007387 */ /* 0x0001e20000100a00 */
[----:B------:R-:W-:Y:S01]  /*80cf0*/  IMAD.X R167, R16, 0x1, R3, P1 ;  /* 0x0000000110a77824 */ /* 0x000fe200008e0603 */
[C---:B------:R-:W-:Y:S02]  /*80d00*/  IADD3 R158, P1, R163.reuse, R0, RZ ;  /* 0x00000000a39e7210 */ /* 0x040fe40007f3e0ff */
[----:B0-----:R-:W-:-:S03]  /*80d10*/  IADD3 R164, P2, R163, R6, RZ ;  /* 0x00000006a3a47210 */ /* 0x001fc60007f5e0ff */
[C---:B------:R-:W-:Y:S02]  /*80d20*/  IMAD.X R159, R16.reuse, 0x1, R7, P1 ;  /* 0x00000001109f7824 */ /* 0x040fe400008e0607 */
[----:B------:R-:W-:Y:S01]  /*80d30*/  IMAD.X R165, R16, 0x1, R5, P2 ;  /* 0x0000000110a57824 */ /* 0x000fe200010e0605 */
[----:B------:R-:W-:Y:S04]  /*80d40*/  STL.64 [R1+0x1898], R166 ;  /* 0x001898a601007387 */ /* 0x000fe80000100a00 */
[----:B------:R0:W-:Y:S04]  /*80d50*/  STL.64 [R1+0x1890], R164 ;  /* 0x001890a401007387 */ /* 0x0001e80000100a00 */
[----:B------:R1:W-:Y:S01]  /*80d60*/  STL.64 [R1+0x1888], R158 ;  /* 0x0018889e01007387 */ /* 0x0003e20000100a00 */
[----:B0-----:R-:W-:-:S02]  /*80d70*/  IADD3 R164, P2, R163, R2, RZ ;  /* 0x00000002a3a47210 */ /* 0x001fc40007f5e0ff */
[----:B-1----:R-:W-:-:S03]  /*80d80*/  IADD3 R158, P1, R14, R4, RZ ;  /* 0x000000040e9e7210 */ /* 0x002fc60007f3e0ff */
[----:B------:R-:W-:Y:S02]  /*80d90*/  IMAD.X R165, R16, 0x1, R13, P2 ;  /* 0x0000000110a57824 */ /* 0x000fe400010e060d */
[----:B------:R-:W-:-:S03]  /*80da0*/  IMAD.X R159, R17, 0x1, R3, P1 ;  /* 0x00000001119f7824 */ /* 0x000fc600008e0603 */
[----:B------:R-:W-:Y:S01]  /*80db0*/  STL.64 [R1+0x1880], R164 ;  /* 0x001880a401007387 */ /* 0x000fe20000100a00 */
[----:B------:R-:W-:-:S03]  /*80dc0*/  SHF.R.S32.HI R15, RZ, 0x1f, R162 ;  /* 0x0000001fff0f7819 */ /* 0x000fc600000114a2 */
[----:B------:R0:W-:Y:S01]  /*80dd0*/  STL.64 [R1+0x37f8], R158 ;  /* 0x0037f89e01007387 */ /* 0x0001e20000100a00 */
[C---:B------:R-:W-:Y:S02]  /*80de0*/  IADD3 R16, P2, R162.reuse, R6, RZ ;  /* 0x00000006a2107210 */ /* 0x040fe40007f5e0ff */
[----:B0-----:R-:W-:-:S05]  /*80df0*/  IADD3 R158, P1, R162, R4, RZ ;  /* 0x00000004a29e7210 */ /* 0x001fca0007f3e0ff */
[----:B------:R-:W-:-:S05]  /*80e00*/  IMAD.X R159, R15, 0x1, R3, P1 ;  /* 0x000000010f9f7824 */ /* 0x000fca00008e0603 */
[----:B------:R0:W-:Y:S01]  /*80e10*/  STL.64 [R1+0x1878], R158 ;  /* 0x0018789e01007387 */ /* 0x0001e20000100a00 */
[----:B------:R-:W-:Y:S01]  /*80e20*/  IMAD.X R17, R15, 0x1, R5, P2 ;  /* 0x000000010f117824 */ /* 0x000fe200010e0605 */
[----:B0-----:R-:W-:-:S04]  /*80e30*/  IADD3 R158, P1, R162, R0, RZ ;  /* 0x00000000a29e7210 */ /* 0x001fc80007f3e0ff */
[----:B------:R0:W-:Y:S01]  /*80e40*/  STL.64 [R1+0x1870], R16 ;  /* 0x0018701001007387 */ /* 0x0001e20000100a00 */
[----:B------:R-:W-:Y:S01]  /*80e50*/  IMAD.X R159, R15, 0x1, R7, P1 ;  /* 0x000000010f9f7824 */ /* 0x000fe200008e0607 */
[----:B------:R-:W-:-:S04]  /*80e60*/  IADD3 R162, P2, R162, R2, RZ ;  /* 0x00000002a2a27210 */ /* 0x000fc80007f5e0ff */
[----:B------:R1:W-:Y:S01]  /*80e70*/  STL.64 [R1+0x1868], R158 ;  /* 0x0018689e01007387 */ /* 0x0003e20000100a00 */
[----:B0-----:R-:W-:Y:S01]  /*80e80*/  SHF.R.S32.HI R16, RZ, 0x1f, R161 ;  /* 0x0000001fff107819 */ /* 0x001fe200000114a1 */
[----:B------:R-:W-:Y:S01]  /*80e90*/  IMAD.X R163, R15, 0x1, R13, P2 ;  /* 0x000000010fa37824 */ /* 0x000fe200010e060d */
[----:B-1----:R-:W-:-:S04]  /*80ea0*/  IADD3 R158, P1, R161, R4, RZ ;  /* 0x00000004a19e7210 */ /* 0x002fc80007f3e0ff */
[----:B------:R0:W-:Y:S01]  /*80eb0*/  STL.64 [R1+0x1860], R162 ;  /* 0x001860a201007387 */ /* 0x0001e20000100a00 */
[----:B------:R-:W-:-:S05]  /*80ec0*/  IMAD.X R159, R16, 0x1, R3, P1 ;  /* 0x00000001109f7824 */ /* 0x000fca00008e0603 */
[----:B------:R1:W-:Y:S01]  /*80ed0*/  STL.64 [R1+0x1858], R158 ;  /* 0x0018589e01007387 */ /* 0x0003e20000100a00 */
[----:B0-----:R-:W-:Y:S01]  /*80ee0*/  IADD3 R162, P2, R161, R6, RZ ;  /* 0x00000006a1a27210 */ /* 0x001fe20007f5e0ff */
[----:B------:R-:W-:-:S04]  /*80ef0*/  VIADD R14, R14, UR6 ;  /* 0x000000060e0e7c36 */ /* 0x000fc80008000000 */
[----:B------:R-:W-:Y:S01]  /*80f00*/  IMAD.X R163, R16, 0x1, R5, P2 ;  /* 0x0000000110a37824 */ /* 0x000fe200010e0605 */
[----:B-1----:R-:W-:-:S04]  /*80f10*/  IADD3 R158, P1, R161, R0, RZ ;  /* 0x00000000a19e7210 */ /* 0x002fc80007f3e0ff */
[----:B------:R0:W-:Y:S01]  /*80f20*/  STL.64 [R1+0x1850], R162 ;  /* 0x001850a201007387 */ /* 0x0001e20000100a00 */
[----:B------:R-:W-:Y:S01]  /*80f30*/  IMAD.X R159, R16, 0x1, R7, P1 ;  /* 0x00000001109f7824 */ /* 0x000fe200008e0607 */
[----:B------:R-:W-:-:S04]  /*80f40*/  SHF.R.S32.HI R15, RZ, 0x1f, R14 ;  /* 0x0000001fff0f7819 */ /* 0x000fc8000001140e */
[----:B------:R1:W-:Y:S01]  /*80f50*/  STL.64 [R1+0x1848], R158 ;  /* 0x0018489e01007387 */ /* 0x0003e20000100a00 */
[-C--:B0-----:R-:W-:Y:S02]  /*80f60*/  IADD3 R162, P2, R161, R2.reuse, RZ ;  /* 0x00000002a1a27210 */ /* 0x081fe40007f5e0ff */
[----:B-1----:R-:W-:-:S05]  /*80f70*/  IADD3 R158, P1, R14, R2, RZ ;  /* 0x000000020e9e7210 */ /* 0x002fca0007f3e0ff */
[--C-:B------:R-:W-:Y:S02]  /*80f80*/  IMAD.X R159, R15, 0x1, R13.reuse, P1 ;  /* 0x000000010f9f7824 */ /* 0x100fe400008e060d */
[----:B------:R-:W-:Y:S01]  /*80f90*/  IMAD.X R163, R16, 0x1, R13, P2 ;  /* 0x0000000110a37824 */ /* 0x000fe200010e060d */
[----:B------:R-:W-:Y:S02]  /*80fa0*/  SHF.R.S32.HI R16, RZ, 0x1f, R160 ;  /* 0x0000001fff107819 */ /* 0x000fe400000114a0 */
[----:B------:R0:W-:Y:S02]  /*80fb0*/  STL.64 [R1+0x37d0], R158 ;  /* 0x0037d09e01007387 */ /* 0x0001e40000100a00 */
[----:B0-----:R-:W-:Y:S02]  /*80fc0*/  IADD3 R158, P1, R160, R4, RZ ;  /* 0x00000004a09e7210 */ /* 0x001fe40007f3e0ff */
[----:B------:R0:W-:Y:S03]  /*80fd0*/  STL.64 [R1+0x1840], R162 ;  /* 0x001840a201007387 */ /* 0x0001e60000100a00 */
[----:B------:R-:W-:-:S05]  /*80fe0*/  IMAD.X R159, R16, 0x1, R3, P1 ;  /* 0x00000001109f7824 */ /* 0x000fca00008e0603 */
[----:B------:R1:W-:Y:S01]  /*80ff0*/  STL.64 [R1+0x1838], R158 ;  /* 0x0018389e01007387 */ /* 0x0003e20000100a00 */
[----:B0-----:R-:W-:-:S05]  /*81000*/  IADD3 R162, P2, R160, R6, RZ ;  /* 0x00000006a0a27210 */ /* 0x001fca0007f5e0ff */
[----:B------:R-:W-:Y:S01]  /*81010*/  IMAD.X R163, R16, 0x1, R5, P2 ;  /* 0x0000000110a37824 */ /* 0x000fe200010e0605 */
[----:B-1----:R-:W-:-:S04]  /*81020*/  IADD3 R158, P1, R160, R0, RZ ;  /* 0x00000000a09e7210 */ /* 0x002fc80007f3e0ff */
        /* <DEDUP_REMOVED lines=16> */
[----:B0-----:R-:W-:Y:S02]  /*81130*/  IADD3 R160, P2, R157, R2, RZ ;  /* 0x000000029da07210 */ /* 0x001fe40007f5e0ff */
[----:B-1----:R-:W-:-:S05]  /*81140*/  IADD3 R158, P1, R14, R0, RZ ;  /* 0x000000000e9e7210 */ /* 0x002fca0007f3e0ff */
[----:B------:R-:W-:Y:S01]  /*81150*/  IMAD.X R159, R15, 0x1, R7, P1 ;  /* 0x000000010f9f7824 */ /* 0x000fe200008e0607 */
[----:B------:R-:W-:Y:S01]  /*81160*/  SHF.R.S32.HI R16, RZ, 0x1f, R155 ;  /* 0x0000001fff107819 */ /* 0x000fe2000001149b */
[----:B------:R-:W-:-:S03]  /*81170*/  IMAD.X R161, R17, 0x1, R13, P2 ;  /* 0x0000000111a17824 */ /* 0x000fc600010e060d */
[----:B------:R0:W-:Y:S04]  /*81180*/  STL.64 [R1+0x37c0], R158 ;  /* 0x0037c09e01007387 */ /* 0x0001e80000100a00 */
        /* <DEDUP_REMOVED lines=8> */
[C---:B------:R-:W-:Y:S01]  /*81210*/  IMAD.X R159, R16.reuse, 0x1, R7, P2 ;  /* 0x00000001109f7824 */ /* 0x040fe200010e0607 */
[----:B-1----:R-:W-:Y:S02]  /*81220*/  IADD3 R160, P1, R155, R2, RZ ;  /* 0x000000029ba07210 */ /* 0x002fe40007f3e0ff */
[----:B------:R-:W-:Y:S02]  /*81230*/  SHF.R.S32.HI R17, RZ, 0x1f, R154 ;  /* 0x0000001fff117819 */ /* 0x000fe4000001149a */
        /* <DEDUP_REMOVED lines=8> */
[----:B------:R-:W-:Y:S02]  /*812c0*/  LOP3.LUT R153, R153, 0xbfffffff, RZ, 0xc0, !PT ;  /* 0xbfffffff99997812 */ /* 0x000fe400078ec0ff */
[C---:B0-----:R-:W-:Y:S02]  /*812d0*/  IADD3 R158, P2, R154.reuse, R0, RZ ;  /* 0x000000009a9e7210 */ /* 0x041fe40007f5e0ff */
[----:B------:R-:W-:-:S03]  /*812e0*/  IADD3 R154, P1, R154, R2, RZ ;  /* 0x000000029a9a7210 */ /* 0x000fc60007f3e0ff */
[C---:B------:R-:W-:Y:S02]  /*812f0*/  IMAD.X R159, R17.reuse, 0x1, R7, P2 ;  /* 0x00000001119f7824 */ /* 0x040fe400010e0607 */
[----:B------:R-:W-:Y:S01]  /*81300*/  IMAD.X R155, R17, 0x1, R13, P1 ;  /* 0x00000001119b7824 */ /* 0x000fe200008e060d */
[----:B------:R-:W-:Y:S02]  /*81310*/  @P4 LOP3.LUT R153, R153, 0x40000000, RZ, 0xfc, !PT ;  /* 0x4000000099994812 */ /* 0x000fe400078efcff */
[----:B------:R0:W-:Y:S04]  /*81320*/  STL.64 [R1+0x1648], R158 ;  /* 0x0016489e01007387 */ /* 0x0001e80000100a00 */
[----:B------:R-:W-:Y:S01]  /*81330*/  STL.64 [R1+0x1640], R160 ;  /* 0x001640a001007387 */ /* 0x000fe20000100a00 */
[----:B------:R-:W-:-:S03]  /*81340*/  LOP3.LUT R153, R153, 0xdfffffff, RZ, 0xc0, !PT ;  /* 0xdfffffff99997812 */ /* 0x000fc600078ec0ff */
[----:B------:R1:W-:Y:S04]  /*81350*/  STL.64 [R1+0x1638], R154 ;  /* 0x0016389a01007387 */ /* 0x0003e80000100a00 */
[----:B------:R-:W2:Y:S01]  /*81360*/  LDL.LU R16, [R1+0x1628] ;  /* 0x0016280001107983 */ /* 0x000ea20000300800 */
[----:B------:R-:W-:Y:S02]  /*81370*/  @P3 LOP3.LUT R153, R153, 0x20000000, RZ, 0xfc, !PT ;  /* 0x2000000099993812 */ /* 0x000fe400078efcff */
[----:B------:R-:W-:Y:S02]  /*81380*/  ISETP.LT.AND P3, PT, R10, UR19, !P0 ;  /* 0x000000130a007c0c */ /* 0x000fe4000c761270 */
[----:B0-----:R-:W-:Y:S02]  /*81390*/  IADD3 R158, P2, R14, R6, RZ ;  /* 0x000000060e9e7210 */ /* 0x001fe40007f5e0ff */
[----:B------:R-:W-:-:S03]  /*813a0*/  LOP3.LUT R153, R153, 0xefffffff, RZ, 0xc0, !PT ;  /* 0xefffffff99997812 */ /* 0x000fc600078ec0ff */
[----:B------:R-:W-:Y:S01]  /*813b0*/  IMAD.X R159, R15, 0x1, R5, P2 ;  /* 0x000000010f9f7824 */ /* 0x000fe200010e0605 */
[----:B------:R-:W-:Y:S01]  /*813c0*/  ISETP.LT.AND P2, PT, R11, UR18, !P0 ;  /* 0x000000120b007c0c */ /* 0x000fe2000c741270 */
[----:B------:R-:W-:Y:S01]  /*813d0*/  ULDC.64 UR18, c[0x0][0x228] ;  /* 0x00008a0000127ab9 */ /* 0x000fe20000000a00 */
[----:B-1----:R-:W-:-:S03]  /*813e0*/  IADD3 R154, P1, R14, R4, RZ ;  /* 0x000000040e9a7210 */ /* 0x002fc60007f3e0ff */
[----:B------:R-:W-:Y:S02]  /*813f0*/  @P3 LOP3.LUT R153, R153, 0x10000000, RZ, 0xfc, !PT ;  /* 0x1000000099993812 */ /* 0x000fe400078efcff */
[----:B------:R-:W-:Y:S01]  /*81400*/  IMAD.X R155, R15, 0x1, R3, P1 ;  /* 0x000000010f9b7824 */ /* 0x000fe200008e0603 */
[----:B------:R-:W-:Y:S02]  /*81410*/  ISETP.LT.AND P1, PT, R12, UR14, !P0 ;  /* 0x0000000e0c007c0c */ /* 0x000fe4000c721270 */
[----:B------:R-:W-:-:S04]  /*81420*/  LOP3.LUT R153, R153, 0xf7ffffff, RZ, 0xc0, !PT ;  /* 0xf7ffffff99997812 */ /* 0x000fc800078ec0ff */
[----:B------:R-:W-:Y:S02]  /*81430*/  @P2 LOP3.LUT R153, R153, 0x8000000, RZ, 0xfc, !PT ;  /* 0x0800000099992812 */ /* 0x000fe400078efcff */
[----:B------:R-:W-:Y:S01]  /*81440*/  ISETP.LT.AND P0, PT, R9, UR15, !P0 ;  /* 0x0000000f09007c0c */ /* 0x000fe2000c701270 */
[----:B------:R-:W-:Y:S01]  /*81450*/  VIADD R15, R8, 0x1a9 ;  /* 0x000001a9080f7836 */ /* 0x000fe20000000000 */
[----:B------:R-:W-:Y:S01]  /*81460*/  LOP3.LUT R153, R153, 0xfbffffff, RZ, 0xc0, !PT ;  /* 0xfbffffff99997812 */ /* 0x000fe200078ec0ff */
[----:B------:R-:W-:-:S03]  /*81470*/  ULDC.64 UR14, c[0x0][0x228] ;  /* 0x00008a00000e7ab9 */ /* 0x000fc60000000a00 */
[----:B------:R-:W-:-:S04]  /*81480*/  @P1 LOP3.LUT R153, R153, 0x4000000, RZ, 0xfc, !PT ;  /* 0x0400000099991812 */ /* 0x000fc800078efcff */
[----:B------:R-:W-:-:S04]  /*81490*/  LOP3.LUT R153, R153, 0xfdffffff, RZ, 0xc0, !PT ;  /* 0xfdffffff99997812 */ /* 0x000fc800078ec0ff */
[----:B------:R-:W-:Y:S02]  /*814a0*/  @P0 LOP3.LUT R153, R153, 0x2000000, RZ, 0xfc, !PT ;  /* 0x0200000099990812 */ /* 0x000fe400078efcff */
[----:B------:R-:W-:Y:S02]  /*814b0*/  ISETP.GE.AND P0, PT, R15, UR9, PT ;  /* 0x000000090f007c0c */ /* 0x000fe4000bf06270 */
[----:B------:R-:W-:Y:S01]  /*814c0*/  LOP3.LUT R153, R153, 0xfeffffff, RZ, 0xc0, !PT ;  /* 0xfeffffff99997812 */ /* 0x000fe200078ec0ff */
[----:B------:R-:W-:Y:S01]  /*814d0*/  VIADD R15, R8, 0x1a8 ;  /* 0x000001a8080f7836 */ /* 0x000fe20000000000 */
[----:B------:R-:W-:Y:S01]  /*814e0*/  ISETP.LT.AND P1, PT, R10, UR14, !P0 ;  /* 0x0000000e0a007c0c */ /* 0x000fe2000c721270 */
[----:B------:R-:W-:Y:S01]  /*814f0*/  ULDC.64 UR8, c[0x0][0x228] ;  /* 0x00008a0000087ab9 */ /* 0x000fe20000000a00 */
[----:B------:R-:W-:Y:S01]  /*81500*/  ISETP.LT.AND P3, PT, R11, UR56, !P0 ;  /* 0x000000380b007c0c */ /* 0x000fe2000c761270 */
[----:B------:R-:W-:Y:S01]  /*81510*/  STL.64 [R1+0x37a0], R158 ;  /* 0x0037a09e01007387 */ /* 0x000fe20000100a00 */
[----:B------:R-:W-:Y:S01]  /*81520*/  ISETP.LT.AND P2, PT, R12, UR61, !P0 ;  /* 0x0000003d0c007c0c */ /* 0x000fe2000c741270 */
[----:B------:R-:W-:Y:S01]  /*81530*/  ULDC UR61, c[0x0][0x228] ;  /* 0x00008a00003d7ab9 */ /* 0x000fe20000000800 */
[----:B------:R-:W-:-:S07]  /*81540*/  ULDC UR56, c[0x0][0x228] ;  /* 0x00008a0000387ab9 */ /* 0x000fce0000000800 */
[----:B------:R-:W-:-:S04]  /*81550*/  @P1 LOP3.LUT R153, R153, 0x1000000, RZ, 0xfc, !PT ;  /* 0x0100000099991812 */ /* 0x000fc800078efcff */
[----:B------:R-:W-:-:S04]  /*81560*/  LOP3.LUT R153, R153, 0xff7fffff, RZ, 0xc0, !PT ;  /* 0xff7fffff99997812 */ /* 0x000fc800078ec0ff */
[----:B------:R-:W-:Y:S02]  /*81570*/  @P3 LOP3.LUT R153, R153, 0x800000, RZ, 0xfc, !PT ;  /* 0x0080000099993812 */ /* 0x000fe400078efcff */
[----:B------:R-:W-:Y:S02]  /*81580*/  ISETP.LT.AND P1, PT, R9, UR18, !P0 ;  /* 0x0000001209007c0c */ /* 0x000fe4000c721270 */
[----:B------:R-:W-:Y:S02]  /*81590*/  LOP3.LUT R153, R153, 0xffbfffff, RZ, 0xc0, !PT ;  /* 0xffbfffff99997812 */ /* 0x000fe400078ec0ff */
[----:B------:R-:W-:Y:S02]  /*815a0*/  ISETP.GE.AND P0, PT, R15, UR13, PT ;  /* 0x0000000d0f007c0c */ /* 0x000fe4000bf06270 */
[----:B------:R-:W-:Y:S01]  /*815b0*/  @P2 LOP3.LUT R153, R153, 0x400000, RZ, 0xfc, !PT ;  /* 0x0040000099992812 */ /* 0x000fe200078efcff */
[----:B------:R-:W-:Y:S01]  /*815c0*/  VIADD R15, R8, 0x1a7 ;  /* 0x000001a7080f7836 */ /* 0x000fe20000000000 */
[----:B------:R-:W-:Y:S01]  /*815d0*/  ISETP.LT.AND P3, PT, R10, UR59, !P0 ;  /* 0x0000003b0a007c0c */ /* 0x000fe2000c761270 */
[----:B------:R-:W-:Y:S01]  /*815e0*/  ULDC.64 UR12, c[0x0][0x228] ;  /* 0x00008a00000c7ab9 */ /* 0x000fe20000000a00 */
[----:B------:R-:W-:Y:S01]  /*815f0*/  LOP3.LUT R153, R153, 0xffdfffff, RZ, 0xc0, !PT ;  /* 0xffdfffff99997812 */ /* 0x000fe200078ec0ff */
[----:B------:R-:W-:Y:S01]  /*81600*/  STL.64 [R1+0x3798], R154 ;  /* 0x0037989a01007387 */ /* 0x000fe20000100a00 */
[----:B------:R-:W-:Y:S01]  /*81610*/  ISETP.LT.AND P2, PT, R11, UR58, !P0 ;  /* 0x0000003a0b007c0c */ /* 0x000fe2000c741270 */
[----:B------:R-:W-:Y:S01]  /*81620*/  ULDC UR58, c[0x0][0x228] ;  /* 0x00008a00003a7ab9 */ /* 0x000fe20000000800 */
[----:B------:R-:W-:Y:S01]  /*81630*/  @P1 LOP3.LUT R153, R153, 0x200000, RZ, 0xfc, !PT ;  /* 0x0020000099991812 */ /* 0x000fe200078efcff */
[----:B------:R-:W-:-:S03]  /*81640*/  ULDC UR59, c[0x0][0x228] ;  /* 0x00008a00003b7ab9 */ /* 0x000fc60000000800 */
[----:B------:R-:W-:-:S04]  /*81650*/  LOP3.LUT R153, R153, 0xffefffff, RZ, 0xc0, !PT ;  /* 0xffefffff99997812 */ /* 0x000fc800078ec0ff */
[----:B------:R-:W-:Y:S02]  /*81660*/  @P3 LOP3.LUT R153, R153, 0x100000, RZ, 0xfc, !PT ;  /* 0x0010000099993812 */ /* 0x000fe400078efcff */
[----:B------:R-:W-:Y:S01]  /*81670*/  ISETP.LT.AND P1, PT, R12, UR57, !P0 ;  /* 0x000000390c007c0c */ /* 0x000fe2000c721270 */
[----:B------:R-:W-:Y:S01]  /*81680*/  ULDC UR57, c[0x0][0x228] ;  /* 0x00008a0000397ab9 */ /* 0x000fe20000000800 */
[----:B------:R-:W-:-:S04]  /*81690*/  LOP3.LUT R153, R153, 0xfff7ffff, RZ, 0xc0, !PT ;  /* 0xfff7ffff99997812 */ /* 0x000fc800078ec0ff */
[----:B------:R-:W-:Y:S02]  /*816a0*/  @P2 LOP3.LUT R153, R153, 0x80000, RZ, 0xfc, !PT ;  /* 0x0008000099992812 */ /* 0x000fe400078efcff */
[----:B------:R-:W-:Y:S01]  /*816b0*/  ISETP.LT.AND P0, PT, R9, UR60, !P0 ;  /* 0x0000003c09007c0c */ /* 0x000fe2000c701270 */
[----:B------:R-:W-:Y:S01]  /*816c0*/  ULDC UR60, c[0x0][0x228] ;  /* 0x00008a00003c7ab9 */ /* 0x000fe20000000800 */
[----:B------:R-:W-:-:S04]  /*816d0*/  LOP3.LUT R153, R153, 0xfffbffff, RZ, 0xc0, !PT ;  /* 0xfffbffff99997812 */ /* 0x000fc800078ec0ff */
        /* <DEDUP_REMOVED lines=9> */
[----:B------:R-:W-:Y:S01]  /*81770*/  ULDC UR46, c[0x0][0x228] ;  /* 0x00008a00002e7ab9 */ /* 0x000fe20000000800 */
[----:B------:R-:W-:Y:S01]  /*81780*/  ISETP.LT.AND P1, PT, R12, UR47, !P0 ;  /* 0x0000002f0c007c0c */ /* 0x000fe2000c721270 */
[----:B------:R-:W-:-:S08]  /*81790*/  ULDC UR47, c[0x0][0x228] ;  /* 0x00008a00002f7ab9 */ /* 0x000fd00000000800 */
[----:B------:R-:W-:-:S04]  /*817a0*/  @P3 LOP3.LUT R153, R153, 0x10000, RZ, 0xfc, !PT ;  /* 0x0001000099993812 */ /* 0x000fc800078efcff */
[----:B------:R-:W-:-:S04]  /*817b0*/  LOP3.LUT R153, R153, 0xffff7fff, RZ, 0xc0, !PT ;  /* 0xffff7fff99997812 */ /* 0x000fc800078ec0ff */
[----:B------:R-:W-:Y:S02]  /*817c0*/  @P2 LOP3.LUT R153, R153, 0x8000, RZ, 0xfc, !PT ;  /* 0x0000800099992812 */ /* 0x000fe400078efcff */
[----:B------:R-:W-:Y:S02]  /*817d0*/  ISETP.LT.AND P0, PT, R9, UR8, !P0 ;  /* 0x0000000809007c0c */ /* 0x000fe4000c701270 */
        /* <DEDUP_REMOVED lines=12> */
[----:B------:R-:W-:Y:S01]  /*818a0*/  ULDC UR54, c[0x0][0x228] ;  /* 0x00008a0000367ab9 */ /* 0x000fe20000000800 */
[----:B------:R-:W-:-:S07]  /*818b0*/  ULDC UR52, c[0x0][0x228] ;  /* 0x00008a0000347ab9 */ /* 0x000fce0000000800 */
[----:B------:R-:W-:-:S04]  /*818c0*/  @P3 LOP3.LUT R153, R153, 0x1000, RZ, 0xfc, !PT ;  /* 0x0000100099993812 */ /* 0x000fc800078efcff */
        /* <DEDUP_REMOVED lines=34> */
[----:B------:R-:W-:Y:S01]  /*81af0*/  @P3 LOP3.LUT R153, R153, 0x10, RZ, 0xfc, !PT ;  /* 0x0000001099993812 */ /* 0x000fe200078efcff */
[----:B------:R-:W-:-:S03]  /*81b00*/  ULDC UR43, c[0x0][0x228] ;  /* 0x00008a00002b7ab9 */ /* 0x000fc60000000800 */
        /* <DEDUP_REMOVED lines=9> */
[----:B--2---:R-:W-:Y:S01]  /*81ba0*/  LOP3.LUT R16, R16, 0x7fffffff, RZ, 0xc0, !PT ;  /* 0x7fffffff10107812 */ /* 0x004fe200078ec0ff */
[----:B------:R-:W-:Y:S01]  /*81bb0*/  VIADD R15, R8, 0x1a2 ;  /* 0x000001a2080f7836 */ /* 0x000fe20000000000 */
[----:B------:R-:W-:Y:S01]  /*81bc0*/  ISETP.LT.AND P2, PT, R11, UR35, !P0 ;  /* 0x000000230b007c0c */ /* 0x000fe2000c741270 */
[----:B------:R-:W-:Y:S01]  /*81bd0*/  ULDC.64 UR8, c[0x0][0x228] ;  /* 0x00008a0000087ab9 */ /* 0x000fe20000000a00 */
[----:B------:R-:W-:Y:S01]  /*81be0*/  ISETP.LT.AND P1, PT, R12, UR37, !P0 ;  /* 0x000000250c007c0c */ /* 0x000fe2000c721270 */
[----:B------:R-:W-:Y:S01]  /*81bf0*/  ULDC UR35, c[0x0][0x228] ;  /* 0x00008a0000237ab9 */ /* 0x000fe20000000800 */
[----:B------:R-:W-:Y:S01]  /*81c00*/  ISETP.LT.AND P3, PT, R10, UR12, !P0 ;  /* 0x0000000c0a007c0c */ /* 0x000fe2000c761270 */
[----:B------:R-:W-:Y:S01]  /*81c10*/  ULDC UR37, c[0x0][0x228] ;  /* 0x00008a0000257ab9 */ /* 0x000fe20000000800 */
[----:B------:R-:W-:Y:S01]  /*81c20*/  ISETP.LT.AND P0, PT, R9, UR18, !P0 ;  /* 0x0000001209007c0c */ /* 0x000fe2000c701270 */
[----:B------:R-:W-:-:S06]  /*81c30*/  ULDC UR18, c[0x0][0x228] ;  /* 0x00008a0000127ab9 */ /* 0x000fcc0000000800 */
[----:B------:R-:W-:-:S04]  /*81c40*/  @P2 LOP3.LUT R16, R16, 0x80000000, RZ, 0xfc, !PT ;  /* 0x8000000010102812 */ /* 0x000fc800078efcff */
[----:B------:R-:W-:-:S04]  /*81c50*/  LOP3.LUT R16, R16, 0xbfffffff, RZ, 0xc0, !PT ;  /* 0xbfffffff10107812 */ /* 0x000fc800078ec0ff */
[----:B------:R-:W-:Y:S02]  /*81c60*/  @P1 LOP3.LUT R16, R16, 0x40000000, RZ, 0xfc, !PT ;  /* 0x4000000010101812 */ /* 0x000fe400078efcff */
[----:B------:R-:W-:Y:S02]  /*81c70*/  LOP3.LUT R153, R153, 0xfffffffe, RZ, 0xc0, !PT ;  /* 0xfffffffe99997812 */ /* 0x000fe400078ec0ff */
[----:B------:R-:W-:Y:S02]  /*81c80*/  LOP3.LUT R16, R16, 0xdfffffff, RZ, 0xc0, !PT ;  /* 0xdfffffff10107812 */ /* 0x000fe400078ec0ff */
[----:B------:R-:W-:Y:S02]  /*81c90*/  @P3 LOP3.LUT R153, R153, 0x1, RZ, 0xfc, !PT ;  /* 0x0000000199993812 */ /* 0x000fe400078efcff */
[----:B------:R-:W-:Y:S02]  /*81ca0*/  @P0 LOP3.LUT R16, R16, 0x20000000, RZ, 0xfc, !PT ;  /* 0x2000000010100812 */ /* 0x000fe400078efcff */
[----:B------:R-:W-:Y:S01]  /*81cb0*/  ISETP.GE.AND P0, PT, R15, UR7, PT ;  /* 0x000000070f007c0c */ /* 0x000fe2000bf06270 */
[----:B------:R0:W-:Y:S01]  /*81cc0*/  STL [R1+0x162c], R153 ;  /* 0x00162c9901007387 */ /* 0x0001e20000100800 */
        /* <DEDUP_REMOVED lines=8> */
[----:B------:R-:W-:Y:S01]  /*81d50*/  ULDC UR49, c[0x0][0x228] ;  /* 0x00008a0000317ab9 */ /* 0x000fe20000000800 */
[----:B0-----:R-:W2:Y:S06]  /*81d60*/  LDL.LU R153, [R1+0x1624] ;  /* 0x0016240001997983 */ /* 0x001eac0000300800 */
        /* <DEDUP_REMOVED lines=36> */
[----:B------:R-:W-:-:S08]  /*81fb0*/  ULDC.64 UR40, c[0x0][0x228] ;  /* 0x00008a0000287ab9 */ /* 0x000fd00000000a00 */
        /* <DEDUP_REMOVED lines=13> */
[----:B------:R-:W-:Y:S01]  /*82090*/  ULDC UR19, c[0x0][0x228] ;  /* 0x00008a0000137ab9 */ /* 0x000fe20000000800 */
[----:B------:R-:W-:Y:S01]  /*820a0*/  ISETP.LT.AND P2, PT, R11, UR17, !P0 ;  /* 0x000000110b007c0c */ /* 0x000fe2000c741270 */
[----:B------:R-:W-:Y:S01]  /*820b0*/  ULDC UR17, c[0x0][0x228] ;  /* 0x00008a0000117ab9 */ /* 0x000fe20000000800 */
[----:B------:R-:W-:Y:S01]  /*820c0*/  ISETP.LT.AND P1, PT, R12, UR39, !P0 ;  /* 0x000000270c007c0c */ /* 0x000fe2000c721270 */
[----:B------:R-:W-:-:S08]  /*820d0*/  ULDC UR14, c[0x0][0x228] ;  /* 0x00008a00000e7ab9 */ /* 0x000fd00000000800 */
        /* <DEDUP_REMOVED lines=15> */
[----:B------:R-:W-:Y:S01]  /*821d0*/  ULDC.64 UR32, c[0x0][0x228] ;  /* 0x00008a0000207ab9 */ /* 0x000fe20000000a00 */
[----:B------:R-:W-:-:S09]  /*821e0*/  ISETP.LT.AND P1, PT, R12, UR29, !P0 ;  /* 0x0000001d0c007c0c */ /* 0x000fd2000c721270 */
[----:B------:R-:W-:-:S04]  /*821f0*/  @P3 LOP3.LUT R16, R16, 0x1000, RZ, 0xfc, !PT ;  /* 0x0000100010103812 */ /* 0x000fc800078efcff */
[----:B------:R-:W-:-:S04]  /*82200*/  LOP3.LUT R16, R16, 0xfffff7ff, RZ, 0xc0, !PT ;  /* 0xfffff7ff10107812 */ /* 0x000fc800078ec0ff */
[----:B------:R-:W-:Y:S02]  /*82210*/  @P2 LOP3.LUT R16, R16, 0x800, RZ, 0xfc, !PT ;  /* 0x0000080010102812 */ /* 0x000fe400078efcff */
[----:B------:R-:W-:Y:S01]  /*82220*/  ISETP.LT.AND P0, PT, R9, UR28, !P0 ;  /* 0x0000001c09007c0c */ /* 0x000fe2000c701270 */
[----:B------:R-:W-:Y:S01]  /*82230*/  ULDC.64 UR28, c[0x0][0x228] ;  /* 0x00008a00001c7ab9 */ /* 0x000fe20000000a00 */
        /* <DEDUP_REMOVED lines=41> */
[----:B--2---:R-:W-:Y:S02]  /*824d0*/  LOP3.LUT R153, R153, 0x7fffffff, RZ, 0xc0, !PT ;  /* 0x7fffffff99997812 */ /* 0x004fe400078ec0ff */
[----:B------:R-:W-:Y:S01]  /*824e0*/  LOP3.LUT R16, R16, 0xfffffffe, RZ, 0xc0, !PT ;  /* 0xfffffffe10107812 */ /* 0x000fe200078ec0ff */
[----:B------:R-:W-:Y:S01]  /*824f0*/  VIADD R15, R8, 0x19a ;  /* 0x0000019a080f7836 */ /* 0x000fe20000000000 */
[----:B------:R-:W-:Y:S01]  /*82500*/  ISETP.LT.AND P2, PT, R11, UR58, !P0 ;  /* 0x0000003a0b007c0c */ /* 0x000fe2000c741270 */
[----:B------:R-:W-:Y:S01]  /*82510*/  ULDC UR58, c[0x0][0x228] ;  /* 0x00008a00003a7ab9 */ /* 0x000fe20000000800 */
[----:B------:R-:W-:Y:S01]  /*82520*/  ISETP.LT.AND P1, PT, R12, UR16, !P0 ;  /* 0x000000100c007c0c */ /* 0x000fe2000c721270 */
[----:B------:R-:W-:Y:S01]  /*82530*/  ULDC UR16, c[0x0][0x228] ;  /* 0x00008a0000107ab9 */ /* 0x000fe20000000800 */
[----:B------:R-:W-:Y:S01]  /*82540*/  ISETP.LT.AND P3, PT, R10, UR40, !P0 ;  /* 0x000000280a007c0c */ /* 0x000fe2000c761270 */
[----:B------:R-:W-:Y:S01]  /*82550*/  ULDC UR40, c[0x0][0x228] ;  /* 0x00008a0000287ab9 */ /* 0x000fe20000000800 */
[----:B------:R-:W-:Y:S01]  /*82560*/  ISETP.LT.AND P0, PT, R9, UR30, !P0 ;  /* 0x0000001e09007c0c */ /* 0x000fe2000c701270 */
[----:B------:R-:W-:Y:S01]  /*82570*/  ULDC UR30, c[0x0][0x228] ;  /* 0x00008a00001e7ab9 */ /* 0x000fe20000000800 */
[----:B------:R-:W-:-:S05]  /*82580*/  ULDC UR13, c[0x0][0x228] ;  /* 0x00008a00000d7ab9 */ /* 0x000fca0000000800 */
[----:B------:R-:W-:-:S04]  /*82590*/  @P2 LOP3.LUT R153, R153, 0x80000000, RZ, 0xfc, !PT ;  /* 0x8000000099992812 */ /* 0x000fc800078efcff */
[----:B------:R-:W-:Y:S02]  /*825a0*/  LOP3.LUT R153, R153, 0xbfffffff, RZ, 0xc0, !PT ;  /* 0xbfffffff99997812 */ /* 0x000fe400078ec0ff */
[----:B------:R-:W-:Y:S02]  /*825b0*/  @P3 LOP3.LUT R16, R16, 0x1, RZ, 0xfc, !PT ;  /* 0x0000000110103812 */ /* 0x000fe400078efcff */
[----:B------:R-:W-:-:S04]  /*825c0*/  @P1 LOP3.LUT R153, R153, 0x40000000, RZ, 0xfc, !PT ;  /* 0x4000000099991812 */ /* 0x000fc800078efcff */
[----:B------:R-:W-:Y:S01]  /*825d0*/  LOP3.LUT R153, R153, 0xdfffffff, RZ, 0xc0, !PT ;  /* 0xdfffffff99997812 */ /* 0x000fe200078ec0ff */
[----:B------:R0:W-:Y:S03]  /*825e0*/  STL [R1+0x1628], R16 ;  /* 0x0016281001007387 */ /* 0x0001e60000100800 */
[----:B------:R-:W-:Y:S02]  /*825f0*/  @P0 LOP3.LUT R153, R153, 0x20000000, RZ, 0xfc, !PT ;  /* 0x2000000099990812 */ /* 0x000fe400078efcff */
[----:B------:R-:W-:Y:S01]  /*82600*/  ISETP.GE.AND P0, PT, R15, UR33, PT ;  /* 0x000000210f007c0c */ /* 0x000fe2000bf06270 */
[----:B0-----:R-:W2:Y:S03]  /*82610*/  LDL.LU R16, [R1+0x1620] ;  /* 0x0016200001107983 */ /* 0x001ea60000300800 */
[----:B------:R-:W-:-:S02]  /*82620*/  ISETP.LT.AND P3, PT, R10, UR54, !P0 ;  /* 0x000000360a007c0c */ /* 0x000fc4000c761270 */
[----:B------:R-:W-:Y:S01]  /*82630*/  LOP3.LUT R153, R153, 0xefffffff, RZ, 0xc0, !PT ;  /* 0xefffffff99997812 */ /* 0x000fe200078ec0ff */
[----:B------:R-:W-:Y:S01]  /*82640*/  VIADD R15, R8, 0x199 ;  /* 0x00000199080f7836 */ /* 0x000fe20000000000 */
[----:B------:R-:W-:Y:S01]  /*82650*/  ISETP.LT.AND P2, PT, R11, UR53, !P0 ;  /* 0x000000350b007c0c */ /* 0x000fe2000c741270 */
[----:B------:R-:W-:Y:S01]  /*82660*/  ULDC.64 UR32, c[0x0][0x228] ;  /* 0x00008a0000207ab9 */ /* 0x000fe20000000a00 */
[----:B------:R-:W-:Y:S01]  /*82670*/  ISETP.LT.AND P1, PT, R12, UR60, !P0 ;  /* 0x0000003c0c007c0c */ /* 0x000fe2000c721270 */
[----:B------:R-:W-:Y:S01]  /*82680*/  ULDC UR60, c[0x0][0x228] ;  /* 0x00008a00003c7ab9 */ /* 0x000fe20000000800 */
[----:B------:R-:W-:-:S05]  /*82690*/  ULDC UR54, c[0x0][0x228] ;  /* 0x00008a0000367ab9 */ /* 0x000fca0000000800 */
        /* <DEDUP_REMOVED lines=10> */
[----:B------:R-:W-:-:S04]  /*82740*/  ISETP.GE.AND P0, PT, R15, UR29, PT ;  /* 0x0000001d0f007c0c */ /* 0x000fc8000bf06270 */
[----:B------:R-:W-:Y:S02]  /*82750*/  ISETP.LT.AND P3, PT, R10, UR38, !P0 ;  /* 0x000000260a007c0c */ /* 0x000fe4000c761270 */
[----:B------:R-:W-:Y:S02]  /*82760*/  ISETP.LT.AND P2, PT, R11, UR60, !P0 ;  /* 0x0000003c0b007c0c */ /* 0x000fe4000c741270 */
[----:B------:R-:W-:Y:S01]  /*82770*/  LOP3.LUT R153, R153, 0xfeffffff, RZ, 0xc0, !PT ;  /* 0xfeffffff99997812 */ /* 0x000fe200078ec0ff */
[----:B------:R-:W-:Y:S01]  /*82780*/  VIADD R15, R8, 0x198 ;  /* 0x00000198080f7836 */ /* 0x000fe20000000000 */
[----:B------:R-:W-:Y:S01]  /*82790*/  ISETP.LT.AND P1, PT, R12, UR58, !P0 ;  /* 0x0000003a0c007c0c */ /* 0x000fe2000c721270 */
[----:B------:R-:W-:-:S06]  /*827a0*/  ULDC UR60, c[0x0][0x228] ;  /* 0x00008a00003c7ab9 */ /* 0x000fcc0000000800 */
        /* <DEDUP_REMOVED lines=12> */
[----:B------:R-:W-:Y:S01]  /*82870*/  LOP3.LUT R153, R153, 0xffefffff, RZ, 0xc0, !PT ;  /* 0xffefffff99997812 */ /* 0x000fe200078ec0ff */
[----:B------:R-:W-:Y:S01]  /*82880*/  VIADD R15, R8, 0x197 ;  /* 0x00000197080f7836 */ /* 0x000fe20000000000 */
[----:B------:R-:W-:Y:S01]  /*82890*/  ISETP.LT.AND P2, PT, R11, UR28, !P0 ;  /* 0x0000001c0b007c0c */ /* 0x000fe2000c741270 */
[----:B------:R-:W-:Y:S01]  /*828a0*/  ULDC.64 UR40, c[0x0][0x228] ;  /* 0x00008a0000287ab9 */ /* 0x000fe20000000a00 */
[----:B------:R-:W-:Y:S01]  /*828b0*/  ISETP.LT.AND P1, PT, R12, UR60, !P0 ;  /* 0x0000003c0c007c0c */ /* 0x000fe2000c721270 */
[----:B------:R-:W-:-:S06]  /*828c0*/  ULDC UR60, c[0x0][0x228] ;  /* 0x00008a00003c7ab9 */ /* 0x000fcc0000000800 */
[----:B------:R-:W-:Y:S01]  /*828d0*/  @P3 LOP3.LUT R153, R153, 0x100000, RZ, 0xfc, !PT ;  /* 0x0010000099993812 */ /* 0x000fe200078efcff */
[----:B------:R-:W-:-:S03]  /*828e0*/  ULDC.64 UR28, c[0x0][0x228] ;  /* 0x00008a00001c7ab9 */ /* 0x000fc60000000a00 */
        /* <DEDUP_REMOVED lines=31> */
[----:B------:R-:W-:Y:S01]  /*82ae0*/  ULDC.64 UR30, c[0x0][0x228] ;  /* 0x00008a00001e7ab9 */ /* 0x000fe20000000a00 */
        /* <DEDUP_REMOVED lines=18> */
[----:B------:R-:W-:Y:S01]  /*82c10*/  ULDC.64 UR32, c[0x0][0x228] ;  /* 0x00008a0000207ab9 */ /* 0x000fe20000000a00 */
[----:B------:R-:W-:-:S05]  /*82c20*/  ULDC UR52, c[0x0][0x228] ;  /* 0x00008a0000347ab9 */ /* 0x000fca0000000800 */
        /* <DEDUP_REMOVED lines=11> */
[----:B------:R-:W-:-:S03]  /*82ce0*/  ULDC UR45, c[0x0][0x228] ;  /* 0x00008a00002d7ab9 */ /* 0x000fc60000000800 */
        /* <DEDUP_REMOVED lines=18> */
[----:B------:R-:W-:Y:S02]  /*82e10*/  LOP3.LUT R153, R153, 0xfffffffe, RZ, 0xc0, !PT ;  /* 0xfffffffe99997812 */ /* 0x000fe400078ec0ff */
[----:B--2---:R-:W-:Y:S01]  /*82e20*/  LOP3.LUT R16, R16, 0x7fffffff, RZ, 0xc0, !PT ;  /* 0x7fffffff10107812 */ /* 0x004fe200078ec0ff */
[----:B------:R-:W-:Y:S01]  /*82e30*/  VIADD R15, R8, 0x192 ;  /* 0x00000192080f7836 */ /* 0x000fe20000000000 */
[----:B------:R-:W-:Y:S01]  /*82e40*/  ISETP.LT.AND P2, PT, R12, UR50, !P0 ;  /* 0x000000320c007c0c */ /* 0x000fe2000c741270 */
[----:B------:R-:W-:-:S04]  /*82e50*/  ULDC.64 UR28, c[0x0][0x228] ;  /* 0x00008a00001c7ab9 */ /* 0x000fc80000000a00 */
[----:B------:R-:W-:Y:S01]  /*82e60*/  @P1 LOP3.LUT R153, R153, 0x1, RZ, 0xfc, !PT ;  /* 0x0000000199991812 */ /* 0x000fe200078efcff */
[----:B------:R-:W-:Y:S01]  /*82e70*/  ULDC UR50, c[0x0][0x228] ;  /* 0x00008a0000327ab9 */ /* 0x000fe20000000800 */
[----:B------:R-:W-:Y:S02]  /*82e80*/  @P3 LOP3.LUT R16, R16, 0x80000000, RZ, 0xfc, !PT ;  /* 0x8000000010103812 */ /* 0x000fe400078efcff */
[----:B------:R-:W-:Y:S01]  /*82e90*/  ISETP.LT.AND P1, PT, R9, UR32, !P0 ;  /* 0x0000002009007c0c */ /* 0x000fe2000c721270 */
[----:B------:R0:W-:Y:S01]  /*82ea0*/  STL [R1+0x1624], R153 ;  /* 0x0016249901007387 */ /* 0x0001e20000100800 */
[----:B------:R-:W-:Y:S02]  /*82eb0*/  LOP3.LUT R16, R16, 0xbfffffff, RZ, 0xc0, !PT ;  /* 0xbfffffff10107812 */ /* 0x000fe400078ec0ff */
[----:B------:R-:W-:Y:S02]  /*82ec0*/  ISETP.GE.AND P0, PT, R15, UR39, PT ;  /* 0x000000270f007c0c */ /* 0x000fe4000bf06270 */
[----:B------:R-:W-:Y:S01]  /*82ed0*/  @P2 LOP3.LUT R16, R16, 0x40000000, RZ, 0xfc, !PT ;  /* 0x4000000010102812 */ /* 0x000fe200078efcff */
[----:B0-----:R-:W2:Y:S01]  /*82ee0*/  LDL.LU R153, [R1+0x161c] ;  /* 0x00161c0001997983 */ /* 0x001ea20000300800 */
[----:B------:R-:W-:Y:S01]  /*82ef0*/  ISETP.LT.AND P3, PT, R10, UR35, !P0 ;  /* 0x000000230a007c0c */ /* 0x000fe2000c761270 */
[----:B------:R-:W-:Y:S01]  /*82f00*/  VIADD R15, R8, 0x191 ;  /* 0x00000191080f7836 */ /* 0x000fe20000000000 */
[----:B------:R-:W-:Y:S01]  /*82f10*/  LOP3.LUT R16, R16, 0xdfffffff, RZ, 0xc0, !PT ;  /* 0xdfffffff10107812 */ /* 0x000fe200078ec0ff */
[----:B------:R-:W-:Y:S01]  /*82f20*/  ULDC.64 UR38, c[0x0][0x228] ;  /* 0x00008a0000267ab9 */ /* 0x000fe20000000a00 */
        /* <DEDUP_REMOVED lines=35> */
[----:B------:R-:W-:-:S04]  /*83160*/  LOP3.LUT R16, R16, 0xffdfffff, RZ, 0xc0, !PT ;  /* 0xffdfffff10107812 */ /* 0x000fc800078ec0ff */
[----:B------:R-:W-:Y:S02]  /*83170*/  @P1 LOP3.LUT R16, R16, 0x200000, RZ, 0xfc, !PT ;  /* 0x0020000010101812 */ /* 0x000fe400078efcff */
[----:B------:R-:W-:Y:S01]  /*83180*/  ISETP.LT.AND P2, PT, R11, UR26, !P0 ;  /* 0x0000001a0b007c0c */ /* 0x000fe2000c741270 */
[----:B------:R-:W-:Y:S01]  /*83190*/  ULDC.64 UR26, c[0x0][0x228] ;  /* 0x00008a00001a7ab9 */ /* 0x000fe20000000a00 */
        /* <DEDUP_REMOVED lines=19> */
[----:B------:R-:W-:-:S09]  /*832d0*/  ISETP.LT.AND P1, PT, R12, UR21, !P0 ;  /* 0x000000150c007c0c */ /* 0x000fd2000c721270 */
        /* <DEDUP_REMOVED lines=92> */
[----:B0-----:R-:W2:Y:S07]  /*838a0*/  LDL.LU R16, [R1+0x1618] ;  /* 0x0016180001107983 */ /* 0x001eae0000300800 */
        /* <DEDUP_REMOVED lines=89> */
[----:B------:R-:W-:Y:S01]  /*83e40*/  ULDC UR30, c[0x0][0x228] ;  /* 0x00008a00001e7ab9 */ /* 0x000fe20000000800 */
        /* <DEDUP_REMOVED lines=20> */
[----:B------:R-:W-:Y:S01]  /*83f90*/  ULDC.64 UR38, c[0x0][0x228] ;  /* 0x00008a0000267ab9 */ /* 0x000fe20000000a00 */
        /* <DEDUP_REMOVED lines=21> */
[----:B------:R-:W-:Y:S01]  /*840f0*/  LOP3.LUT R153, R153, 0xfffffffe, RZ, 0xc0, !PT ;  /* 0xfffffffe99997812 */ /* 0x000fe200078ec0ff */
[----:B------:R-:W-:-:S04]  /*84100*/  ULDC UR47, c[0x0][0x228] ;  /* 0x00008a00002f7ab9 */ /* 0x000fc80000000800 */
[----:B------:R-:W-:-:S04]  /*84110*/  @P2 LOP3.LUT R16, R16, 0x80000000, RZ, 0xfc, !PT ;  /* 0x8000000010102812 */ /* 0x000fc800078efcff */
[----:B------:R-:W-:-:S04]  /*84120*/  LOP3.LUT R16, R16, 0xbfffffff, RZ, 0xc0, !PT ;  /* 0xbfffffff10107812 */ /* 0x000fc800078ec0ff */
[----:B------:R-:W-:-:S04]  /*84130*/  @P1 LOP3.LUT R16, R16, 0x40000000, RZ, 0xfc, !PT ;  /* 0x4000000010101812 */ /* 0x000fc800078efcff */
        /* <DEDUP_REMOVED lines=119> */
[----:B------:R-:W-:-:S07]  /*848b0*/  ISETP.LT.AND P1, PT, R12, UR9, !P0 ;  /* 0x000000090c007c0c */ /* 0x000fce000c721270 */
        /* <DEDUP_REMOVED lines=15> */
[----:B------:R-:W-:Y:S01]  /*849b0*/  ULDC.64 UR6, c[0x0][0x228] ;  /* 0x00008a0000067ab9 */ /* 0x000fe20000000a00 */
[----:B------:R-:W-:-:S02]  /*849c0*/  ISETP.LT.AND P3, PT, R10, UR8, !P0 ;  /* 0x000000080a007c0c */ /* 0x000fc4000c761270 */
        /* <DEDUP_REMOVED lines=17> */
[----:B0-----:R-:W2:Y:S01]  /*84ae0*/  LDL.LU R16, [R1+0x1610] ;  /* 0x0016100001107983 */ /* 0x001ea20000300800 */
[----:B------:R-:W-:Y:S01]  /*84af0*/  ISETP.LT.AND P1, PT, R12, UR51, !P0 ;  /* 0x000000330c007c0c */ /* 0x000fe2000c721270 */
        /* <DEDUP_REMOVED lines=418> */
[----:B--2---:R-:W-:Y:S01]  /*86520*/  LOP3.LUT R16, R16, 0x7fffffff, RZ, 0xc0, !PT ;  /* 0x7fffffff10107812 */ /* 0x004fe200078ec0ff */
[----:B------:R-:W-:Y:S01]  /*86530*/  VIADD R15, R8, 0x162 ;  /* 0x00000162080f7836 */ /* 0x000fe20000000000 */
[----:B------:R-:W-:Y:S01]  /*86540*/  ISETP.LT.AND P3, PT, R10, UR30, !P0 ;  /* 0x0000001e0a007c0c */ /* 0x000fe2000c761270 */
[----:B------:R-:W-:Y:S01]  /*86550*/  ULDC UR5, c[0x0][0x228] ;  /* 0x00008a0000057ab9 */ /* 0x000fe20000000800 */
[----:B------:R-:W-:Y:S01]  /*86560*/  ISETP.LT.AND P0, PT, R9, UR6, !P0 ;  /* 0x0000000609007c0c */ /* 0x000fe2000c701270 */
[----:B------:R-:W-:-:S04]  /*86570*/  ULDC.64 UR6, c[0x0][0x228] ;  /* 0x00008a0000067ab9 */ /* 0x000fc80000000a00 */
        /* <DEDUP_REMOVED lines=14> */
[----:B0-----:R-:W2:Y:S01]  /*86660*/  LDL.LU R153, [R1+0x1604] ;  /* 0x0016040001997983 */ /* 0x001ea20000300800 */
        /* <DEDUP_REMOVED lines=87> */
[----:B------:R-:W-:Y:S01]  /*86be0*/  ULDC.64 UR18, c[0x0][0x228] ;  /* 0x00008a0000127ab9 */ /* 0x000fe20000000a00 */
[----:B------:R-:W-:Y:S01]  /*86bf0*/  LOP3.LUT R248, R248, 0x7fffffff, RZ, 0xc0, !PT ;  /* 0x7ffffffff8f87812 */ /* 0x000fe200078ec0ff */
[----:B------:R-:W-:-:S06]  /*86c00*/  ULDC UR13, c[0x0][0x228] ;  /* 0x00008a00000d7ab9 */ /* 0x000fcc0000000800 */
        /* <DEDUP_REMOVED lines=37> */
[----:B------:R-:W-:-:S06]  /*86e60*/  ULDC.64 UR38, c[0x0][0x228] ;  /* 0x00008a0000267ab9 */ /* 0x000fcc0000000a00 */
        /* <DEDUP_REMOVED lines=149> */
[----:B------:R-:W-:-:S04]  /*877c0*/  @P1 LOP3.LUT R16, R16, 0x40000000, RZ, 0xfc, !PT ;  /* 0x4000000010101812 */ /* 0x000fc800078efcff */
[----:B------:R-:W-:Y:S02]  /*877d0*/  LOP3.LUT R16, R16, 0xdfffffff, RZ, 0xc0, !PT ;  /* 0xdfffffff10107812 */ /* 0x000fe400078ec0ff */
[----:B------:R-:W-:Y:S02]  /*877e0*/  LOP3.LUT R153, R153, 0xfffffffe, RZ, 0xc0, !PT ;  /* 0xfffffffe99997812 */ /* 0x000fe400078ec0ff */
[----:B------:R-:W-:Y:S02]  /*877f0*/  @P0 LOP3.LUT R16, R16, 0x20000000, RZ, 0xfc, !PT ;  /* 0x2000000010100812 */ /* 0x000fe400078efcff */
[----:B------:R-:W-:Y:S02]  /*87800*/  ISETP.GE.AND P0, PT, R15, UR33, PT ;  /* 0x000000210f007c0c */ /* 0x000fe4000bf06270 */
[----:B------:R-:W-:Y:S02]  /*87810*/  @P3 LOP3.LUT R153, R153, 0x1, RZ, 0xfc, !PT ;  /* 0x0000000199993812 */ /* 0x000fe400078efcff */
        /* <DEDUP_REMOVED lines=62> */
[----:B------:R-:W-:Y:S02]  /*87c00*/  ISETP.LT.AND P2, PT, R11, UR40, !P0 ;  /* 0x000000280b007c0c */ /* 0x000fe4000c741270 */
        /* <DEDUP_REMOVED lines=51> */
[----:B------:R-:W-:Y:S02]  /*87f40*/  ISETP.LT.AND P2, PT, R11, UR58, !P0 ;  /* 0x0000003a0b007c0c */ /* 0x000fe4000c741270 */
[----:B------:R-:W-:-:S02]  /*87f50*/  LOP3.LUT R246, R246, 0x7fffffff, RZ, 0xc0, !PT ;  /* 0x7ffffffff6f67812 */ /* 0x000fc400078ec0ff */
[----:B------:R-:W-:Y:S01]  /*87f60*/  LOP3.LUT R245, R245, 0x7fffffff, RZ, 0xc0, !PT ;  /* 0x7ffffffff5f57812 */ /* 0x000fe200078ec0ff */
[----:B------:R-:W-:Y:S01]  /*87f70*/  STL [R1+0x1604], R153 ;  /* 0x0016049901007387 */ /* 0x000fe20000100800 */
[----:B------:R-:W-:Y:S01]  /*87f80*/  ISETP.LT.AND P1, PT, R12, UR57, !P0 ;  /* 0x000000390c007c0c */ /* 0x000fe2000c721270 */
[----:B------:R-:W-:-:S04]  /*87f90*/  ULDC UR57, c[0x0][0x228] ;  /* 0x00008a0000397ab9 */ /* 0x000fc80000000800 */
        /* <DEDUP_REMOVED lines=9> */
[----:B------:R-:W-:Y:S01]  /*88030*/  ISETP.GE.AND P0, PT, R15, UR41, PT ;  /* 0x000000290f007c0c */ /* 0x000fe2000bf06270 */
[----:B------:R-:W-:Y:S01]  /*88040*/  VIADD R15, R8, 0x14a ;  /* 0x0000014a080f7836 */ /* 0x000fe20000000000 */
[----:B------:R-:W-:Y:S01]  /*88050*/  LOP3.LUT R16, R16, 0xfffffffe, RZ, 0xc0, !PT ;  /* 0xfffffffe10107812 */ /* 0x000fe200078ec0ff */
[----:B------:R-:W-:Y:S01]  /*88060*/  ULDC UR41, c[0x0][0x228] ;  /* 0x00008a0000297ab9 */ /* 0x000fe20000000800 */
        /* <DEDUP_REMOVED lines=10> */
[----:B------:R-:W-:-:S04]  /*88110*/  @P1 LOP3.LUT R248, R248, 0x40000000, RZ, 0xfc, !PT ;  /* 0x40000000f8f81812 */ /* 0x000fc800078efcff */
[----:B------:R-:W-:-:S04]  /*88120*/  LOP3.LUT R248, R248, 0xdfffffff, RZ, 0xc0, !PT ;  /* 0xdffffffff8f87812 */ /* 0x000fc800078ec0ff */
        /* <DEDUP_REMOVED lines=114> */
[----:B------:R0:W-:Y:S01]  /*88850*/  STL [R1+0x1600], R16 ;  /* 0x0016001001007387 */ /* 0x0001e20000100800 */
        /* <DEDUP_REMOVED lines=14> */
[----:B------:R-:W-:Y:S01]  /*88940*/  ULDC.64 UR8, c[0x0][0x228] ;  /* 0x00008a0000087ab9 */ /* 0x000fe20000000a00 */
[----:B------:R-:W-:Y:S01]  /*88950*/  ISETP.LT.AND P2, PT, R11, UR60, !P0 ;  /* 0x0000003c0b007c0c */ /* 0x000fe2000c741270 */
[----:B------:R-:W-:Y:S01]  /*88960*/  ULDC UR60, c[0x0][0x228] ;  /* 0x00008a00003c7ab9 */ /* 0x000fe20000000800 */
[----:B------:R-:W-:Y:S01]  /*88970*/  ISETP.LT.AND P1, PT, R12, UR52, !P0 ;  /* 0x000000340c007c0c */ /* 0x000fe2000c721270 */
[----:B0-----:R-:W-:Y:S01]  /*88980*/  VIADD R16, R8, 0x12c ;  /* 0x0000012c08107836 */ /* 0x001fe20000000000 */
[----:B------:R-:W-:Y:S01]  /*88990*/  ISETP.LT.AND P3, PT, R10, UR12, !P0 ;  /* 0x0000000c0a007c0c */ /* 0x000fe2000c761270 */
[----:B------:R-:W-:Y:S01]  /*889a0*/  ULDC UR52, c[0x0][0x228] ;  /* 0x00008a0000347ab9 */ /* 0x000fe20000000800 */
[----:B------:R-:W-:Y:S01]  /*889b0*/  ISETP.LT.AND P0, PT, R9, UR51, !P0 ;  /* 0x0000003309007c0c */ /* 0x000fe2000c701270 */
[----:B------:R-:W-:-:S06]  /*889c0*/  ULDC UR51, c[0x0][0x228] ;  /* 0x00008a0000337ab9 */ /* 0x000fcc0000000800 */
        /* <DEDUP_REMOVED lines=92> */
[----:B------:R-:W0:Y:S01]  /*88f90*/  S2R R152, SR_TID.X ;  /* 0x0000000000987919 */ /* 0x000e220000002100 */
[----:B------:R-:W-:Y:S01]  /*88fa0*/  LOP3.LUT R247, R247, 0xfffffbff, RZ, 0xc0, !PT ;  /* 0xfffffbfff7f77812 */ /* 0x000fe200078ec0ff */
[----:B------:R-:W-:-:S03]  /*88fb0*/  ULDC UR5, c[0x0][0x228] ;  /* 0x00008a0000057ab9 */ /* 0x000fc60000000800 */
        /* <DEDUP_REMOVED lines=184> */
[----:B------:R-:W-:Y:S02]  /*89b40*/  ISETP.LT.AND P1, PT, R12, UR20, !P0 ;  /* 0x000000140c007c0c */ /* 0x000fe4000c721270 */
        /* <DEDUP_REMOVED lines=70> */
[----:B------:R-:W-:-:S06]  /*89fb0*/  ULDC.64 UR28, c[0x0][0x228] ;  /* 0x00008a00001c7ab9 */ /* 0x000fcc0000000a00 */
        /* <DEDUP_REMOVED lines=31> */
[----:B------:R-:W-:-:S07]  /*8a1b0*/  ISETP.LT.AND P1, PT, R12, UR18, !P0 ;  /* 0x000000120c007c0c */ /* 0x000fce000c721270 */
        /* <DEDUP_REMOVED lines=17> */
[----:B------:R-:W-:Y:S02]  /*8a2d0*/  ISETP.LT.AND P1, PT, R9, UR59, !P0 ;  /* 0x0000003b09007c0c */ /* 0x000fe4000c721270 */
[----:B------:R-:W-:Y:S01]  /*8a2e0*/  LOP3.LUT R245, R245, 0xfffffffb, RZ, 0xc0, !PT ;  /* 0xfffffffbf5f57812 */ /* 0x000fe200078ec0ff */
[----:B------:R-:W-:-:S03]  /*8a2f0*/  VIADD R15, R8, 0x12b ;  /* 0x0000012b080f7836 */ /* 0x000fc60000000000 */
[----:B------:R-:W-:Y:S02]  /*8a300*/  @P2 LOP3.LUT R245, R245, 0x4, RZ, 0xfc, !PT ;  /* 0x00000004f5f52812 */ /* 0x000fe400078efcff */
[----:B------:R-:W-:Y:S02]  /*8a310*/  ISETP.GE.AND P0, PT, R15, UR23, PT ;  /* 0x000000170f007c0c */ /* 0x000fe4000bf06270 */
[----:B------:R-:W-:Y:S02]  /*8a320*/  LOP3.LUT R245, R245, 0xfffffffd, RZ, 0xc0, !PT ;  /* 0xfffffffdf5f57812 */ /* 0x000fe400078ec0ff */
[----:B------:R-:W-:Y:S02]  /*8a330*/  ISETP.LT.AND P3, PT, R11, UR58, !P0 ;  /* 0x0000003a0b007c0c */ /* 0x000fe4000c761270 */
[----:B------:R-:W-:Y:S02]  /*8a340*/  @P1 LOP3.LUT R245, R245, 0x2, RZ, 0xfc, !PT ;  /* 0x00000002f5f51812 */ /* 0x000fe400078efcff */
[----:B------:R-:W-:-:S02]  /*8a350*/  ISETP.LT.AND P1, PT, R10, UR42, !P0 ;  /* 0x0000002a0a007c0c */ /* 0x000fc4000c721270 */
[----:B------:R-:W-:Y:S02]  /*8a360*/  ISETP.LT.AND P2, PT, R12, UR57, !P0 ;  /* 0x000000390c007c0c */ /* 0x000fe4000c741270 */
[----:B------:R-:W-:-:S05]  /*8a370*/  LOP3.LUT R245, R245, 0xfffffffe, RZ, 0xc0, !PT ;  /* 0xfffffffef5f57812 */ /* 0x000fca00078ec0ff */
[----:B------:R-:W-:-:S04]  /*8a380*/  @P3 LOP3.LUT R244, R244, 0x80000000, RZ, 0xfc, !PT ;  /* 0x80000000f4f43812 */ /* 0x000fc800078efcff */
[----:B------:R-:W-:Y:S02]  /*8a390*/  @P1 LOP3.LUT R245, R245, 0x1, RZ, 0xfc, !PT ;  /* 0x00000001f5f51812 */ /* 0x000fe400078efcff */
[----:B------:R-:W-:Y:S02]  /*8a3a0*/  ISETP.LT.AND P1, PT, R9, UR56, !P0 ;  /* 0x0000003809007c0c */ /* 0x000fe4000c721270 */
[----:B------:R-:W-:Y:S01]  /*8a3b0*/  LOP3.LUT R244, R244, 0xbfffffff, RZ, 0xc0, !PT ;  /* 0xbffffffff4f47812 */ /* 0x000fe200078ec0ff */
[----:B------:R-:W-:-:S03]  /*8a3c0*/  VIADD R16, R8, 0x12a ;  /* 0x0000012a08107836 */ /* 0x000fc60000000000 */
[----:B------:R-:W-:Y:S02]  /*8a3d0*/  @P2 LOP3.LUT R244, R244, 0x40000000, RZ, 0xfc, !PT ;  /* 0x40000000f4f42812 */ /* 0x000fe400078efcff */
[----:B------:R-:W-:Y:S02]  /*8a3e0*/  ISETP.GE.AND P0, PT, R16, UR47, PT ;  /* 0x0000002f10007c0c */ /* 0x000fe4000bf06270 */
[----:B------:R-:W-:-:S04]  /*8a3f0*/  LOP3.LUT R244, R244, 0xdfffffff, RZ, 0xc0, !PT ;  /* 0xdffffffff4f47812 */ /* 0x000fc800078ec0ff */
[----:B------:R-:W-:Y:S02]  /*8a400*/  @P1 LOP3.LUT R244, R244, 0x20000000, RZ, 0xfc, !PT ;  /* 0x20000000f4f41812 */ /* 0x000fe400078efcff */
        /* <DEDUP_REMOVED lines=61> */
[----:B------:R-:W-:Y:S01]  /*8a7e0*/  LOP3.LUT R244, R244, 0xfffffdff, RZ, 0xc0, !PT ;  /* 0xfffffdfff4f47812 */ /* 0x000fe200078ec0ff */
[----:B------:R-:W-:-:S03]  /*8a7f0*/  VIADD R15, R8, 0x125 ;  /* 0x00000125080f7836 */ /* 0x000fc60000000000 */
[----:B------:R-:W-:Y:S02]  /*8a800*/  @P3 LOP3.LUT R244, R244, 0x200, RZ, 0xfc, !PT ;  /* 0x00000200f4f43812 */ /* 0x000fe400078efcff */
[----:B------:R-:W-:Y:S02]  /*8a810*/  ISETP.LT.AND P1, PT, R9, UR9, !P0 ;  /* 0x0000000909007c0c */ /* 0x000fe4000c721270 */
[----:B------:R-:W-:Y:S02]  /*8a820*/  LOP3.LUT R244, R244, 0xfffffeff, RZ, 0xc0, !PT ;  /* 0xfffffefff4f47812 */ /* 0x000fe400078ec0ff */
[----:B------:R-:W-:Y:S02]  /*8a830*/  ISETP.GE.AND P0, PT, R15, UR33, PT ;  /* 0x000000210f007c0c */ /* 0x000fe4000bf06270 */
[----:B------:R-:W-:Y:S02]  /*8a840*/  @P2 LOP3.LUT R244, R244, 0x100, RZ, 0xfc, !PT ;  /* 0x00000100f4f42812 */ /* 0x000fe400078efcff */
[----:B------:R-:W-:-:S02]  /*8a850*/  ISETP.LT.AND P3, PT, R10, UR26, !P0 ;  /* 0x0000001a0a007c0c */ /* 0x000fc4000c761270 */
[----:B------:R-:W-:-:S04]  /*8a860*/  LOP3.LUT R244, R244, 0xffffff7f, RZ, 0xc0, !PT ;  /* 0xffffff7ff4f47812 */ /* 0x000fc800078ec0ff */
[----:B------:R-:W-:Y:S02]  /*8a870*/  @P1 LOP3.LUT R244, R244, 0x80, RZ, 0xfc, !PT ;  /* 0x00000080f4f41812 */ /* 0x000fe400078efcff */
[----:B------:R-:W-:Y:S02]  /*8a880*/  ISETP.LT.AND P2, PT, R11, UR8, !P0 ;  /* 0x000000080b007c0c */ /* 0x000fe4000c741270 */
[----:B------:R-:W-:-:S04]  /*8a890*/  LOP3.LUT R244, R244, 0xffffffbf, RZ, 0xc0, !PT ;  /* 0xffffffbff4f47812 */ /* 0x000fc800078ec0ff */
[----:B------:R-:W-:Y:S02]  /*8a8a0*/  @P3 LOP3.LUT R244, R244, 0x40, RZ, 0xfc, !PT ;  /* 0x00000040f4f43812 */ /* 0x000fe400078efcff */
[----:B------:R-:W-:Y:S02]  /*8a8b0*/  ISETP.LT.AND P1, PT, R12, UR7, !P0 ;  /* 0x000000070c007c0c */ /* 0x000fe4000c721270 */
[----:B------:R-:W-:-:S04]  /*8a8c0*/  LOP3.LUT R244, R244, 0xffffffdf, RZ, 0xc0, !PT ;  /* 0xffffffdff4f47812 */ /* 0x000fc800078ec0ff */
[----:B------:R-:W-:Y:S02]  /*8a8d0*/  @P2 LOP3.LUT R244, R244, 0x20, RZ, 0xfc, !PT ;  /* 0x00000020f4f42812 */ /* 0x000fe400078efcff */
[----:B------:R-:W-:Y:S02]  /*8a8e0*/  ISETP.LT.AND P0, PT, R9, UR6, !P0 ;  /* 0x0000000609007c0c */ /* 0x000fe4000c701270 */
[----:B------:R-:W-:-:S04]  /*8a8f0*/  LOP3.LUT R244, R244, 0xffffffef, RZ, 0xc0, !PT ;  /* 0xffffffeff4f47812 */ /* 0x000fc800078ec0ff */
[----:B------:R-:W-:Y:S01]  /*8a900*/  @P1 LOP3.LUT R244, R244, 0x10, RZ, 0xfc, !PT ;  /* 0x00000010f4f41812 */ /* 0x000fe200078efcff */
[----:B------:R-:W-:-:S03]  /*8a910*/  VIADD R16, R8, 0x1ac ;  /* 0x000001ac08107836 */ /* 0x000fc60000000000 */
[----:B------:R-:W-:-:S04]  /*8a920*/  LOP3.LUT R244, R244, 0xfffffff7, RZ, 0xc0, !PT ;  /* 0xfffffff7f4f47812 */ /* 0x000fc800078ec0ff */
[----:B------:R-:W-:Y:S02]  /*8a930*/  @P0 LOP3.LUT R244, R244, 0x8, RZ, 0xfc, !PT ;  /* 0x00000008f4f40812 */ /* 0x000fe400078efcff */
[----:B------:R-:W-:-:S04]  /*8a940*/  ISETP.GE.AND P0, PT, R16, UR25, PT ;  /* 0x0000001910007c0c */ /* 0x000fc8000bf06270 */
[----:B------:R-:W-:Y:S02]  /*8a950*/  ISETP.LT.AND P3, PT, R12, UR36, !P0 ;  /* 0x000000240c007c0c */ /* 0x000fe4000c761270 */
[----:B------:R-:W-:Y:S02]  /*8a960*/  ISETP.LT.AND P5, PT, R9, UR34, !P0 ;  /* 0x0000002209007c0c */ /* 0x000fe4000c7a1270 */
[----:B------:R-:W-:Y:S01]  /*8a970*/  LOP3.LUT R244, R244, 0xfffff7ff, RZ, 0xc0, !PT ;  /* 0xfffff7fff4f47812 */ /* 0x000fe200078ec0ff */
[----:B------:R-:W-:-:S05]  /*8a980*/  VIADD R15, R8, 0x124 ;  /* 0x00000124080f7836 */ /* 0x000fca0000000000 */
[----:B------:R-:W-:-:S03]  /*8a990*/  ISETP.GE.AND P2, PT, R15, UR31, PT ;  /* 0x0000001f0f007c0c */ /* 0x000fc6000bf46270 */
[----:B------:R-:W-:-:S04]  /*8a9a0*/  @P3 LOP3.LUT R244, R244, 0x800, RZ, 0xfc, !PT ;  /* 0x00000800f4f43812 */ /* 0x000fc800078efcff */
[----:B------:R-:W-:Y:S02]  /*8a9b0*/  LOP3.LUT R244, R244, 0xfffffbff, RZ, 0xc0, !PT ;  /* 0xfffffbfff4f47812 */ /* 0x000fe400078ec0ff */
[----:B------:R-:W-:Y:S02]  /*8a9c0*/  ISETP.LT.AND P4, PT, R10, UR48, !P2 ;  /* 0x000000300a007c0c */ /* 0x000fe4000d781270 */
[----:B------:R-:W-:Y:S02]  /*8a9d0*/  @P5 LOP3.LUT R244, R244, 0x400, RZ, 0xfc, !PT ;  /* 0x00000400f4f45812 */ /* 0x000fe400078efcff */
[----:B------:R-:W-:Y:S02]  /*8a9e0*/  ISETP.LT.AND P3, PT, R11, UR5, !P2 ;  /* 0x000000050b007c0c */ /* 0x000fe4000d761270 */
[----:B------:R-:W-:-:S04]  /*8a9f0*/  LOP3.LUT R244, R244, 0xfffffffd, RZ, 0xc0, !PT ;  /* 0xfffffffdf4f47812 */ /* 0x000fc800078ec0ff */
[----:B------:R-:W-:-:S04]  /*8aa00*/  LOP3.LUT R244, R244, 0xfffffffb, RZ, 0xc0, !PT ;  /* 0xfffffffbf4f47812 */ /* 0x000fc800078ec0ff */
[----:B------:R-:W-:Y:S02]  /*8aa10*/  @P4 LOP3.LUT R244, R244, 0x4, RZ, 0xfc, !PT ;  /* 0x00000004f4f44812 */ /* 0x000fe400078efcff */
[----:B0-----:R-:W-:Y:S02]  /*8aa20*/  LOP3.LUT R152, R152, 0x7f, RZ, 0xc0, !PT ;  /* 0x0000007f98987812 */ /* 0x001fe400078ec0ff */
[C---:B------:R-:W-:Y:S02]  /*8aa30*/  ISETP.GE.AND P1, PT, R9.reuse, UR24, PT ;  /* 0x0000001809007c0c */ /* 0x040fe4000bf26270 */
[----:B------:R-:W-:Y:S01]  /*8aa40*/  @P3 LOP3.LUT R244, R244, 0x2, RZ, 0xfc, !PT ;  /* 0x00000002f4f43812 */ /* 0x000fe200078efcff */
[----:B------:R-:W-:Y:S01]  /*8aa50*/  ULDC UR6, c[0x0][0x228] ;  /* 0x00008a0000067ab9 */ /* 0x000fe20000000800 */
[----:B------:R-:W-:Y:S01]  /*8aa60*/  ULDC UR7, c[0x0][0x228] ;  /* 0x00008a0000077ab9 */ /* 0x000fe20000000800 */
[----:B------:R-:W-:Y:S01]  /*8aa70*/  ISETP.LT.AND P3, PT, R12, UR6, !P2 ;  /* 0x000000060c007c0c */ /* 0x000fe2000d761270 */
[----:B------:R-:W-:Y:S01]  /*8aa80*/  VIADD R15, R8, 0x123 ;  /* 0x00000123080f7836 */ /* 0x000fe20000000000 */
[----:B------:R-:W-:Y:S01]  /*8aa90*/  ISETP.LT.AND P2, PT, R9, UR7, !P2 ;  /* 0x0000000709007c0c */ /* 0x000fe2000d741270 */
[----:B------:R-:W-:Y:S01]  /*8aaa0*/  ULDC.64 UR6, c[0x0][0x228] ;  /* 0x00008a0000067ab9 */ /* 0x000fe20000000a00 */
[----:B------:R-:W-:Y:S01]  /*8aab0*/  LOP3.LUT R243, R243, 0x7fffffff, RZ, 0xc0, !PT ;  /* 0x7ffffffff3f37812 */ /* 0x000fe200078ec0ff */
[----:B------:R-:W-:Y:S01]  /*8aac0*/  ULDC UR8, c[0x0][0x228] ;  /* 0x00008a0000087ab9 */ /* 0x000fe20000000800 */
[----:B------:R-:W-:Y:S01]  /*8aad0*/  LOP3.LUT R244, R244, 0xfffffffe, RZ, 0xc0, !PT ;  /* 0xfffffffef4f47812 */ /* 0x000fe200078ec0ff */
[----:B------:R-:W-:Y:S01]  /*8aae0*/  ULDC UR9, c[0x0][0x228] ;  /* 0x00008a0000097ab9 */ /* 0x000fe20000000800 */
[----:B------:R-:W-:Y:S01]  /*8aaf0*/  ULDC UR42, c[0x0][0x228] ;  /* 0x00008a00002a7ab9 */ /* 0x000fe20000000800 */
[----:B------:R-:W-:Y:S01]  /*8ab00*/  ULDC UR12, c[0x0][0x228] ;  /* 0x00008a00000c7ab9 */ /* 0x000fe20000000800 */
[----:B------:R-:W-:Y:S01]  /*8ab10*/  ULDC UR61, c[0x0][0x228] ;  /* 0x00008a00003d7ab9 */ /* 0x000fe20000000800 */
[----:B------:R-:W-:Y:S01]  /*8ab20*/  ULDC UR13, c[0x0][0x228] ;  /* 0x00008a00000d7ab9 */ /* 0x000fe20000000800 */
[----:B------:R-:W-:Y:S01]  /*8ab30*/  ULDC UR14, c[0x0][0x228] ;  /* 0x00008a00000e7ab9 */ /* 0x000fe20000000800 */
[----:B------:R-:W-:Y:S01]  /*8ab40*/  @P3 LOP3.LUT R244, R244, 0x1, RZ, 0xfc, !PT ;  /* 0x00000001f4f43812 */ /* 0x000fe200078efcff */
[----:B------:R-:W-:Y:S01]  /*8ab50*/  ULDC UR60, c[0x0][0x228] ;  /* 0x00008a00003c7ab9 */ /* 0x000fe20000000800 */
[----:B------:R-:W-:Y:S01]  /*8ab60*/  @P2 LOP3.LUT R243, R243, 0x80000000, RZ, 0xfc, !PT ;  /* 0x80000000f3f32812 */ /* 0x000fe200078efcff */
[----:B------:R-:W-:Y:S01]  /*8ab70*/  ULDC UR15, c[0x0][0x228] ;  /* 0x00008a00000f7ab9 */ /* 0x000fe20000000800 */
        /* <DEDUP_REMOVED lines=9> */
[----:B------:R-:W-:Y:S01]  /*8ac10*/  ULDC.64 UR8, c[0x0][0x228] ;  /* 0x00008a0000087ab9 */ /* 0x000fe20000000a00 */
[----:B------:R-:W-:Y:S01]  /*8ac20*/  ISETP.LT.AND P2, PT, R9, UR42, !P2 ;  /* 0x0000002a09007c0c */ /* 0x000fe2000d741270 */
        /* <DEDUP_REMOVED lines=8> */
[----:B------:R-:W-:Y:S01]  /*8acb0*/  ULDC UR31, c[0x0][0x228] ;  /* 0x00008a00001f7ab9 */ /* 0x000fe20000000800 */
[----:B------:R-:W-:Y:S01]  /*8acc0*/  ULDC UR38, c[0x0][0x228] ;  /* 0x00008a0000267ab9 */ /* 0x000fe20000000800 */
[----:B------:R-:W-:Y:S01]  /*8acd0*/  LOP3.LUT R243, R243, 0xdfffffff, RZ, 0xc0, !PT ;  /* 0xdffffffff3f37812 */ /* 0x000fe200078ec0ff */
[----:B------:R-:W-:Y:S01]  /*8ace0*/  ULDC UR24, c[0x0][0x228] ;  /* 0x00008a0000187ab9 */ /* 0x000fe20000000800 */
[----:B------:R-:W-:Y:S01]  /*8acf0*/  ULDC UR52, c[0x0][0x228] ;  /* 0x00008a0000347ab9 */ /* 0x000fe20000000800 */
[----:B------:R-:W-:Y:S01]  /*8ad00*/  ULDC UR53, c[0x0][0x228] ;  /* 0x00008a0000357ab9 */ /* 0x000fe20000000800 */
[----:B------:R-:W-:Y:S01]  /*8ad10*/  @P4 LOP3.LUT R243, R243, 0x20000000, RZ, 0xfc, !PT ;  /* 0x20000000f3f34812 */ /* 0x000fe200078efcff */
[----:B------:R-:W-:Y:S01]  /*8ad20*/  ULDC UR23, c[0x0][0x228] ;  /* 0x00008a0000177ab9 */ /* 0x000fe20000000800 */
[----:B------:R-:W-:Y:S01]  /*8ad30*/  LOP3.LUT R242, R242, 0x7fffffff, RZ, 0xc0, !PT ;  /* 0x7ffffffff2f27812 */ /* 0x000fe200078ec0ff */
[----:B------:R-:W-:Y:S01]  /*8ad40*/  ULDC UR51, c[0x0][0x228] ;  /* 0x00008a0000337ab9 */ /* 0x000fe20000000800 */
[----:B------:R-:W-:Y:S01]  /*8ad50*/  LOP3.LUT R243, R243, 0xefffffff, RZ, 0xc0, !PT ;  /* 0xeffffffff3f37812 */ /* 0x000fe200078ec0ff */
        /* <DEDUP_REMOVED lines=24> */
[----:B------:R-:W-:Y:S01]  /*8aee0*/  ULDC.64 UR12, c[0x0][0x228] ;  /* 0x00008a00000c7ab9 */ /* 0x000fe20000000a00 */
        /* <DEDUP_REMOVED lines=11> */
[----:B------:R-:W-:Y:S01]  /*8afa0*/  LOP3.LUT R241, R241, 0x7fffffff, RZ, 0xc0, !PT ;  /* 0x7ffffffff1f17812 */ /* 0x000fe200078ec0ff */
[----:B------:R-:W-:Y:S01]  /*8afb0*/  ULDC UR44, c[0x0][0x228] ;  /* 0x00008a00002c7ab9 */ /* 0x000fe20000000800 */
[----:B------:R-:W-:Y:S01]  /*8afc0*/  @P4 LOP3.LUT R243, R243, 0x2000000, RZ, 0xfc, !PT ;  /* 0x02000000f3f34812 */ /* 0x000fe200078efcff */
[----:B------:R-:W-:Y:S01]  /*8afd0*/  ULDC UR42, c[0x0][0x228] ;  /* 0x00008a00002a7ab9 */ /* 0x000fe20000000800 */
[----:B------:R-:W-:Y:S01]  /*8afe0*/  ULDC UR61, c[0x0][0x228] ;  /* 0x00008a00003d7ab9 */ /* 0x000fe20000000800 */
[----:B------:R-:W-:Y:S01]  /*8aff0*/  LOP3.LUT R240, R240, 0x7fffffff, RZ, 0xc0, !PT ;  /* 0x7ffffffff0f07812 */ /* 0x000fe200078ec0ff */
[----:B------:R-:W-:Y:S01]  /*8b000*/  ULDC UR27, c[0x0][0x228] ;  /* 0x00008a00001b7ab9 */ /* 0x000fe20000000800 */
[----:B------:R-:W-:Y:S01]  /*8b010*/  LOP3.LUT R243, R243, 0xfeffffff, RZ, 0xc0, !PT ;  /* 0xfefffffff3f37812 */ /* 0x000fe200078ec0ff */
[----:B------:R-:W-:Y:S01]  /*8b020*/  ULDC UR29, c[0x0][0x228] ;  /* 0x00008a00001d7ab9 */ /* 0x000fe20000000800 */
[----:B------:R-:W-:Y:S01]  /*8b030*/  LOP3.LUT R239, R239, 0x7fffffff, RZ, 0xc0, !PT ;  /* 0x7fffffffefef7812 */ /* 0x000fe200078ec0ff */
[----:B------:R-:W-:Y:S01]  /*8b040*/  VIADD R16, R8, 0x8b ;  /* 0x0000008b08107836 */ /* 0x000fe20000000000 */
[----:B------:R-:W-:-:S02]  /*8b050*/  @P3 LOP3.LUT R243, R243, 0x1000000, RZ, 0xfc, !PT ;  /* 0x01000000f3f33812 */ /* 0x000fc400078efcff */
[----:B------:R-:W-:Y:S02]  /*8b060*/  LOP3.LUT R238, R238, 0x7fffffff, RZ, 0xc0, !PT ;  /* 0x7fffffffeeee7812 */ /* 0x000fe400078ec0ff */
[----:B------:R-:W-:Y:S02]  /*8b070*/  LOP3.LUT R243, R243, 0xff7fffff, RZ, 0xc0, !PT ;  /* 0xff7ffffff3f37812 */ /* 0x000fe400078ec0ff */
[----:B------:R-:W-:Y:S02]  /*8b080*/  LOP3.LUT R237, R237, 0x7fffffff, RZ, 0xc0, !PT ;  /* 0x7fffffffeded7812 */ /* 0x000fe400078ec0ff */
[----:B------:R-:W-:Y:S02]  /*8b090*/  @P2 LOP3.LUT R243, R243, 0x800000, RZ, 0xfc, !PT ;  /* 0x00800000f3f32812 */ /* 0x000fe400078efcff */
[----:B------:R-:W-:Y:S01]  /*8b0a0*/  ISETP.GE.AND P2, PT, R15, UR49, PT ;  /* 0x000000310f007c0c */ /* 0x000fe2000bf46270 */
[----:B------:R-:W-:Y:S01]  /*8b0b0*/  VIADD R15, R8, 0x120 ;  /* 0x00000120080f7836 */ /* 0x000fe20000000000 */
[----:B------:R-:W-:Y:S01]  /*8b0c0*/  LOP3.LUT R243, R243, 0xffbfffff, RZ, 0xc0, !PT ;  /* 0xffbffffff3f37812 */ /* 0x000fe200078ec0ff */
[----:B------:R-:W-:Y:S01]  /*8b0d0*/  ULDC UR49, c[0x0][0x228] ;  /* 0x00008a0000317ab9 */ /* 0x000fe20000000800 */
[----:B------:R-:W-:-:S02]  /*8b0e0*/  ISETP.LT.AND P5, PT, R10, UR12, !P2 ;  /* 0x0000000c0a007c0c */ /* 0x000fc4000d7a1270 */
[----:B------:R-:W-:Y:S02]  /*8b0f0*/  ISETP.LT.AND P4, PT, R11, UR14, !P2 ;  /* 0x0000000e0b007c0c */ /* 0x000fe4000d781270 */
[----:B------:R-:W-:Y:S01]  /*8b100*/  ISETP.LT.AND P3, PT, R12, UR60, !P2 ;  /* 0x0000003c0c007c0c */ /* 0x000fe2000d761270 */
[----:B------:R-:W-:Y:S01]  /*8b110*/  ULDC UR60, c[0x0][0x228] ;  /* 0x00008a00003c7ab9 */ /* 0x000fe20000000800 */
[----:B------:R-:W-:Y:S01]  /*8b120*/  ISETP.LT.AND P2, PT, R9, UR15, !P2 ;  /* 0x0000000f09007c0c */ /* 0x000fe2000d741270 */
[----:B------:R-:W-:Y:S01]  /*8b130*/  ULDC.64 UR14, c[0x0][0x228] ;  /* 0x00008a00000e7ab9 */ /* 0x000fe20000000a00 */
[----:B------:R-:W-:Y:S02]  /*8b140*/  LOP3.LUT R236, R236, 0x7fffffff, RZ, 0xc0, !PT ;  /* 0x7fffffffecec7812 */ /* 0x000fe400078ec0ff */
[----:B------:R-:W-:Y:S02]  /*8b150*/  LOP3.LUT R235, R235, 0x7fffffff, RZ, 0xc0, !PT ;  /* 0x7fffffffebeb7812 */ /* 0x000fe400078ec0ff */
[----:B------:R-:W-:-:S02]  /*8b160*/  LOP3.LUT R234, R234, 0x7fffffff, RZ, 0xc0, !PT ;  /* 0x7fffffffeaea7812 */ /* 0x000fc400078ec0ff */
[----:B------:R-:W-:Y:S02]  /*8b170*/  @P5 LOP3.LUT R243, R243, 0x400000, RZ, 0xfc, !PT ;  /* 0x00400000f3f35812 */ /* 0x000fe400078efcff */
[----:B------:R-:W-:Y:S02]  /*8b180*/  LOP3.LUT R233, R233, 0x7fffffff, RZ, 0xc0, !PT ;  /* 0x7fffffffe9e97812 */ /* 0x000fe400078ec0ff */
[----:B------:R-:W-:Y:S02]  /*8b190*/  LOP3.LUT R243, R243, 0xffdfffff, RZ, 0xc0, !PT ;  /* 0xffdffffff3f37812 */ /* 0x000fe400078ec0ff */
[----:B------:R-:W-:Y:S02]  /*8b1a0*/  LOP3.LUT R232, R232, 0x7fffffff, RZ, 0xc0, !PT ;  /* 0x7fffffffe8e87812 */ /* 0x000fe400078ec0ff */
[----:B------:R-:W-:Y:S02]  /*8b1b0*/  @P4 LOP3.LUT R243, R243, 0x200000, RZ, 0xfc, !PT ;  /* 0x00200000f3f34812 */ /* 0x000fe400078efcff */
[----:B------:R-:W-:-:S02]  /*8b1c0*/  LOP3.LUT R231, R231, 0x7fffffff, RZ, 0xc0, !PT ;  /* 0x7fffffffe7e77812 */ /* 0x000fc400078ec0ff */
[----:B------:R-:W-:Y:S02]  /*8b1d0*/  LOP3.LUT R243, R243, 0xffefffff, RZ, 0xc0, !PT ;  /* 0xffeffffff3f37812 */ /* 0x000fe400078ec0ff */
[----:B------:R-:W-:Y:S02]  /*8b1e0*/  LOP3.LUT R230, R230, 0x7fffffff, RZ, 0xc0, !PT ;  /* 0x7fffffffe6e67812 */ /* 0x000fe400078ec0ff */
[----:B------:R-:W-:Y:S02]  /*8b1f0*/  @P3 LOP3.LUT R243, R243, 0x100000, RZ, 0xfc, !PT ;  /* 0x00100000f3f33812 */ /* 0x000fe400078efcff */
[----:B------:R-:W-:Y:S02]  /*8b200*/  LOP3.LUT R229, R229, 0x7fffffff, RZ, 0xc0, !PT ;  /* 0x7fffffffe5e57812 */ /* 0x000fe400078ec0ff */
[----:B------:R-:W-:Y:S02]  /*8b210*/  LOP3.LUT R243, R243, 0xfff7ffff, RZ, 0xc0, !PT ;  /* 0xfff7fffff3f37812 */ /* 0x000fe400078ec0ff */
[----:B------:R-:W-:-:S02]  /*8b220*/  LOP3.LUT R228, R228, 0x7fffffff, RZ, 0xc0, !PT ;  /* 0x7fffffffe4e47812 */ /* 0x000fc400078ec0ff */
[----:B------:R-:W-:Y:S02]  /*8b230*/  @P2 LOP3.LUT R243, R243, 0x80000, RZ, 0xfc, !PT ;  /* 0x00080000f3f32812 */ /* 0x000fe400078efcff */
[----:B------:R-:W-:Y:S01]  /*8b240*/  ISETP.GE.AND P2, PT, R15, UR7, PT ;  /* 0x000000070f007c0c */ /* 0x000fe2000bf46270 */
[----:B------:R-:W-:Y:S01]  /*8b250*/  VIADD R15, R8, 0x11f ;  /* 0x0000011f080f7836 */ /* 0x000fe20000000000 */
[----:B------:R-:W-:Y:S01]  /*8b260*/  LOP3.LUT R243, R243, 0xfffbffff, RZ, 0xc0, !PT ;  /* 0xfffbfffff3f37812 */ /* 0x000fe200078ec0ff */
[----:B------:R-:W-:Y:S01]  /*8b270*/  ULDC.64 UR6, c[0x0][0x228] ;  /* 0x00008a0000067ab9 */ /* 0x000fe20000000a00 */
[----:B------:R-:W-:Y:S02]  /*8b280*/  ISETP.LT.AND P5, PT, R10, UR14, !P2 ;  /* 0x0000000e0a007c0c */ /* 0x000fe4000d7a1270 */
[----:B------:R-:W-:Y:S01]  /*8b290*/  ISETP.LT.AND P4, PT, R11, UR39, !P2 ;  /* 0x000000270b007c0c */ /* 0x000fe2000d781270 */
[----:B------:R-:W-:Y:S01]  /*8b2a0*/  ULDC UR39, c[0x0][0x228] ;  /* 0x00008a0000277ab9 */ /* 0x000fe20000000800 */
[----:B------:R-:W-:Y:S01]  /*8b2b0*/  ISETP.LT.AND P3, PT, R12, UR40, !P2 ;  /* 0x000000280c007c0c */ /* 0x000fe2000d761270 */
[----:B------:R-:W-:Y:S01]  /*8b2c0*/  ULDC UR40, c[0x0][0x228] ;  /* 0x00008a0000287ab9 */ /* 0x000fe20000000800 */
[----:B------:R-:W-:Y:S01]  /*8b2d0*/  ISETP.LT.AND P2, PT, R9, UR41, !P2 ;  /* 0x0000002909007c0c */ /* 0x000fe2000d741270 */
[----:B------:R-:W-:Y:S01]  /*8b2e0*/  ULDC UR41, c[0x0][0x228] ;  /* 0x00008a0000297ab9 */ /* 0x000fe20000000800 */
[----:B------:R-:W-:-:S02]  /*8b2f0*/  LOP3.LUT R227, R227, 0x7fffffff, RZ, 0xc0, !PT ;  /* 0x7fffffffe3e37812 */ /* 0x000fc400078ec0ff */
[----:B------:R-:W-:Y:S02]  /*8b300*/  LOP3.LUT R226, R226, 0x7fffffff, RZ, 0xc0, !PT ;  /* 0x7fffffffe2e27812 */ /* 0x000fe400078ec0ff */
[----:B------:R-:W-:Y:S02]  /*8b310*/  LOP3.LUT R225, R225, 0x7fffffff, RZ, 0xc0, !PT ;  /* 0x7fffffffe1e17812 */ /* 0x000fe400078ec0ff */
[----:B------:R-:W-:Y:S02]  /*8b320*/  @P5 LOP3.LUT R243, R243, 0x40000, RZ, 0xfc, !PT ;  /* 0x00040000f3f35812 */ /* 0x000fe400078efcff */
[----:B------:R-:W-:Y:S02]  /*8b330*/  LOP3.LUT R224, R224, 0x7fffffff, RZ, 0xc0, !PT ;  /* 0x7fffffffe0e07812 */ /* 0x000fe400078ec0ff */
[----:B------:R-:W-:Y:S02]  /*8b340*/  LOP3.LUT R243, R243, 0xfffdffff, RZ, 0xc0, !PT ;  /* 0xfffdfffff3f37812 */ /* 0x000fe400078ec0ff */
[----:B------:R-:W-:-:S02]  /*8b350*/  LOP3.LUT R223, R223, 0x7fffffff, RZ, 0xc0, !PT ;  /* 0x7fffffffdfdf7812 */ /* 0x000fc400078ec0ff */
[----:B------:R-:W-:-:S04]  /*8b360*/  @P4 LOP3.LUT R243, R243, 0x20000, RZ, 0xfc, !PT ;  /* 0x00020000f3f34812 */ /* 0x000fc800078efcff */
        /* <DEDUP_REMOVED lines=70> */
[----:B------:R-:W-:Y:S02]  /*8b7d0*/  LOP3.LUT R243, R243, 0xfffffffd, RZ, 0xc0, !PT ;  /* 0xfffffffdf3f37812 */ /* 0x000fe400078ec0ff */
[----:B------:R-:W-:Y:S02]  /*8b7e0*/  @P2 LOP3.LUT R242, R242, 0x80000000, RZ, 0xfc, !PT ;  /* 0x80000000f2f22812 */ /* 0x000fe400078efcff */
[----:B------:R-:W-:Y:S01]  /*8b7f0*/  ISETP.GE.AND P2, PT, R15, UR9, PT ;  /* 0x000000090f007c0c */ /* 0x000fe2000bf46270 */
[----:B------:R-:W-:Y:S01]  /*8b800*/  VIADD R15, R8, 0x11a ;  /* 0x0000011a080f7836 */ /* 0x000fe20000000000 */
[----:B------:R-:W-:Y:S01]  /*8b810*/  @P4 LOP3.LUT R243, R243, 0x2, RZ, 0xfc, !PT ;  /* 0x00000002f3f34812 */ /* 0x000fe200078efcff */
[----:B------:R-:W-:Y:S01]  /*8b820*/  ULDC.64 UR8, c[0x0][0x228] ;  /* 0x00008a0000087ab9 */ /* 0x000fe20000000a00 */
[----:B------:R-:W-:Y:S02]  /*8b830*/  ISETP.LT.AND P5, PT, R10, UR6, !P2 ;  /* 0x000000060a007c0c */ /* 0x000fe4000d7a1270 */
[----:B------:R-:W-:Y:S01]  /*8b840*/  ISETP.LT.AND P4, PT, R11, UR23, !P2 ;  /* 0x000000170b007c0c */ /* 0x000fe2000d781270 */
[----:B------:R-:W-:Y:S01]  /*8b850*/  ULDC UR23, c[0x0][0x228] ;  /* 0x00008a0000177ab9 */ /* 0x000fe20000000800 */
[----:B------:R-:W-:-:S02]  /*8b860*/  LOP3.LUT R242, R242, 0xbfffffff, RZ, 0xc0, !PT ;  /* 0xbffffffff2f27812 */ /* 0x000fc400078ec0ff */
[----:B------:R-:W-:-:S04]  /*8b870*/  LOP3.LUT R243, R243, 0xfffffffe, RZ, 0xc0, !PT ;  /* 0xfffffffef3f37812 */ /* 0x000fc800078ec0ff */
[----:B------:R-:W-:Y:S02]  /*8b880*/  @P3 LOP3.LUT R243, R243, 0x1, RZ, 0xfc, !PT ;  /* 0x00000001f3f33812 */ /* 0x000fe400078efcff */
[----:B------:R-:W-:Y:S01]  /*8b890*/  ISETP.LT.AND P3, PT, R12, UR51, !P2 ;  /* 0x000000330c007c0c */ /* 0x000fe2000d761270 */
[----:B------:R-:W-:Y:S01]  /*8b8a0*/  ULDC UR51, c[0x0][0x228] ;  /* 0x00008a0000337ab9 */ /* 0x000fe20000000800 */
[----:B------:R-:W-:Y:S02]  /*8b8b0*/  @P5 LOP3.LUT R242, R242, 0x40000000, RZ, 0xfc, !PT ;  /* 0x40000000f2f25812 */ /* 0x000fe400078efcff */
[----:B------:R-:W-:Y:S01]  /*8b8c0*/  ISETP.LT.AND P2, PT, R9, UR50, !P2 ;  /* 0x0000003209007c0c */ /* 0x000fe2000d741270 */
[----:B------:R-:W-:Y:S01]  /*8b8d0*/  ULDC UR50, c[0x0][0x228] ;  /* 0x00008a0000327ab9 */ /* 0x000fe20000000800 */
        /* <DEDUP_REMOVED lines=132> */
[----:B------:R-:W-:Y:S01]  /*8c120*/  ISETP.LT.AND P5, PT, R10, UR6, !P2 ;  /* 0x000000060a007c0c */ /* 0x000fe2000d7a1270 */
[----:B------:R-:W-:Y:S01]  /*8c130*/  ULDC UR6, c[0x0][0x228] ;  /* 0x00008a0000067ab9 */ /* 0x000fe20000000800 */
        /* <DEDUP_REMOVED lines=54> */
[----:B------:R-:W-:Y:S02]  /*8c4a0*/  LOP3.LUT R241, R241, 0xfffbffff, RZ, 0xc0, !PT ;  /* 0xfffbfffff1f17812 */ /* 0x000fe400078ec0ff */
[----:B------:R-:W-:Y:S02]  /*8c4b0*/  ISETP.LT.AND P5, PT, R10, UR14, !P2 ;  /* 0x0000000e0a007c0c */ /* 0x000fe4000d7a1270 */
[----:B------:R-:W-:Y:S01]  /*8c4c0*/  ISETP.LT.AND P4, PT, R11, UR6, !P2 ;  /* 0x000000060b007c0c */ /* 0x000fe2000d781270 */
[----:B------:R-:W-:Y:S01]  /*8c4d0*/  ULDC.64 UR6, c[0x0][0x228] ;  /* 0x00008a0000067ab9 */ /* 0x000fe20000000a00 */
        /* <DEDUP_REMOVED lines=201> */
[----:B------:R-:W-:-:S02]  /*8d170*/  ISETP.LT.AND P3, PT, R12, UR32, !P2 ;  /* 0x000000200c007c0c */ /* 0x000fc4000d761270 */
[----:B------:R-:W-:Y:S01]  /*8d180*/  ISETP.LT.AND P2, PT, R9, UR33, !P2 ;  /* 0x0000002109007c0c */ /* 0x000fe2000d741270 */
[----:B------:R-:W-:-:S06]  /*8d190*/  ULDC.64 UR32, c[0x0][0x228] ;  /* 0x00008a0000207ab9 */ /* 0x000fcc0000000a00 */
        /* <DEDUP_REMOVED lines=11> */
[----:B------:R-:W-:Y:S02]  /*8d250*/  ISETP.LT.AND P5, PT, R10, UR32, !P2 ;  /* 0x000000200a007c0c */ /* 0x000fe4000d7a1270 */
[----:B------:R-:W-:Y:S01]  /*8d260*/  ISETP.LT.AND P4, PT, R11, UR19, !P2 ;  /* 0x000000130b007c0c */ /* 0x000fe2000d781270 */
[----:B------:R-:W-:Y:S01]  /*8d270*/  ULDC UR19, c[0x0][0x228] ;  /* 0x00008a0000137ab9 */ /* 0x000fe20000000800 */
[----:B------:R-:W-:-:S02]  /*8d280*/  ISETP.LT.AND P3, PT, R12, UR28, !P2 ;  /* 0x0000001c0c007c0c */ /* 0x000fc4000d761270 */
[----:B------:R-:W-:Y:S01]  /*8d290*/  ISETP.LT.AND P2, PT, R9, UR29, !P2 ;  /* 0x0000001d09007c0c */ /* 0x000fe2000d741270 */
[----:B------:R-:W-:-:S06]  /*8d2a0*/  ULDC.64 UR28, c[0x0][0x228] ;  /* 0x00008a00001c7ab9 */ /* 0x000fcc0000000a00 */
[----:B------:R-:W-:-:S04]  /*8d2b0*/  @P5 LOP3.LUT R240, R240, 0x4, RZ, 0xfc, !PT ;  /* 0x00000004f0f05812 */ /* 0x000fc800078efcff */
[----:B------:R-:W-:Y:S02]  /*8d2c0*/  LOP3.LUT R240, R240, 0xfffffffd, RZ, 0xc0, !PT ;  /* 0xfffffffdf0f07812 */ /* 0x000fe400078ec0ff */
[----:B------:R-:W-:Y:S02]  /*8d2d0*/  @P2 LOP3.LUT R239, R239, 0x80000000, RZ, 0xfc, !PT ;  /* 0x80000000efef2812 */ /* 0x000fe400078efcff */
[----:B------:R-:W-:Y:S01]  /*8d2e0*/  ISETP.GE.AND P2, PT, R15, UR9, PT ;  /* 0x000000090f007c0c */ /* 0x000fe2000bf46270 */
[----:B------:R-:W-:Y:S01]  /*8d2f0*/  VIADD R15, R8, 0x102 ;  /* 0x00000102080f7836 */ /* 0x000fe20000000000 */
[----:B------:R-:W-:Y:S01]  /*8d300*/  @P4 LOP3.LUT R240, R240, 0x2, RZ, 0xfc, !PT ;  /* 0x00000002f0f04812 */ /* 0x000fe200078efcff */
[----:B------:R-:W-:Y:S01]  /*8d310*/  ULDC UR9, c[0x0][0x228] ;  /* 0x00008a0000097ab9 */ /* 0x000fe20000000800 */
[----:B------:R-:W-:Y:S02]  /*8d320*/  ISETP.LT.AND P5, PT, R10, UR28, !P2 ;  /* 0x0000001c0a007c0c */ /* 0x000fe4000d7a1270 */
[----:B------:R-:W-:Y:S01]  /*8d330*/  ISETP.LT.AND P4, PT, R11, UR18, !P2 ;  /* 0x000000120b007c0c */ /* 0x000fe2000d781270 */
[----:B------:R-:W-:Y:S01]  /*8d340*/  ULDC UR18, c[0x0][0x228] ;  /* 0x00008a0000127ab9 */ /* 0x000fe20000000800 */
[----:B------:R-:W-:-:S02]  /*8d350*/  LOP3.LUT R239, R239, 0xbfffffff, RZ, 0xc0, !PT ;  /* 0xbfffffffefef7812 */ /* 0x000fc400078ec0ff */
[----:B------:R-:W-:-:S04]  /*8d360*/  LOP3.LUT R240, R240, 0xfffffffe, RZ, 0xc0, !PT ;  /* 0xfffffffef0f07812 */ /* 0x000fc800078ec0ff */
[----:B------:R-:W-:Y:S02]  /*8d370*/  @P3 LOP3.LUT R240, R240, 0x1, RZ, 0xfc, !PT ;  /* 0x00000001f0f03812 */ /* 0x000fe400078efcff */
[----:B------:R-:W-:Y:S02]  /*8d380*/  ISETP.LT.AND P3, PT, R12, UR36, !P2 ;  /* 0x000000240c007c0c */ /* 0x000fe4000d761270 */
[----:B------:R-:W-:Y:S02]  /*8d390*/  @P5 LOP3.LUT R239, R239, 0x40000000, RZ, 0xfc, !PT ;  /* 0x40000000efef5812 */ /* 0x000fe400078efcff */
[----:B------:R-:W-:Y:S01]  /*8d3a0*/  ISETP.LT.AND P2, PT, R9, UR37, !P2 ;  /* 0x0000002509007c0c */ /* 0x000fe2000d741270 */
[----:B------:R-:W-:Y:S01]  /*8d3b0*/  ULDC.64 UR36, c[0x0][0x228] ;  /* 0x00008a0000247ab9 */ /* 0x000fe20000000a00 */
        /* <DEDUP_REMOVED lines=211> */
[----:B------:R-:W-:Y:S02]  /*8e0f0*/  ISETP.LT.AND P4, PT, R11, UR25, !P2 ;  /* 0x000000190b007c0c */ /* 0x000fe4000d781270 */
[----:B------:R-:W-:Y:S01]  /*8e100*/  ISETP.LT.AND P3, PT, R12, UR24, !P2 ;  /* 0x000000180c007c0c */ /* 0x000fe2000d761270 */
[----:B------:R-:W-:Y:S01]  /*8e110*/  ULDC.64 UR24, c[0x0][0x228] ;  /* 0x00008a0000187ab9 */ /* 0x000fe20000000a00 */
[----:B------:R-:W-:-:S07]  /*8e120*/  ISETP.LT.AND P2, PT, R9, UR31, !P2 ;  /* 0x0000001f09007c0c */ /* 0x000fce000d741270 */
        /* <DEDUP_REMOVED lines=28> */
[----:B------:R-:W-:Y:S01]  /*8e2f0*/  ISETP.LT.AND P5, PT, R10, UR22, !P2 ;  /* 0x000000160a007c0c */ /* 0x000fe2000d7a1270 */
[----:B------:R-:W-:Y:S01]  /*8e300*/  ULDC UR22, c[0x0][0x228] ;  /* 0x00008a0000167ab9 */ /* 0x000fe20000000800 */
[----:B------:R-:W-:Y:S02]  /*8e310*/  ISETP.LT.AND P4, PT, R11, UR26, !P2 ;  /* 0x0000001a0b007c0c */ /* 0x000fe4000d781270 */
[----:B------:R-:W-:Y:S01]  /*8e320*/  ISETP.LT.AND P3, PT, R12, UR27, !P2 ;  /* 0x0000001b0c007c0c */ /* 0x000fe2000d761270 */
[----:B------:R-:W-:Y:S01]  /*8e330*/  ULDC.64 UR26, c[0x0][0x228] ;  /* 0x00008a00001a7ab9 */ /* 0x000fe20000000a00 */
        /* <DEDUP_REMOVED lines=26> */
[----:B------:R-:W-:Y:S01]  /*8e4e0*/  ULDC UR25, c[0x0][0x228] ;  /* 0x00008a0000197ab9 */ /* 0x000fe20000000800 */
[----:B------:R-:W-:Y:S01]  /*8e4f0*/  ISETP.LT.AND P5, PT, R10, UR16, !P2 ;  /* 0x000000100a007c0c */ /* 0x000fe2000d7a1270 */
[----:B------:R-:W-:Y:S01]  /*8e500*/  ULDC UR16, c[0x0][0x228] ;  /* 0x00008a0000107ab9 */ /* 0x000fe20000000800 */
[----:B------:R-:W-:-:S02]  /*8e510*/  ISETP.LT.AND P4, PT, R11, UR15, !P2 ;  /* 0x0000000f0b007c0c */ /* 0x000fc4000d781270 */
[----:B------:R-:W-:Y:S02]  /*8e520*/  LOP3.LUT R237, R237, 0xbfffffff, RZ, 0xc0, !PT ;  /* 0xbfffffffeded7812 */ /* 0x000fe400078ec0ff */
[----:B------:R-:W-:-:S04]  /*8e530*/  LOP3.LUT R238, R238, 0xfffffffe, RZ, 0xc0, !PT ;  /* 0xfffffffeeeee7812 */ /* 0x000fc800078ec0ff */
[----:B------:R-:W-:Y:S02]  /*8e540*/  @P3 LOP3.LUT R238, R238, 0x1, RZ, 0xfc, !PT ;  /* 0x00000001eeee3812 */ /* 0x000fe400078efcff */
[----:B------:R-:W-:Y:S01]  /*8e550*/  ISETP.LT.AND P3, PT, R12, UR14, !P2 ;  /* 0x0000000e0c007c0c */ /* 0x000fe2000d761270 */
[----:B------:R-:W-:Y:S01]  /*8e560*/  ULDC.64 UR14, c[0x0][0x228] ;  /* 0x00008a00000e7ab9 */ /* 0x000fe20000000a00 */
        /* <DEDUP_REMOVED lines=14> */
[----:B------:R-:W-:Y:S02]  /*8e650*/  ISETP.LT.AND P4, PT, R11, UR7, !P2 ;  /* 0x000000070b007c0c */ /* 0x000fe4000d781270 */
[----:B------:R-:W-:Y:S01]  /*8e660*/  ISETP.LT.AND P3, PT, R12, UR6, !P2 ;  /* 0x000000060c007c0c */ /* 0x000fe2000d761270 */
[----:B------:R-:W-:Y:S01]  /*8e670*/  ULDC.64 UR6, c[0x0][0x228] ;  /* 0x00008a0000067ab9 */ /* 0x000fe20000000a00 */
        /* <DEDUP_REMOVED lines=120> */
[----:B------:R-:W-:Y:S01]  /*8ee00*/  ISETP.LT.AND P4, PT, R11, UR32, !P2 ;  /* 0x000000200b007c0c */ /* 0x000fe2000d781270 */
[----:B------:R-:W-:Y:S01]  /*8ee10*/  ULDC.64 UR32, c[0x0][0x228] ;  /* 0x00008a0000207ab9 */ /* 0x000fe20000000a00 */
        /* <DEDUP_REMOVED lines=283> */
[----:B------:R-:W-:-:S02]  /*8ffd0*/  ISETP.LT.AND P4, PT, R11, UR16, !P2 ;  /* 0x000000100b007c0c */ /* 0x000fc4000d781270 */
[----:B------:R-:W-:Y:S02]  /*8ffe0*/  LOP3.LUT R234, R234, 0xbfffffff, RZ, 0xc0, !PT ;  /* 0xbfffffffeaea7812 */ /* 0x000fe400078ec0ff */
[----:B------:R-:W-:-:S04]  /*8fff0*/  LOP3.LUT R235, R235, 0xfffffffe, RZ, 0xc0, !PT ;  /* 0xfffffffeebeb7812 */ /* 0x000fc800078ec0ff */
[----:B------:R-:W-:Y:S02]  /*90000*/  @P3 LOP3.LUT R235, R235, 0x1, RZ, 0xfc, !PT ;  /* 0x00000001ebeb3812 */ /* 0x000fe400078efcff */
[----:B------:R-:W-:Y:S01]  /*90010*/  ISETP.LT.AND P3, PT, R12, UR17, !P2 ;  /* 0x000000110c007c0c */ /* 0x000fe2000d761270 */
[----:B------:R-:W-:Y:S01]  /*90020*/  ULDC.64 UR16, c[0x0][0x228] ;  /* 0x00008a0000107ab9 */ /* 0x000fe20000000a00 */
[----:B------:R-:W-:Y:S02]  /*90030*/  @P5 LOP3.LUT R234, R234, 0x40000000, RZ, 0xfc, !PT ;  /* 0x40000000eaea5812 */ /* 0x000fe400078efcff */
[----:B------:R-:W-:Y:S02]  /*90040*/  ISETP.LT.AND P2, PT, R9, UR18, !P2 ;  /* 0x0000001209007c0c */ /* 0x000fe4000d741270 */
        /* <DEDUP_REMOVED lines=104> */
[----:B------:R-:W-:-:S02]  /*906d0*/  ISETP.LT.AND P3, PT, R12, UR33, !P2 ;  /* 0x000000210c007c0c */ /* 0x000fc4000d761270 */
        /* <DEDUP_REMOVED lines=317> */
[----:B------:R-:W-:-:S02]  /*91ab0*/  ISETP.LT.AND P4, PT, R11, UR21, !P2 ;  /* 0x000000150b007c0c */ /* 0x000fc4000d781270 */
[----:B------:R-:W-:Y:S02]  /*91ac0*/  LOP3.LUT R231, R231, 0xbfffffff, RZ, 0xc0, !PT ;  /* 0xbfffffffe7e77812 */ /* 0x000fe400078ec0ff */
[----:B------:R-:W-:-:S04]  /*91ad0*/  LOP3.LUT R232, R232, 0xfffffffe, RZ, 0xc0, !PT ;  /* 0xfffffffee8e87812 */ /* 0x000fc800078ec0ff */
[----:B------:R-:W-:Y:S02]  /*91ae0*/  @P3 LOP3.LUT R232, R232, 0x1, RZ, 0xfc, !PT ;  /* 0x00000001e8e83812 */ /* 0x000fe400078efcff */
[----:B------:R-:W-:Y:S01]  /*91af0*/  ISETP.LT.AND P3, PT, R12, UR26, !P2 ;  /* 0x0000001a0c007c0c */ /* 0x000fe2000d761270 */
[----:B------:R-:W-:Y:S01]  /*91b00*/  ULDC UR26, c[0x0][0x228] ;  /* 0x00008a00001a7ab9 */ /* 0x000fe20000000800 */
        /* <DEDUP_REMOVED lines=121> */
[----:B------:R-:W-:Y:S01]  /*922a0*/  ULDC.64 UR22, c[0x0][0x228] ;  /* 0x00008a0000167ab9 */ /* 0x000fe20000000a00 */
        /* <DEDUP_REMOVED lines=849> */
[----:B------:R-:W-:Y:S01]  /*957c0*/  ULDC UR22, c[0x0][0x228] ;  /* 0x00008a0000167ab9 */ /* 0x000fe20000000800 */
[----:B------:R-:W-:Y:S01]  /*957d0*/  ISETP.LT.AND P4, PT, R12, UR20, !P2 ;  /* 0x000000140c007c0c */ /* 0x000fe2000d781270 */
[----:B------:R-:W-:-:S08]  /*957e0*/  ULDC UR20, c[0x0][0x228] ;  /* 0x00008a0000147ab9 */ /* 0x000fd00000000800 */
[----:B------:R-:W-:Y:S02]  /*957f0*/  @P3 LOP3.LUT R225, R225, 0x4, RZ, 0xfc, !PT ;  /* 0x00000004e1e13812 */ /* 0x000fe400078efcff */
[----:B------:R-:W-:Y:S01]  /*95800*/  ISETP.LT.AND P3, PT, R9, UR61, !P2 ;  /* 0x0000003d09007c0c */ /* 0x000fe2000d761270 */
[----:B------:R-:W-:Y:S01]  /*95810*/  ULDC UR61, c[0x0][0x228] ;  /* 0x00008a00003d7ab9 */ /* 0x000fe20000000800 */
[----:B------:R-:W-:Y:S01]  /*95820*/  ISETP.GE.AND P2, PT, R16, UR23, PT ;  /* 0x0000001710007c0c */ /* 0x000fe2000bf46270 */
[----:B------:R-:W-:Y:S01]  /*95830*/  VIADD R16, R8, 0x89 ;  /* 0x0000008908107836 */ /* 0x000fe20000000000 */
[----:B------:R-:W-:-:S04]  /*95840*/  LOP3.LUT R225, R225, 0xfffffffd, RZ, 0xc0, !PT ;  /* 0xfffffffde1e17812 */ /* 0x000fc800078ec0ff */
[----:B------:R-:W-:Y:S02]  /*95850*/  @P5 LOP3.LUT R225, R225, 0x2, RZ, 0xfc, !PT ;  /* 0x00000002e1e15812 */ /* 0x000fe400078efcff */
[----:B------:R-:W-:Y:S02]  /*95860*/  ISETP.LT.AND P5, PT, R11, UR22, !P2 ;  /* 0x000000160b007c0c */ /* 0x000fe4000d7a1270 */
[----:B------:R-:W-:Y:S02]  /*95870*/  LOP3.LUT R225, R225, 0xfffffffe, RZ, 0xc0, !PT ;  /* 0xfffffffee1e17812 */ /* 0x000fe400078ec0ff */
[----:B------:R-:W-:Y:S02]  /*95880*/  @P3 LOP3.LUT R224, R224, 0x80000000, RZ, 0xfc, !PT ;  /* 0x80000000e0e03812 */ /* 0x000fe400078efcff */
[----:B------:R-:W-:Y:S02]  /*95890*/  ISETP.LT.AND P3, PT, R10, UR28, !P2 ;  /* 0x0000001c0a007c0c */ /* 0x000fe4000d761270 */
[----:B------:R-:W-:-:S02]  /*958a0*/  LOP3.LUT R224, R224, 0xbfffffff, RZ, 0xc0, !PT ;  /* 0xbfffffffe0e07812 */ /* 0x000fc400078ec0ff */
[----:B------:R-:W-:Y:S02]  /*958b0*/  @P4 LOP3.LUT R225, R225, 0x1, RZ, 0xfc, !PT ;  /* 0x00000001e1e14812 */ /* 0x000fe400078efcff */
[----:B------:R-:W-:-:S07]  /*958c0*/  ISETP.LT.AND P4, PT, R12, UR20, !P2 ;  /* 0x000000140c007c0c */ /* 0x000fce000d781270 */
[----:B------:R-:W-:Y:S02]  /*958d0*/  @P3 LOP3.LUT R224, R224, 0x40000000, RZ, 0xfc, !PT ;  /* 0x40000000e0e03812 */ /* 0x000fe400078efcff */
[----:B------:R-:W-:Y:S02]  /*958e0*/  ISETP.LT.AND P3, PT, R9, UR61, !P2 ;  /* 0x0000003d09007c0c */ /* 0x000fe4000d761270 */
[----:B------:R-:W-:Y:S02]  /*958f0*/  LOP3.LUT R224, R224, 0xdfffffff, RZ, 0xc0, !PT ;  /* 0xdfffffffe0e07812 */ /* 0x000fe400078ec0ff */
[----:B------:R-:W-:Y:S01]  /*95900*/  ISETP.GE.AND P2, PT, R15, UR25, PT ;  /* 0x000000190f007c0c */ /* 0x000fe2000bf46270 */
[----:B------:R-:W-:Y:S01]  /*95910*/  VIADD R15, R8, 0x88 ;  /* 0x00000088080f7836 */ /* 0x000fe20000000000 */
        /* <DEDUP_REMOVED lines=8> */
[----:B------:R-:W-:-:S11]  /*959a0*/  LOP3.LUT R224, R224, 0xfbffffff, RZ, 0xc0, !PT ;  /* 0xfbffffffe0e07812 */ /* 0x000fd600078ec0ff */
        /* <DEDUP_REMOVED lines=86> */
[----:B------:R-:W-:Y:S02]  /*95f10*/  ISETP.GE.AND P2, PT, R16, UR39, PT ;  /* 0x0000002710007c0c */ /* 0x000fe4000bf46270 */
        /* <DEDUP_REMOVED lines=22> */
[----:B------:R-:W-:-:S04]  /*96080*/  @P5 LOP3.LUT R223, R223, 0x4000000, RZ, 0xfc, !PT ;  /* 0x04000000dfdf5812 */ /* 0x000fc800078efcff */
[----:B------:R-:W-:-:S04]  /*96090*/  LOP3.LUT R223, R223, 0xfeffffff, RZ, 0xc0, !PT ;  /* 0xfeffffffdfdf7812 */ /* 0x000fc800078ec0ff */
[----:B------:R-:W-:-:S04]  /*960a0*/  LOP3.LUT R223, R223, 0xfdffffff, RZ, 0xc0, !PT ;  /* 0xfdffffffdfdf7812 */ /* 0x000fc800078ec0ff */
[----:B------:R-:W-:-:S04]  /*960b0*/  @P4 LOP3.LUT R223, R223, 0x2000000, RZ, 0xfc, !PT ;  /* 0x02000000dfdf4812 */ /* 0x000fc800078efcff */
[----:B------:R-:W-:Y:S01]  /*960c0*/  @P3 LOP3.LUT R223, R223, 0x1000000, RZ, 0xfc, !PT ;  /* 0x01000000dfdf3812 */ /* 0x000fe200078efcff */
[----:B------:R-:W2:Y:S01]  /*960d0*/  LDL.LU R186, [R1+0x1678] ;  /* 0x0016780001ba7983 */ /* 0x000ea20000300800 */
[----:B------:R-:W-:Y:S01]  /*960e0*/  ULDC UR5, c[0x0][0x248] ;  /* 0x0000920000057ab9 */ /* 0x000fe20000000800 */
[----:B------:R-:W-:Y:S01]  /*960f0*/  ULDC UR14, c[0x0][0x228] ;  /* 0x00008a00000e7ab9 */ /* 0x000fe20000000800 */
[----:B------:R-:W-:Y:S01]  /*96100*/  ULDC UR18, c[0x0][0x228] ;  /* 0x00008a0000127ab9 */ /* 0x000fe20000000800 */
        /* <DEDUP_REMOVED lines=79> */
[----:B------:R-:W-:Y:S01]  /*96600*/  VIADD R153, R14, UR5 ;  /* 0x000000050e997c36 */ /* 0x000fe20008000000 */
[----:B------:R-:W-:-:S02]  /*96610*/  ULDC UR5, c[0x0][0x248] ;  /* 0x0000920000057ab9 */ /* 0x000fc40000000800 */
[----:B------:R-:W-:Y:S04]  /*96620*/  STL [R1+0x51e4], R29 ;  /* 0x0051e41d01007387 */ /* 0x000fe80000100800 */
[----:B---3--:R-:W-:Y:S04]  /*96630*/  STL [R1+0x51e0], R28 ;  /* 0x0051e01c01007387 */ /* 0x008fe80000100800 */
[----:B----4-:R-:W-:Y:S04]  /*96640*/  STL [R1+0x51dc], R27 ;  /* 0x0051dc1b01007387 */ /* 0x010fe80000100800 */
[----:B------:R-:W-:Y:S04]  /*96650*/  STL [R1+0x51d8], R26 ;  /* 0x0051d81a01007387 */ /* 0x000fe80000100800 */
[----:B------:R-:W-:Y:S04]  /*96660*/  STL [R1+0x51d4], R25 ;  /* 0x0051d41901007387 */ /* 0x000fe80000100800 */
[----:B------:R2:W-:Y:S02]  /*96670*/  STL [R1+0x51d0], R24 ;  /* 0x0051d01801007387 */ /* 0x0005e40000100800 */
[----:B--2---:R-:W-:Y:S01]  /*96680*/  F2FP.SATFINITE.E5M2.F32.PACK_AB_MERGE_C R24, R185, R186, RZ ;  /* 0x000000bab918723e */ /* 0x004fe200048060ff */
[----:B------:R-:W-:-:S04]  /*96690*/  IMAD.MOV.U32 R185, RZ, RZ, R184 ;  /* 0x000000ffffb97224 */ /* 0x000fc800078e00b8 */
[----:B------:R0:W-:Y:S01]  /*966a0*/  STL [R1+0x4cbc], R24 ;  /* 0x004cbc1801007387 */ /* 0x0001e20000100800 */
        /* <DEDUP_REMOVED lines=20> */
[----:B------:R-:W-:-:S05]  /*967f0*/  SHF.R.S32.HI R154, RZ, 0x1f, R153 ;  /* 0x0000001fff9a7819 */ /* 0x000fca0000011499 */
[----:B------:R-:W-:-:S05]  /*96800*/  IMAD.X R25, R154, 0x1, R13, P3 ;  /* 0x000000019a197824 */ /* 0x000fca00018e060d */
[----:B------:R0:W-:Y:S04]  /*96810*/  STL.64 [R1+0x3190], R24 ;  /* 0x0031901801007387 */ /* 0x0001e80000100a00 */
[----:B------:R-:W0:Y:S04]  /*96820*/  LDL.LU R187, [R1+0x1680] ;  /* 0x0016800001bb7983 */ /* 0x000e280000300800 */
[----:B------:R-:W0:Y:S02]  /*96830*/  LDL.LU R186, [R1+0x1684] ;  /* 0x0016840001ba7983 */ /* 0x000e240000300800 */
[----:B0-----:R-:W-:-:S05]  /*96840*/  F2FP.SATFINITE.E5M2.F32.PACK_AB_MERGE_C R24, R186, R187, RZ ;  /* 0x000000bbba18723e */ /* 0x001fca00048060ff */
[----:B------:R0:W-:Y:S04]  /*96850*/  STL [R1+0x4c34], R24 ;  /* 0x004c341801007387 */ /* 0x0001e80000100800 */
[----:B------:R-:W0:Y:S04]  /*96860*/  LDL.LU R187, [R1+0x1688] ;  /* 0x0016880001bb7983 */ /* 0x000e280000300800 */
[----:B------:R-:W0:Y:S02]  /*96870*/  LDL.LU R186, [R1+0x168c] ;  /* 0x00168c0001ba7983 */ /* 0x000e240000300800 */
[----:B0-----:R-:W-:-:S05]  /*96880*/  F2FP.SATFINITE.E5M2.F32.PACK_AB_MERGE_C R24, R186, R187, RZ ;  /* 0x000000bbba18723e */ /* 0x001fca00048060ff */
[----:B------:R0:W-:Y:S02]  /*96890*/  STL [R1+0x4c50], R24 ;  /* 0x004c501801007387 */ /* 0x0001e40000100800 */
[----:B0-----:R-:W-:-:S05]  /*968a0*/  IADD3 R24, P3, R153, R0, RZ ;  /* 0x0000000099187210 */ /* 0x001fca0007f7e0ff */
        /* <DEDUP_REMOVED lines=25> */
[----:B------:R-:W0:Y:S01]  /*96a40*/  LDL.LU R186, [R1+0x16b4] ;  /* 0x0016b40001ba7983 */ /* 0x000e220000300800 */
[----:B------:R-:W-:Y:S01]  /*96a50*/  VIADD R153, R153, UR5 ;  /* 0x0000000599997c36 */ /* 0x000fe20008000000 */
[----:B------:R-:W-:-:S04]  /*96a60*/  ULDC UR5, c[0x0][0x248] ;  /* 0x0000920000057ab9 */ /* 0x000fc80000000800 */
[----:B------:R-:W-:Y:S02]  /*96a70*/  SHF.R.S32.HI R154, RZ, 0x1f, R153 ;  /* 0x0000001fff9a7819 */ /* 0x000fe40000011499 */
[----:B0-----:R-:W-:Y:S01]  /*96a80*/  F2FP.SATFINITE.E5M2.F32.PACK_AB_MERGE_C R24, R186, R187, RZ ;  /* 0x000000bbba18723e */ /* 0x001fe200048060ff */
[----:B------:R-:W-:Y:S02]  /*96a90*/  IMAD.MOV.U32 R187, RZ, RZ, R185 ;  /* 0x000000ffffbb7224 */ /* 0x000fe400078e00b9 */
[----:B------:R-:W-:Y:S02]  /*96aa0*/  IMAD.MOV.U32 R186, RZ, RZ, R184 ;  /* 0x000000ffffba7224 */ /* 0x000fe400078e00b8 */
[----:B------:R-:W-:Y:S01]  /*96ab0*/  IMAD.MOV.U32 R185, RZ, RZ, R183 ;  /* 0x000000ffffb97224 */ /* 0x000fe200078e00b7 */
[----:B------:R0:W-:Y:S01]  /*96ac0*/  STL [R1+0x4b58], R24 ;  /* 0x004b581801007387 */ /* 0x0001e20000100800 */
[----:B------:R-:W-:Y:S02]  /*96ad0*/  IMAD.MOV.U32 R184, RZ, RZ, R182 ;  /* 0x000000ffffb87224 */ /* 0x000fe400078e00b6 */
[----:B------:R-:W-:-:S02]  /*96ae0*/  IMAD.MOV.U32 R183, RZ, RZ, R181 ;  /* 0x000000ffffb77224 */ /* 0x000fc400078e00b5 */
[----:B------:R-:W-:Y:S02]  /*96af0*/  IMAD.MOV.U32 R182, RZ, RZ, R180 ;  /* 0x000000ffffb67224 */ /* 0x000fe400078e00b4 */
[----:B------:R-:W-:Y:S02]  /*96b00*/  IMAD.MOV.U32 R181, RZ, RZ, R179 ;  /* 0x000000ffffb57224 */ /* 0x000fe400078e00b3 */
[----:B------:R-:W-:Y:S02]  /*96b10*/  IMAD.MOV.U32 R180, RZ, RZ, R178 ;  /* 0x000000ffffb47224 */ /* 0x000fe400078e00b2 */
[----:B------:R-:W-:Y:S02]  /*96b20*/  IMAD.MOV.U32 R179, RZ, RZ, R177 ;  /* 0x000000ffffb37224 */ /* 0x000fe400078e00b1 */
[----:B------:R-:W-:Y:S02]  /*96b30*/  IMAD.MOV.U32 R178, RZ, RZ, R176 ;  /* 0x000000ffffb27224 */ /* 0x000fe400078e00b0 */
[----:B------:R-:W-:Y:S01]  /*96b40*/  IMAD.MOV.U32 R177, RZ, RZ, R173 ;  /* 0x000000ffffb17224 */ /* 0x000fe200078e00ad */
[----:B0-----:R-:W-:Y:S01]  /*96b50*/  F2FP.SATFINITE.E5M2.F32.PACK_AB_MERGE_C R24, R186, R187, RZ ;  /* 0x000000bbba18723e */ /* 0x001fe200048060ff */
        /* <DEDUP_REMOVED lines=9> */
[----:B------:R-:W2:Y:S04]  /*96bf0*/  LDL.LU R165, [R1+0x17c0] ;  /* 0x0017c00001a57983 */ /* 0x000ea80000300800 */
[----:B------:R-:W3:Y:S04]  /*96c00*/  LDL.LU R163, [R1+0x17c4] ;  /* 0x0017c40001a37983 */ /* 0x000ee80000300800 */
        /* <DEDUP_REMOVED lines=51> */
[----:B------:R-:W-:Y:S01]  /*96f40*/  IMAD.MOV.U32 R180, RZ, RZ, R170 ;  /* 0x000000ffffb47224 */ /* 0x000fe200078e00aa */
[----:B0-----:R-:W-:Y:S01]  /*96f50*/  F2FP.SATFINITE.E5M2.F32.PACK_AB_MERGE_C R24, R186, R187, RZ ;  /* 0x000000bbba18723e */ /* 0x001fe200048060ff */
[----:B------:R-:W-:Y:S02]  /*96f60*/  IMAD.MOV.U32 R171, RZ, RZ, R169 ;  /* 0x000000ffffab7224 */ /* 0x000fe400078e00a9 */
[----:B------:R-:W-:Y:S02]  /*96f70*/  IMAD.MOV.U32 R170, RZ, RZ, R168 ;  /* 0x000000ffffaa7224 */ /* 0x000fe400078e00a8 */
[----:B------:R-:W-:-:S02]  /*96f80*/  IMAD.MOV.U32 R169, RZ, RZ, R167 ;  /* 0x000000ffffa97224 */ /* 0x000fc400078e00a7 */
[----:B------:R-:W-:Y:S02]  /*96f90*/  IMAD.MOV.U32 R168, RZ, RZ, R166 ;  /* 0x000000ffffa87224 */ /* 0x000fe400078e00a6 */
[----:B--2---:R-:W-:Y:S02]  /*96fa0*/  IMAD.MOV.U32 R167, RZ, RZ, R165 ;  /* 0x000000ffffa77224 */ /* 0x004fe400078e00a5 */
[----:B---3--:R-:W-:Y:S01]  /*96fb0*/  IMAD.MOV.U32 R166, RZ, RZ, R163 ;  /* 0x000000ffffa67224 */ /* 0x008fe200078e00a3 */
        /* <DEDUP_REMOVED lines=30> */
[----:B0-----:R-:W-:Y:S01]  /*971a0*/  F2FP.SATFINITE.E5M2.F32.PACK_AB_MERGE_C R24, R186, R187, RZ ;  /* 0x000000bbba18723e */ /* 0x001fe200048060ff */
[----:B------:R-:W-:-:S02]  /*971b0*/  IMAD.MOV.U32 R187, RZ, RZ, R185 ;  /* 0x000000ffffbb7224 */ /* 0x000fc400078e00b9 */
[----:B------:R-:W-:Y:S02]  /*971c0*/  IMAD.MOV.U32 R186, RZ, RZ, R184 ;  /* 0x000000ffffba7224 */ /* 0x000fe400078e00b8 */
[----:B------:R0:W-:Y:S04]  /*971d0*/  STL [R1+0x4944], R24 ;  /* 0x0049441801007387 */ /* 0x0001e80000100800 */
[----:B------:R-:W4:Y:S04]  /*971e0*/  LDL.LU R185, [R1+0x1730] ;  /* 0x0017300001b97983 */ /* 0x000f280000300800 */
[----:B------:R-:W4:Y:S01]  /*971f0*/  LDL.LU R184, [R1+0x1734] ;  /* 0x0017340001b87983 */ /* 0x000f220000300800 */
[----:B0-----:R-:W-:-:S05]  /*97200*/  IADD3 R24, P3, R153, R4, RZ ;  /* 0x0000000499187210 */ /* 0x001fca0007f7e0ff */
[----:B------:R-:W-:-:S05]  /*97210*/  IMAD.X R25, R154, 0x1, R3, P3 ;  /* 0x000000019a197824 */ /* 0x000fca00018e0603 */
[----:B------:R0:W-:Y:S02]  /*97220*/  STL.64 [R1+0x30f0], R24 ;  /* 0x0030f01801007387 */ /* 0x0001e40000100a00 */
[----:B0-----:R-:W-:-:S05]  /*97230*/  F2FP.SATFINITE.E5M2.F32.PACK_AB_MERGE_C R24, R186, R187, RZ ;  /* 0x000000bbba18723e */ /* 0x001fca00048060ff */
[----:B------:R4:W-:Y:S02]  /*97240*/  STL [R1+0x4964], R24 ;  /* 0x0049641801007387 */ /* 0x0009e40000100800 */
[----:B----4-:R-:W-:Y:S02]  /*97250*/  F2FP.SATFINITE.E5M2.F32.PACK_AB_MERGE_C R24, R184, R185, RZ ;  /* 0x000000b9b818723e */ /* 0x010fe400048060ff */
[----:B------:R-:W4:Y:S04]  /*97260*/  LDL.LU R185, [R1+0x1738] ;  /* 0x0017380001b97983 */ /* 0x000f280000300800 */
[----:B------:R-:W4:Y:S01]  /*97270*/  LDL.LU R184, [R1+0x173c] ;  /* 0x00173c0001b87983 */ /* 0x000f220000300800 */
[----:B------:R-:W-:Y:S01]  /*97280*/  VIADD R153, R153, UR5 ;  /* 0x0000000599997c36 */ /* 0x000fe20008000000 */
[----:B------:R-:W-:-:S02]  /*97290*/  ULDC UR5, c[0x0][0x248] ;  /* 0x0000920000057ab9 */ /* 0x000fc40000000800 */
[----:B------:R4:W-:Y:S02]  /*972a0*/  STL [R1+0x48f4], R24 ;  /* 0x0048f41801007387 */ /* 0x0009e40000100800 */
[----:B------:R-:W-:Y:S02]  /*972b0*/  SHF.R.S32.HI R154, RZ, 0x1f, R153 ;  /* 0x0000001fff9a7819 */ /* 0x000fe40000011499 */
[----:B----4-:R-:W-:Y:S01]  /*972c0*/  F2FP.SATFINITE.E5M2.F32.PACK_AB_MERGE_C R24, R184, R185, RZ ;  /* 0x000000b9b818723e */ /* 0x010fe200048060ff */
[----:B------:R-:W-:Y:S02]  /*972d0*/  IMAD.MOV.U32 R185, RZ, RZ, R183 ;  /* 0x000000ffffb97224 */ /* 0x000fe400078e00b7 */
[----:B------:R-:W-:Y:S02]  /*972e0*/  IMAD.MOV.U32 R184, RZ, RZ, R182 ;  /* 0x000000ffffb87224 */ /* 0x000fe400078e00b6 */
[----:B------:R0:W-:Y:S01]  /*972f0*/  STL [R1+0x4910], R24 ;  /* 0x0049101801007387 */ /* 0x0001e20000100800 */
[----:B------:R-:W-:-:S02]  /*97300*/  IMAD.MOV.U32 R183, RZ, RZ, R181 ;  /* 0x000000ffffb77224 */ /* 0x000fc400078e00b5 */
[----:B------:R-:W-:Y:S01]  /*97310*/  IMAD.MOV.U32 R182, RZ, RZ, R180 ;  /* 0x000000ffffb67224 */ /* 0x000fe200078e00b4 */
[----:B------:R-:W4:Y:S04]  /*97320*/  LDL.LU R181, [R1+0x1758] ;  /* 0x0017580001b57983 */ /* 0x000f280000300800 */
[----:B------:R-:W4:Y:S01]  /*97330*/  LDL.LU R180, [R1+0x175c] ;  /* 0x00175c0001b47983 */ /* 0x000f220000300800 */
[----:B0-----:R-:W-:-:S05]  /*97340*/  IADD3 R24, P3, R153, R2, RZ ;  /* 0x0000000299187210 */ /* 0x001fca0007f7e0ff */
[----:B------:R-:W-:-:S05]  /*97350*/  IMAD.X R25, R154, 0x1, R13, P3 ;  /* 0x000000019a197824 */ /* 0x000fca00018e060d */
[----:B------:R0:W-:Y:S02]  /*97360*/  STL.64 [R1+0x30d0], R24 ;  /* 0x0030d01801007387 */ /* 0x0001e40000100a00 */
[----:B0-----:R-:W-:Y:S02]  /*97370*/  F2FP.SATFINITE.E5M2.F32.PACK_AB_MERGE_C R25, R184, R185, RZ ;  /* 0x000000b9b819723e */ /* 0x001fe400048060ff */
[----:B------:R-:W-:Y:S01]  /*97380*/  F2FP.SATFINITE.E5M2.F32.PACK_AB_MERGE_C R24, R178, R179, RZ ;  /* 0x000000b3b218723e */ /* 0x000fe200048060ff */
[----:B------:R-:W-:Y:S02]  /*97390*/  IMAD.MOV.U32 R179, RZ, RZ, R177 ;  /* 0x000000ffffb37224 */ /* 0x000fe400078e00b1 */
[----:B------:R-:W-:Y:S01]  /*973a0*/  IMAD.MOV.U32 R178, RZ, RZ, R176 ;  /* 0x000000ffffb27224 */ /* 0x000fe200078e00b0 */
[----:B------:R-:W-:Y:S01]  /*973b0*/  STL [R1+0x48c4], R25 ;  /* 0x0048c41901007387 */ /* 0x000fe20000100800 */
[----:B------:R-:W-:Y:S02]  /*973c0*/  IMAD.MOV.U32 R177, RZ, RZ, R173 ;  /* 0x000000ffffb17224 */ /* 0x000fe400078e00ad */
[----:B------:R-:W-:Y:S01]  /*973d0*/  IMAD.MOV.U32 R176, RZ, RZ, R172 ;  /* 0x000000ffffb07224 */ /* 0x000fe200078e00ac */
[----:B------:R0:W-:Y:S01]  /*973e0*/  STL [R1+0x48d0], R24 ;  /* 0x0048d01801007387 */ /* 0x0001e20000100800 */
[----:B------:R-:W-:-:S02]  /*973f0*/  IMAD.MOV.U32 R173, RZ, RZ, R161 ;  /* 0x000000ffffad7224 */ /* 0x000fc400078e00a1 */
[----:B------:R-:W-:Y:S02]  /*97400*/  IMAD.MOV.U32 R172, RZ, RZ, R160 ;  /* 0x000000ffffac7224 */ /* 0x000fe400078e00a0 */
[----:B------:R-:W-:Y:S02]  /*97410*/  IMAD.MOV.U32 R161, RZ, RZ, R159 ;  /* 0x000000ffffa17224 */ /* 0x000fe400078e009f */
[----:B------:R-:W-:Y:S02]  /*97420*/  IMAD.MOV.U32 R160, RZ, RZ, R158 ;  /* 0x000000ffffa07224 */ /* 0x000fe400078e009e */
[----:B------:R-:W-:Y:S02]  /*97430*/  IMAD.MOV.U32 R159, RZ, RZ, R157 ;  /* 0x000000ffff9f7224 */ /* 0x000fe400078e009d */
[----:B------:R-:W-:Y:S01]  /*97440*/  IMAD.MOV.U32 R158, RZ, RZ, R155 ;  /* 0x000000ffff9e7224 */ /* 0x000fe200078e009b */
[----:B------:R-:W2:Y:S04]  /*97450*/  LDL.LU R157, [R1+0x1778] ;  /* 0x00177800019d7983 */ /* 0x000ea80000300800 */
[----:B------:R-:W2:Y:S01]  /*97460*/  LDL.LU R155, [R1+0x177c] ;  /* 0x00177c00019b7983 */ /* 0x000ea20000300800 */
[----:B0-----:R-:W-:-:S05]  /*97470*/  IADD3 R24, P3, R153, R0, RZ ;  /* 0x0000000099187210 */ /* 0x001fca0007f7e0ff */
[----:B------:R-:W-:-:S05]  /*97480*/  IMAD.X R25, R154, 0x1, R7, P3 ;  /* 0x000000019a197824 */ /* 0x000fca00018e0607 */
[----:B------:R0:W-:Y:S02]  /*97490*/  STL.64 [R1+0x30c0], R24 ;  /* 0x0030c01801007387 */ /* 0x0001e40000100a00 */
[----:B0-----:R-:W-:-:S05]  /*974a0*/  F2FP.SATFINITE.E5M2.F32.PACK_AB_MERGE_C R25, R182, R183, RZ ;  /* 0x000000b7b619723e */ /* 0x001fca00048060ff */
[----:B------:R-:W-:Y:S01]  /*974b0*/  STL [R1+0x48b4], R25 ;  /* 0x0048b41901007387 */ /* 0x000fe20000100800 */
[----:B----4-:R-:W-:-:S05]  /*974c0*/  F2FP.SATFINITE.E5M2.F32.PACK_AB_MERGE_C R24, R180, R181, RZ ;  /* 0x000000b5b418723e */ /* 0x010fca00048060ff */
[----:B------:R0:W-:Y:S02]  /*974d0*/  STL [R1+0x48bc], R24 ;  /* 0x0048bc1801007387 */ /* 0x0001e40000100800 */
[----:B0-----:R-:W-:-:S05]  /*974e0*/  IADD3 R24, P3, R153, R6, RZ ;  /* 0x0000000699187210 */ /* 0x001fca0007f7e0ff */
[----:B------:R-:W-:-:S05]  /*974f0*/  IMAD.X R25, R154, 0x1, R5, P3 ;  /* 0x000000019a197824 */ /* 0x000fca00018e0605 */
[----:B------:R0:W-:Y:S02]  /*97500*/  STL.64 [R1+0x30b8], R24 ;  /* 0x0030b81801007387 */ /* 0x0001e40000100a00 */
[----:B0-----:R-:W-:Y:S01]  /*97510*/  F2FP.SATFINITE.E5M2.F32.PACK_AB_MERGE_C R24, R174, R175, RZ ;  /* 0x000000afae18723e */ /* 0x001fe200048060ff */
[----:B------:R-:W-:Y:S02]  /*97520*/  IMAD.MOV.U32 R175, RZ, RZ, R164 ;  /* 0x000000ffffaf7224 */ /* 0x000fe400078e00a4 */
[----:B------:R-:W-:Y:S02]  /*97530*/  IMAD.MOV.U32 R174, RZ, RZ, R162 ;  /* 0x000000ffffae7224 */ /* 0x000fe400078e00a2 */
[----:B------:R0:W-:Y:S04]  /*97540*/  STL [R1+0x4884], R24 ;  /* 0x0048841801007387 */ /* 0x0001e80000100800 */
[----:B------:R-:W4:Y:S04]  /*97550*/  LDL.LU R164, [R1+0x1798] ;  /* 0x0017980001a47983 */ /* 0x000f280000300800 */
[----:B------:R-:W4:Y:S01]  /*97560*/  LDL.LU R162, [R1+0x179c] ;  /* 0x00179c0001a27983 */ /* 0x000f220000300800 */
[C---:B0-----:R-:W-:Y:S01]  /*97570*/  IADD3 R24, P3, R153.reuse, R4, RZ ;  /* 0x0000000499187210 */ /* 0x041fe20007f7e0ff */
[----:B------:R-:W-:Y:S01]  /*97580*/  VIADD R153, R153, UR5 ;  /* 0x0000000599997c36 */ /* 0x000fe20008000000 */
[----:B------:R-:W-:Y:S01]  /*97590*/  F2FP.SATFINITE.E5M2.F32.PACK_AB_MERGE_C R26, R172, R173, RZ ;  /* 0x000000adac1a723e */ /* 0x000fe200048060ff */
[----:B------:R-:W-:-:S02]  /*975a0*/  ULDC UR5, c[0x0][0x248] ;  /* 0x0000920000057ab9 */ /* 0x000fc40000000800 */
[----:B------:R-:W-:-:S05]  /*975b0*/  IMAD.X R25, R154, 0x1, R3, P3 ;  /* 0x000000019a197824 */ /* 0x000fca00018e0603 */
[----:B------:R0:W-:Y:S02]  /*975c0*/  STL.64 [R1+0x30b0], R24 ;  /* 0x0030b01801007387 */ /* 0x0001e40000100a00 */
[----:B0-----:R-:W-:Y:S02]  /*975d0*/  F2FP.SATFINITE.E5M2.F32.PACK_AB_MERGE_C R25, R178, R179, RZ ;  /* 0x000000b3b219723e */ /* 0x001fe400048060ff */
[----:B------:R-:W-:-:S03]  /*975e0*/  F2FP.SATFINITE.E5M2.F32.PACK_AB_MERGE_C R24, R176, R177, RZ ;  /* 0x000000b1b018723e */ /* 0x000fc600048060ff */
[----:B------:R-:W-:Y:S04]  /*975f0*/  STL [R1+0x488c], R25 ;  /* 0x00488c1901007387 */ /* 0x000fe80000100800 */
[----:B------:R2:W-:Y:S02]  /*97600*/  STL [R1+0x4858], R24 ;  /* 0x0048581801007387 */ /* 0x0005e40000100800 */
[----:B--2---:R-:W-:Y:S02]  /*97610*/  F2FP.SATFINITE.E5M2.F32.PACK_AB_MERGE_C R24, R155, R157, RZ ;  /* 0x0000009d9b18723e */ /* 0x004fe400048060ff */
[----:B------:R-:W2:Y:S04]  /*97620*/  LDL.LU R157, [R1+0x17b8] ;  /* 0x0017b800019d7983 */ /* 0x000ea80000300800 */
[----:B------:R-:W2:Y:S01]  /*97630*/  LDL.LU R155, [R1+0x17bc] ;  /* 0x0017bc00019b7983 */ /* 0x000ea20000300800 */
[----:B------:R-:W-:-:S03]  /*97640*/  SHF.R.S32.HI R154, RZ, 0x1f, R153 ;  /* 0x0000001fff9a7819 */ /* 0x000fc60000011499 */
[----:B------:R0:W-:Y:S02]  /*97650*/  STL [R1+0x4868], R24 ;  /* 0x0048681801007387 */ /* 0x0001e40000100800 */
[----:B0-----:R-:W-:-:S05]  /*97660*/  IADD3 R24, P3, R153, R2, RZ ;  /* 0x0000000299187210 */ /* 0x001fca0007f7e0ff */
[----:B------:R-:W-:-:S05]  /*97670*/  IMAD.X R25, R154, 0x1, R13, P3 ;  /* 0x000000019a197824 */ /* 0x000fca00018e060d */
[----:B------:R0:W-:Y:S02]  /*97680*/  STL.64 [R1+0x3090], R24 ;  /* 0x0030901801007387 */ /* 0x0001e40000100a00 */
[----:B0-----:R-:W-:Y:S01]  /*97690*/  F2FP.SATFINITE.E5M2.F32.PACK_AB_MERGE_C R25, R170, R171, RZ ;  /* 0x000000abaa19723e */ /* 0x001fe200048060ff */
[----:B------:R-:W-:Y:S01]  /*976a0*/  IMAD.MOV.U32 R171, RZ, RZ, R167 ;  /* 0x000000ffffab7224 */ /* 0x000fe200078e00a7 */
[----:B------:R-:W-:Y:S01]  /*976b0*/  F2FP.SATFINITE.E5M2.F32.PACK_AB_MERGE_C R24, R168, R169, RZ ;  /* 0x000000a9a818723e */ /* 0x000fe200048060ff */
[----:B------:R-:W-:Y:S02]  /*976c0*/  IMAD.MOV.U32 R170, RZ, RZ, R166 ;  /* 0x000000ffffaa7224 */ /* 0x000fe400078e00a6 */
[----:B------:R-:W-:Y:S01]  /*976d0*/  STL [R1+0x483c], R25 ;  /* 0x00483c1901007387 */ /* 0x000fe20000100800 */
[----:B------:R-:W-:Y:S02]  /*976e0*/  IMAD.MOV.U32 R169, RZ, RZ, R165 ;  /* 0x000000ffffa97224 */ /* 0x000fe400078e00a5 */
[----:B---3--:R-:W-:Y:S01]  /*976f0*/  IMAD.MOV.U32 R168, RZ, RZ, R163 ;  /* 0x000000ffffa87224 */ /* 0x008fe200078e00a3 */
[----:B------:R0:W-:Y:S04]  /*97700*/  STL [R1+0x4844], R24 ;  /* 0x0048441801007387 */ /* 0x0001e80000100800 */
[----:B------:R-:W3:Y:S04]  /*97710*/  LDL.LU R167, [R1+0x17d0] ;  /* 0x0017d00001a77983 */ /* 0x000ee80000300800 */
[----:B------:R-:W3:Y:S01]  /*97720*/  LDL.LU R166, [R1+0x17d4] ;  /* 0x0017d40001a67983 */ /* 0x000ee20000300800 */
[----:B0-----:R-:W-:-:S03]  /*97730*/  IADD3 R24, P3, R153, R0, RZ ;  /* 0x0000000099187210 */ /* 0x001fc60007f7e0ff */
[----:B------:R-:W3:Y:S02]  /*97740*/  LDL.LU R165, [R1+0x17d8] ;  /* 0x0017d80001a57983 */ /* 0x000ee40000300800 */
[----:B------:R-:W-:Y:S02]  /*97750*/  IMAD.X R25, R154, 0x1, R7, P3 ;  /* 0x000000019a197824 */ /* 0x000fe400018e0607 */
[----:B------:R-:W3:Y:S04]  /*97760*/  LDL.LU R163, [R1+0x17dc] ;  /* 0x0017dc0001a37983 */ /* 0x000ee80000300800 */
[----:B------:R0:W-:Y:S02]  /*97770*/  STL.64 [R1+0x3080], R24 ;  /* 0x0030801801007387 */ /* 0x0001e40000100a00 */
[----:B0-----:R-:W-:-:S02]  /*97780*/  F2FP.SATFINITE.E5M2.F32.PACK_AB_MERGE_C R25, R174, R175, RZ ;  /* 0x000000afae19723e */ /* 0x001fc400048060ff */
[----:B----4-:R-:W-:Y:S02]  /*97790*/  F2FP.SATFINITE.E5M2.F32.PACK_AB_MERGE_C R24, R162, R164, RZ ;  /* 0x000000a4a218723e */ /* 0x010fe400048060ff */
[----:B------:R-:W4:Y:S04]  /*977a0*/  LDL.LU R164, [R1+0x17e0] ;  /* 0x0017e00001a47983 */ /* 0x000f280000300800 */
[----:B------:R-:W-:Y:S04]  /*977b0*/  STL [R1+0x480c], R25 ;  /* 0x00480c1901007387 */ /* 0x000fe80000100800 */
[----:B------:R-:W4:Y:S04]  /*977c0*/  LDL.LU R162, [R1+0x17e4] ;  /* 0x0017e40001a27983 */ /* 0x000f280000300800 */
[----:B------:R0:W-:Y:S02]  /*977d0*/  STL [R1+0x4818], R24 ;  /* 0x0048181801007387 */ /* 0x0001e40000100800 */
[----:B0-----:R-:W-:-:S05]  /*977e0*/  IADD3 R24, P3, R153, R6, RZ ;  /* 0x0000000699187210 */ /* 0x001fca0007f7e0ff */
[----:B------:R-:W-:-:S05]  /*977f0*/  IMAD.X R25, R154, 0x1, R5, P3 ;  /* 0x000000019a197824 */ /* 0x000fca00018e0605 */
[----:B------:R0:W-:Y:S04]  /*97800*/  STL.64 [R1+0x3078], R24 ;  /* 0x0030781801007387 */ /* 0x0001e80000100a00 */
[----:B------:R-:W-:Y:S01]  /*97810*/  STL [R1+0x47d8], R26 ;  /* 0x0047d81a01007387 */ /* 0x000fe20000100800 */
[----:B0-----:R-:W-:-:S05]  /*97820*/  IADD3 R24, P3, R153, R4, RZ ;  /* 0x0000000499187210 */ /* 0x001fca0007f7e0ff */
[----:B------:R-:W-:-:S05]  /*97830*/  IMAD.X R25, R154, 0x1, R3, P3 ;  /* 0x000000019a197824 */ /* 0x000fca00018e0603 */
[----:B------:R0:W-:Y:S02]  /*97840*/  STL.64 [R1+0x3070], R24 ;  /* 0x0030701801007387 */ /* 0x0001e40000100a00 */
[----:B0-----:R-:W-:Y:S02]  /*97850*/  F2FP.SATFINITE.E5M2.F32.PACK_AB_MERGE_C R25, R160, R161, RZ ;  /* 0x000000a1a019723e */ /* 0x001fe400048060ff */
[----:B------:R-:W-:Y:S01]  /*97860*/  F2FP.SATFINITE.E5M2.F32.PACK_AB_MERGE_C R24, R158, R159, RZ ;  /* 0x0000009f9e18723e */ /* 0x000fe200048060ff */
[----:B------:R-:W4:Y:S04]  /*97870*/  LDL.LU R161, [R1+0x17e8] ;  /* 0x0017e80001a17983 */ /* 0x000f280000300800 */
[----:B------:R-:W-:Y:S04]  /*97880*/  STL [R1+0x47e8], R25 ;  /* 0x0047e81901007387 */ /* 0x000fe80000100800 */
[----:B------:R-:W4:Y:S04]  /*97890*/  LDL.LU R160, [R1+0x17ec] ;  /* 0x0017ec0001a07983 */ /* 0x000f280000300800 */
[----:B------:R2:W-:Y:S04]  /*978a0*/  STL [R1+0x47d0], R24 ;  /* 0x0047d01801007387 */ /* 0x0005e80000100800 */
[----:B------:R-:W4:Y:S04]  /*978b0*/  LDL.LU R159, [R1+0x17f0] ;  /* 0x0017f000019f7983 */ /* 0x000f280000300800 */
[----:B------:R-:W4:Y:S01]  /*978c0*/  LDL.LU R158, [R1+0x17f4] ;  /* 0x0017f400019e7983 */ /* 0x000f220000300800 */
[----:B------:R-:W-:Y:S01]  /*978d0*/  VIADD R153, R153, UR5 ;  /* 0x0000000599997c36 */ /* 0x000fe20008000000 */
[----:B--2---:R-:W-:Y:S01]  /*978e0*/  F2FP.SATFINITE.E5M2.F32.PACK_AB_MERGE_C R24, R155, R157, RZ ;  /* 0x0000009d9b18723e */ /* 0x004fe200048060ff */
[----:B------:R-:W-:Y:S01]  /*978f0*/  ULDC UR5, c[0x0][0x248] ;  /* 0x0000920000057ab9 */ /* 0x000fe20000000800 */
[----:B------:R-:W2:Y:S04]  /*97900*/  LDL.LU R157, [R1+0x17f8] ;  /* 0x0017f800019d7983 */ /* 0x000ea80000300800 */
[----:B------:R-:W2:Y:S01]  /*97910*/  LDL.LU R155, [R1+0x17fc] ;  /* 0x0017fc00019b7983 */ /* 0x000ea20000300800 */
[----:B------:R-:W-:-:S02]  /*97920*/  SHF.R.S32.HI R154, RZ, 0x1f, R153 ;  /* 0x0000001fff9a7819 */ /* 0x000fc40000011499 */
[----:B------:R-:W-:Y:S01]  /*97930*/  F2FP.SATFINITE.E5M2.F32.PACK_AB_MERGE_C R27, R170, R171, RZ ;  /* 0x000000abaa1b723e */ /* 0x000fe200048060ff */
[----:B------:R0:W-:Y:S01]  /*97940*/  STL [R1+0x47d4], R24 ;  /* 0x0047d41801007387 */ /* 0x0001e20000100800 */
[----:B------:R-:W-:Y:S02]  /*97950*/  F2FP.SATFINITE.E5M2.F32.PACK_AB_MERGE_C R26, R168, R169, RZ ;  /* 0x000000a9a81a723e */ /* 0x000fe400048060ff */
[----:B0-----:R-:W-:-:S05]  /*97960*/  IADD3 R24, P3, R153, R2, RZ ;  /* 0x0000000299187210 */ /* 0x001fca0007f7e0ff */
[----:B------:R-:W-:-:S05]  /*97970*/  IMAD.X R25, R154, 0x1, R13, P3 ;  /* 0x000000019a197824 */ /* 0x000fca00018e060d */
[----:B------:R0:W-:Y:S04]  /*97980*/  STL.64 [R1+0x3050], R24 ;  /* 0x0030501801007387 */ /* 0x0001e80000100a00 */
[----:B------:R-:W-:Y:S04]  /*97990*/  STL [R1+0x47c8], R27 ;  /* 0x0047c81b01007387 */ /* 0x000fe80000100800 */
[----:B------:R-:W-:Y:S01]  /*979a0*/  STL [R1+0x47cc], R26 ;  /* 0x0047cc1a01007387 */ /* 0x000fe20000100800 */
[----:B0-----:R-:W-:-:S05]  /*979b0*/  IADD3 R24, P3, R153, R0, RZ ;  /* 0x0000000099187210 */ /* 0x001fca0007f7e0ff */
[----:B------:R-:W-:-:S05]  /*979c0*/  IMAD.X R25, R154, 0x1, R7, P3 ;  /* 0x000000019a197824 */ /* 0x000fca00018e0607 */
[----:B------:R3:W-:Y:S04]  /*979d0*/  STL.64 [R1+0x3040], R24 ;  /* 0x0030401801007387 */ /* 0x0007e80000100a00 */
[----:B------:R-:W2:Y:S01]  /*979e0*/  LDL.LU R169, [R1+0x1400] ;  /* 0x0014000001a97983 */ /* 0x000ea20000300800 */
[----:B---3--:R-:W-:Y:S02]  /*979f0*/  F2FP.SATFINITE.E5M2.F32.PACK_AB_MERGE_C R25, R166, R167, RZ ;  /* 0x000000a7a619723e */ /* 0x008fe400048060ff */
[----:B------:R-:W-:-:S03]  /*97a00*/  F2FP.SATFINITE.E5M2.F32.PACK_AB_MERGE_C R24, R163, R165, RZ ;  /* 0x000000a5a318723e */ /* 0x000fc600048060ff */
[----:B------:R-:W-:Y:S04]  /*97a10*/  STL [R1+0x47c0], R25 ;  /* 0x0047c01901007387 */ /* 0x000fe80000100800 */
[----:B------:R-:W3:Y:S04]  /*97a20*/  LDL.LU R165, [R1+0x1404] ;  /* 0x0014040001a57983 */ /* 0x000ee80000300800 */
[----:B------:R0:W-:Y:S04]  /*97a30*/  STL [R1+0x47c4], R24 ;  /* 0x0047c41801007387 */ /* 0x0001e80000100800 */
[----:B------:R-:W3:Y:S04]  /*97a40*/  LDL.LU R168, [R1+0x1408] ;  /* 0x0014080001a87983 */ /* 0x000ee80000300800 */
[----:B------:R-:W3:Y:S01]  /*97a50*/  LDL.LU R163, [R1+0x140c] ;  /* 0x00140c0001a37983 */ /* 0x000ee20000300800 */
[----:B0-----:R-:W-:-:S05]  /*97a60*/  IADD3 R24, P3, R153, R6, RZ ;  /* 0x0000000699187210 */ /* 0x001fca0007f7e0ff */
[----:B------:R-:W-:-:S05]  /*97a70*/  IMAD.X R25, R154, 0x1, R5, P3 ;  /* 0x000000019a197824 */ /* 0x000fca00018e0605 */
[----:B------:R4:W-:Y:S04]  /*97a80*/  STL.64 [R1+0x3038], R24 ;  /* 0x0030381801007387 */ /* 0x0009e80000100a00 */
[----:B------:R-:W3:Y:S04]  /*97a90*/  LDL.LU R177, [R1+0x1410] ;  /* 0x0014100001b17983 */ /* 0x000ee80000300800 */
[----:B------:R-:W3:Y:S01]  /*97aa0*/  LDL.LU R167, [R1+0x1414] ;  /* 0x0014140001a77983 */ /* 0x000ee20000300800 */
[----:B----4-:R-:W-:-:S05]  /*97ab0*/  F2FP.SATFINITE.E5M2.F32.PACK_AB_MERGE_C R24, R162, R164, RZ ;  /* 0x000000a4a218723e */ /* 0x010fca00048060ff */
[----:B------:R0:W-:Y:S04]  /*97ac0*/  STL [R1+0x47bc], R24 ;  /* 0x0047bc1801007387 */ /* 0x0001e80000100800 */
[----:B------:R-:W4:Y:S04]  /*97ad0*/  LDL.LU R176, [R1+0x1418] ;  /* 0x0014180001b07983 */ /* 0x000f280000300800 */
[----:B------:R-:W4:Y:S04]  /*97ae0*/  LDL.LU R166, [R1+0x141c] ;  /* 0x00141c0001a67983 */ /* 0x000f280000300800 */
[----:B------:R-:W4:Y:S04]  /*97af0*/  LDL.LU R164, [R1+0x1420] ;  /* 0x0014200001a47983 */ /* 0x000f280000300800 */
[----:B------:R-:W4:Y:S01]  /*97b00*/  LDL.LU R162, [R1+0x1424] ;  /* 0x0014240001a27983 */ /* 0x000f220000300800 */
[----:B0-----:R-:W-:-:S05]  /*97b10*/  IADD3 R24, P3, R153, R4, RZ ;  /* 0x0000000499187210 */ /* 0x001fca0007f7e0ff */
[----:B------:R-:W-:-:S05]  /*97b20*/  IMAD.X R25, R154, 0x1, R3, P3 ;  /* 0x000000019a197824 */ /* 0x000fca00018e0603 */
[----:B------:R0:W-:Y:S04]  /*97b30*/  STL.64 [R1+0x3030], R24 ;  /* 0x0030301801007387 */ /* 0x0001e80000100a00 */
[----:B------:R-:W4:Y:S01]  /*97b40*/  LDL.LU R173, [R1+0x1428] ;  /* 0x0014280001ad7983 */ /* 0x000f220000300800 */
[----:B------:R-:W-:Y:S01]  /*97b50*/  VIADD R153, R153, UR5 ;  /* 0x0000000599997c36 */ /* 0x000fe20008000000 */
[----:B------:R-:W-:Y:S01]  /*97b60*/  ULDC UR5, c[0x0][0x248] ;  /* 0x0000920000057ab9 */ /* 0x000fe20000000800 */
[----:B0-----:R-:W-:-:S05]  /*97b70*/  F2FP.SATFINITE.E5M2.F32.PACK_AB_MERGE_C R25, R160, R161, RZ ;  /* 0x000000a1a019723e */ /* 0x001fca00048060ff */
[----:B------:R-:W-:Y:S04]  /*97b80*/  STL [R1+0x47b8], R25 ;  /* 0x0047b81901007387 */ /* 0x000fe80000100800 */
[----:B------:R-:W4:Y:S01]  /*97b90*/  LDL.LU R172, [R1+0x142c] ;  /* 0x00142c0001ac7983 */ /* 0x000f220000300800 */
[----:B------:R-:W-:-:S05]  /*97ba0*/  F2FP.SATFINITE.E5M2.F32.PACK_AB_MERGE_C R24, R158, R159, RZ ;  /* 0x0000009f9e18723e */ /* 0x000fca00048060ff */
[----:B------:R2:W-:Y:S04]  /*97bb0*/  STL [R1+0x47b4], R24 ;  /* 0x0047b41801007387 */ /* 0x0005e80000100800 */
[----:B------:R-:W4:Y:S04]  /*97bc0*/  LDL.LU R161, [R1+0x1430] ;  /* 0x0014300001a17983 */ /* 0x000f280000300800 */
[----:B------:R-:W4:Y:S04]  /*97bd0*/  LDL.LU R160, [R1+0x1434] ;  /* 0x0014340001a07983 */ /* 0x000f280000300800 */
[----:B------:R-:W4:Y:S01]  /*97be0*/  LDL.LU R175, [R1+0x1438] ;  /* 0x0014380001af7983 */ /* 0x000f220000300800 */
[----:B--2---:R-:W-:-:S03]  /*97bf0*/  F2FP.SATFINITE.E5M2.F32.PACK_AB_MERGE_C R24, R155, R157, RZ ;  /* 0x0000009d9b18723e */ /* 0x004fc600048060ff */
[----:B------:R-:W2:Y:S01]  /*97c00*/  LDL.LU R174, [R1+0x143c] ;  /* 0x00143c0001ae7983 */ /* 0x000ea20000300800 */
[----:B------:R-:W-:-:S03]  /*97c10*/  SHF.R.S32.HI R154, RZ, 0x1f, R153 ;  /* 0x0000001fff9a7819 */ /* 0x000fc60000011499 */
[----:B------:R0:W-:Y:S04]  /*97c20*/  STL [R1+0x47b0], R24 ;  /* 0x0047b01801007387 */ /* 0x0001e80000100800 */
[----:B------:R-:W2:Y:S04]  /*97c30*/  LDL.LU R159, [R1+0x1440] ;  /* 0x00144000019f7983 */ /* 0x000ea80000300800 */
[----:B------:R-:W2:Y:S01]  /*97c40*/  LDL.LU R158, [R1+0x1444] ;  /* 0x00144400019e7983 */ /* 0x000ea20000300800 */
[----:B0-----:R-:W-:-:S03]  /*97c50*/  IADD3 R24, P3, R153, R2, RZ ;  /* 0x0000000299187210 */ /* 0x001fc60007f7e0ff */
[----:B------:R-:W2:Y:S02]  /*97c60*/  LDL.LU R157, [R1+0x1448] ;  /* 0x00144800019d7983 */ /* 0x000ea40000300800 */
[----:B------:R-:W-:-:S05]  /*97c70*/  IMAD.X R25, R154, 0x1, R13, P3 ;  /* 0x000000019a197824 */ /* 0x000fca00018e060d */
[----:B------:R0:W-:Y:S04]  /*97c80*/  STL.64 [R1+0x3010], R24 ;  /* 0x0030101801007387 */ /* 0x0001e80000100a00 */
[----:B------:R-:W2:Y:S04]  /*97c90*/  LDL.LU R155, [R1+0x144c] ;  /* 0x00144c00019b7983 */ /* 0x000ea80000300800 */
[----:B------:R-:W2:Y:S01]  /*97ca0*/  LDL.LU R171, [R1+0x1450] ;  /* 0x0014500001ab7983 */ /* 0x000ea20000300800 */
[----:B0-----:R-:W-:-:S03]  /*97cb0*/  IADD3 R24, P3, R153, R0, RZ ;  /* 0x0000000099187210 */ /* 0x001fc60007f7e0ff */
[----:B------:R-:W2:Y:S02]  /*97cc0*/  LDL.LU R170, [R1+0x1454] ;  /* 0x0014540001aa7983 */ /* 0x000ea40000300800 */
[----:B------:R-:W-:Y:S01]  /*97cd0*/  IMAD.X R25, R154, 0x1, R7, P3 ;  /* 0x000000019a197824 */ /* 0x000fe200018e0607 */
[----:B---3--:R-:W-:Y:S02]  /*97ce0*/  F2FP.SATFINITE.E5M2.F32.PACK_AB_MERGE_C R165, R165, R169, RZ ;  /* 0x000000a9a5a5723e */ /* 0x008fe400048060ff */
[----:B------:R-:W3:Y:S04]  /*97cf0*/  LDL.LU R169, [R1+0x1458] ;  /* 0x0014580001a97983 */ /* 0x000ee80000300800 */
[----:B------:R0:W-:Y:S01]  /*97d00*/  STL.64 [R1+0x3000], R24 ;  /* 0x0030001801007387 */ /* 0x0001e20000100a00 */
[----:B------:R-:W-:-:S03]  /*97d10*/  F2FP.SATFINITE.E5M2.F32.PACK_AB_MERGE_C R163, R163, R168, RZ ;  /* 0x000000a8a3a3723e */ /* 0x000fc600048060ff */
[----:B------:R-:W3:Y:S01]  /*97d20*/  LDL.LU R168, [R1+0x145c] ;  /* 0x00145c0001a87983 */ /* 0x000ee20000300800 */
[----:B0-----:R-:W-:-:S05]  /*97d30*/  IADD3 R24, P3, R153, R6, RZ ;  /* 0x0000000699187210 */ /* 0x001fca0007f7e0ff */
[----:B------:R-:W-:-:S05]  /*97d40*/  IMAD.X R25, R154, 0x1, R5, P3 ;  /* 0x000000019a197824 */ /* 0x000fca00018e0605 */
[----:B------:R0:W-:Y:S02]  /*97d50*/  STL.64 [R1+0x2ff8], R24 ;  /* 0x002ff81801007387 */ /* 0x0001e40000100a00 */
[----:B0-----:R-:W-:-:S05]  /*97d60*/  IADD3 R24, P3, R153, R4, RZ ;  /* 0x0000000499187210 */ /* 0x001fca0007f7e0ff */
[----:B------:R-:W-:Y:S02]  /*97d70*/  IMAD.X R25, R154, 0x1, R3, P3 ;  /* 0x000000019a197824 */ /* 0x000fe400018e0603 */
[----:B------:R-:W-:Y:S01]  /*97d80*/  VIADD R153, R153, UR5 ;  /* 0x0000000599997c36 */ /* 0x000fe20008000000 */
[----:B------:R-:W-:-:S04]  /*97d90*/  ULDC UR5, c[0x0][0x248] ;  /* 0x0000920000057ab9 */ /* 0x000fc80000000800 */
[----:B------:R-:W-:Y:S02]  /*97da0*/  SHF.R.S32.HI R154, RZ, 0x1f, R153 ;  /* 0x0000001fff9a7819 */ /* 0x000fe40000011499 */
[----:B----4-:R-:W-:-:S05]  /*97db0*/  F2FP.SATFINITE.E5M2.F32.PACK_AB_MERGE_C R26, R162, R164, RZ ;  /* 0x000000a4a21a723e */ /* 0x010fca00048060ff */
[----:B------:R-:W-:Y:S04]  /*97dc0*/  STL [R1+0x1404], R26 ;  /* 0x0014041a01007387 */ /* 0x000fe80000100800 */
[----:B------:R-:W4:Y:S04]  /*97dd0*/  LDL.LU R164, [R1+0x1460] ;  /* 0x0014600001a47983 */ /* 0x000f280000300800 */
[----:B------:R-:W4:Y:S04]  /*97de0*/  LDL.LU R162, [R1+0x1464] ;  /* 0x0014640001a27983 */ /* 0x000f280000300800 */
[----:B------:R0:W-:Y:S02]  /*97df0*/  STL.64 [R1+0x2ff0], R24 ;  /* 0x002ff01801007387 */ /* 0x0001e40000100a00 */
[----:B0-----:R-:W-:-:S02]  /*97e00*/  F2FP.SATFINITE.E5M2.F32.PACK_AB_MERGE_C R25, R172, R173, RZ ;  /* 0x000000adac19723e */ /* 0x001fc400048060ff */
[----:B------:R-:W4:Y:S04]  /*97e10*/  LDL.LU R173, [R1+0x1468] ;  /* 0x0014680001ad7983 */ /* 0x000f280000300800 */
[----:B------:R-:W-:Y:S04]  /*97e20*/  STL [R1+0x1400], R25 ;  /* 0x0014001901007387 */ /* 0x000fe80000100800 */
[----:B------:R-:W4:Y:S01]  /*97e30*/  LDL.LU R172, [R1+0x146c] ;  /* 0x00146c0001ac7983 */ /* 0x000f220000300800 */
[----:B------:R-:W-:-:S05]  /*97e40*/  F2FP.SATFINITE.E5M2.F32.PACK_AB_MERGE_C R24, R160, R161, RZ ;  /* 0x000000a1a018723e */ /* 0x000fca00048060ff */
[----:B------:R2:W-:Y:S04]  /*97e50*/  STL [R1+0x140c], R24 ;  /* 0x00140c1801007387 */ /* 0x0005e80000100800 */
[----:B------:R-:W4:Y:S04]  /*97e60*/  LDL.LU R161, [R1+0x1470] ;  /* 0x0014700001a17983 */ /* 0x000f280000300800 */
[----:B------:R-:W4:Y:S01]  /*97e70*/  LDL.LU R160, [R1+0x1474] ;  /* 0x0014740001a07983 */ /* 0x000f220000300800 */
[----:B--2---:R-:W-:-:S03]  /*97e80*/  F2FP.SATFINITE.E5M2.F32.PACK_AB_MERGE_C R24, R174, R175, RZ ;  /* 0x000000afae18723e */ /* 0x004fc600048060ff */
[----:B------:R-:W2:Y:S04]  /*97e90*/  LDL.LU R175, [R1+0x1478] ;  /* 0x0014780001af7983 */ /* 0x000ea80000300800 */
[----:B------:R-:W2:Y:S04]  /*97ea0*/  LDL.LU R174, [R1+0x147c] ;  /* 0x00147c0001ae7983 */ /* 0x000ea80000300800 */
[----:B------:R0:W-:Y:S02]  /*97eb0*/  STL [R1+0x1408], R24 ;  /* 0x0014081801007387 */ /* 0x0001e40000100800 */
[----:B0-----:R-:W-:-:S05]  /*97ec0*/  IADD3 R24, P3, R153, R2, RZ ;  /* 0x0000000299187210 */ /* 0x001fca0007f7e0ff */
[----:B------:R-:W-:-:S05]  /*97ed0*/  IMAD.X R25, R154, 0x1, R13, P3 ;  /* 0x000000019a197824 */ /* 0x000fca00018e060d */
[----:B------:R0:W-:Y:S02]  /*97ee0*/  STL.64 [R1+0x2fd0], R24 ;  /* 0x002fd01801007387 */ /* 0x0001e40000100a00 */
[----:B0-----:R-:W-:Y:S02]  /*97ef0*/  F2FP.SATFINITE.E5M2.F32.PACK_AB_MERGE_C R25, R158, R159, RZ ;  /* 0x0000009f9e19723e */ /* 0x001fe400048060ff */
[----:B------:R-:W-:Y:S01]  /*97f00*/  F2FP.SATFINITE.E5M2.F32.PACK_AB_MERGE_C R24, R155, R157, RZ ;  /* 0x0000009d9b18723e */ /* 0x000fe200048060ff */
[----:B------:R-:W2:Y:S04]  /*97f10*/  LDL.LU R159, [R1+0x1480] ;  /* 0x00148000019f7983 */ /* 0x000ea80000300800 */
[----:B------:R-:W-:Y:S04]  /*97f20*/  STL [R1+0x1414], R25 ;  /* 0x0014141901007387 */ /* 0x000fe80000100800 */
[----:B------:R-:W2:Y:S04]  /*97f30*/  LDL.LU R158, [R1+0x1484] ;  /* 0x00148400019e7983 */ /* 0x000ea80000300800 */
[----:B------:R0:W-:Y:S04]  /*97f40*/  STL [R1+0x1410], R24 ;  /* 0x0014101801007387 */ /* 0x0001e80000100800 */
[----:B------:R-:W2:Y:S04]  /*97f50*/  LDL.LU R157, [R1+0x1488] ;  /* 0x00148800019d7983 */ /* 0x000ea80000300800 */
[----:B------:R-:W2:Y:S01]  /*97f60*/  LDL.LU R155, [R1+0x148c] ;  /* 0x00148c00019b7983 */ /* 0x000ea20000300800 */
[----:B0-----:R-:W-:-:S05]  /*97f70*/  IADD3 R24, P3, R153, R0, RZ ;  /* 0x0000000099187210 */ /* 0x001fca0007f7e0ff */
[----:B------:R-:W-:-:S05]  /*97f80*/  IMAD.X R25, R154, 0x1, R7, P3 ;  /* 0x000000019a197824 */ /* 0x000fca00018e0607 */
[----:B------:R0:W-:Y:S02]  /*97f90*/  STL.64 [R1+0x2fc0], R24 ;  /* 0x002fc01801007387 */ /* 0x0001e40000100a00 */
[----:B0-----:R-:W-:Y:S02]  /*97fa0*/  F2FP.SATFINITE.E5M2.F32.PACK_AB_MERGE_C R25, R170, R171, RZ ;  /* 0x000000abaa19723e */ /* 0x001fe400048060ff */
[----:B---3--:R-:W-:Y:S01]  /*97fb0*/  F2FP.SATFINITE.E5M2.F32.PACK_AB_MERGE_C R24, R168, R169, RZ ;  /* 0x000000a9a818723e */ /* 0x008fe200048060ff */
[----:B------:R-:W3:Y:S04]  /*97fc0*/  LDL.LU R171, [R1+0x1490] ;  /* 0x0014900001ab7983 */ /* 0x000ee80000300800 */
[----:B------:R-:W-:Y:S04]  /*97fd0*/  STL [R1+0x141c], R25 ;  /* 0x00141c1901007387 */ /* 0x000fe80000100800 */
[----:B------:R-:W3:Y:S04]  /*97fe0*/  LDL.LU R170, [R1+0x1494] ;  /* 0x0014940001aa7983 */ /* 0x000ee80000300800 */
[----:B------:R0:W-:Y:S04]  /*97ff0*/  STL [R1+0x1418], R24 ;  /* 0x0014181801007387 */ /* 0x0001e80000100800 */
[----:B------:R-:W3:Y:S04]  /*98000*/  LDL.LU R169, [R1+0x1498] ;  /* 0x0014980001a97983 */ /* 0x000ee80000300800 */
        /* <DEDUP_REMOVED lines=30> */
[----:B------:R-:W2:Y:S04]  /*981f0*/  LDL.LU R159, [R1+0x14c0] ;  /* 0x0014c000019f7983 */ /* 0x000ea80000300800 */
[----:B------:R-:W-:Y:S01]  /*98200*/  STL [R1+0x4634], R25 ;  /* 0x0046341901007387 */ /* 0x000fe20000100800 */
[----:B------:R-:W-:-:S03]  /*98210*/  F2FP.SATFINITE.E5M2.F32.PACK_AB_MERGE_C R24, R155, R157, RZ ;  /* 0x0000009d9b18723e */ /* 0x000fc600048060ff */
[----:B------:R-:W2:Y:S04]  /*98220*/  LDL.LU R158, [R1+0x14c4] ;  /* 0x0014c400019e7983 */ /* 0x000ea80000300800 */
[----:B------:R0:W-:Y:S04]  /*98230*/  STL [R1+0x4630], R24 ;  /* 0x0046301801007387 */ /* 0x0001e80000100800 */
[----:B------:R-:W2:Y:S04]  /*98240*/  LDL.LU R157, [R1+0x14c8] ;  /* 0x0014c800019d7983 */ /* 0x000ea80000300800 */
[----:B------:R-:W2:Y:S01]  /*98250*/  LDL.LU R155, [R1+0x14cc] ;  /* 0x0014cc00019b7983 */ /* 0x000ea20000300800 */
[----:B0-----:R-:W-:-:S05]  /*98260*/  IADD3 R24, P3, R153, R0, RZ ;  /* 0x0000000099187210 */ /* 0x001fca0007f7e0ff */
[----:B------:R-:W-:-:S05]  /*98270*/  IMAD.X R25, R154, 0x1, R7, P3 ;  /* 0x000000019a197824 */ /* 0x000fca00018e0607 */
[----:B------:R3:W-:Y:S02]  /*98280*/  STL.64 [R1+0x2f80], R24 ;  /* 0x002f801801007387 */ /* 0x0007e40000100a00 */
[----:B---3--:R-:W-:Y:S02]  /*98290*/  F2FP.SATFINITE.E5M2.F32.PACK_AB_MERGE_C R25, R170, R171, RZ ;  /* 0x000000abaa19723e */ /* 0x008fe400048060ff */
[----:B------:R-:W3:Y:S04]  /*982a0*/  LDL.LU R171, [R1+0x14d0] ;  /* 0x0014d00001ab7983 */ /* 0x000ee80000300800 */
[----:B------:R-:W-:Y:S01]  /*982b0*/  STL [R1+0x4640], R25 ;  /* 0x0046401901007387 */ /* 0x000fe20000100800 */
[----:B------:R-:W-:-:S03]  /*982c0*/  F2FP.SATFINITE.E5M2.F32.PACK_AB_MERGE_C R24, R168, R169, RZ ;  /* 0x000000a9a818723e */ /* 0x000fc600048060ff */
        /* <DEDUP_REMOVED lines=222> */
[----:B------:R-:W2:Y:S04]  /*990b0*/  LDL.LU R158, [R1+0x1204] ;  /* 0x00120400019e7983 */ /* 0x000ea80000300800 */
[----:B------:R0:W-:Y:S02]  /*990c0*/  STL [R1+0x4e10], R24 ;  /* 0x004e101801007387 */ /* 0x0001e40000100800 */
[----:B0-----:R-:W-:-:S02]  /*990d0*/  F2FP.SATFINITE.E5M2.F32.PACK_AB_MERGE_C R24, R155, R157, RZ ;  /* 0x0000009d9b18723e */ /* 0x001fc400048060ff */
[----:B------:R-:W2:Y:S04]  /*990e0*/  LDL.LU R157, [R1+0x1208] ;  /* 0x00120800019d7983 */ /* 0x000ea80000300800 */
[----:B------:R-:W2:Y:S04]  /*990f0*/  LDL.LU R155, [R1+0x120c] ;  /* 0x00120c00019b7983 */ /* 0x000ea80000300800 */
[----:B------:R0:W-:Y:S02]  /*99100*/  STL [R1+0x4e1c], R24 ;  /* 0x004e1c1801007387 */ /* 0x0001e40000100800 */
[----:B0-----:R-:W-:-:S05]  /*99110*/  IADD3 R24, P3, R153, R0, RZ ;  /* 0x0000000099187210 */ /* 0x001fca0007f7e0ff */
[----:B------:R-:W-:-:S05]  /*99120*/  IMAD.X R25, R154, 0x1, R7, P3 ;  /* 0x000000019a197824 */ /* 0x000fca00018e0607 */
[----:B------:R3:W-:Y:S02]  /*99130*/  STL.64 [R1+0x2e48], R24 ;  /* 0x002e481801007387 */ /* 0x0007e40000100a00 */
[----:B---3--:R-:W-:Y:S02]  /*99140*/  F2FP.SATFINITE.E5M2.F32.PACK_AB_MERGE_C R25, R170, R171, RZ ;  /* 0x000000abaa19723e */ /* 0x008fe400048060ff */
[----:B------:R-:W-:Y:S01]  /*99150*/  F2FP.SATFINITE.E5M2.F32.PACK_AB_MERGE_C R24, R168, R169, RZ ;  /* 0x000000a9a818723e */ /* 0x000fe200048060ff */
        /* <DEDUP_REMOVED lines=12> */
[----:B------:R-:W-:Y:S01]  /*99220*/  F2FP.SATFINITE.E5M2.F32.PACK_AB_MERGE_C R167, R167, R177, RZ ;  /* 0x000000b1a7a7723e */ /* 0x000fe200048060ff */
[----:B------:R-:W-:-:S03]  /*99230*/  ULDC UR5, c[0x0][0x248] ;  /* 0x0000920000057ab9 */ /* 0x000fc60000000800 */
[----:B------:R-:W-:Y:S02]  /*99240*/  SHF.R.S32.HI R154, RZ, 0x1f, R153 ;  /* 0x0000001fff9a7819 */ /* 0x000fe40000011499 */
[----:B------:R-:W-:Y:S02]  /*99250*/  F2FP.SATFINITE.E5M2.F32.PACK_AB_MERGE_C R166, R166, R176, RZ ;  /* 0x000000b0a6a6723e */ /* 0x000fe400048060ff */
        /* <DEDUP_REMOVED lines=13> */
[----:B0-----:R-:W-:Y:S02]  /*99330*/  IADD3 R24, P3, R153, R2, RZ ;  /* 0x0000000299187210 */ /* 0x001fe40007f7e0ff */
[----:B--2---:R-:W-:-:S03]  /*99340*/  F2FP.SATFINITE.E5M2.F32.PACK_AB_MERGE_C R26, R174, R175, RZ ;  /* 0x000000afae1a723e */ /* 0x004fc600048060ff */
[----:B------:R-:W-:Y:S02]  /*99350*/  IMAD.X R25, R154, 0x1, R13, P3 ;  /* 0x000000019a197824 */ /* 0x000fe400018e060d */
[----:B------:R-:W-:Y:S04]  /*99360*/  STL [R1+0x4d90], R26 ;  /* 0x004d901a01007387 */ /* 0x000fe80000100800 */
[----:B------:R0:W-:Y:S04]  /*99370*/  STL.64 [R1+0x2e00], R24 ;  /* 0x002e001801007387 */ /* 0x0001e80000100a00 */
[----:B------:R-:W2:Y:S04]  /*99380*/  LDL.LU R177, [R1+0x1238] ;  /* 0x0012380001b17983 */ /* 0x000ea80000300800 */
[----:B------:R-:W2:Y:S01]  /*99390*/  LDL.LU R176, [R1+0x123c] ;  /* 0x00123c0001b07983 */ /* 0x000ea20000300800 */
[----:B0-----:R-:W-:-:S05]  /*993a0*/  F2FP.SATFINITE.E5M2.F32.PACK_AB_MERGE_C R24, R158, R159, RZ ;  /* 0x0000009f9e18723e */ /* 0x001fca00048060ff */
[----:B------:R0:W-:Y:S04]  /*993b0*/  STL [R1+0x4d48], R24 ;  /* 0x004d481801007387 */ /* 0x0001e80000100800 */
[----:B------:R-:W2:Y:S04]  /*993c0*/  LDL.LU R159, [R1+0x1240] ;  /* 0x00124000019f7983 */ /* 0x000ea80000300800 */
[----:B------:R-:W2:Y:S01]  /*993d0*/  LDL.LU R158, [R1+0x1244] ;  /* 0x00124400019e7983 */ /* 0x000ea20000300800 */
[----:B0-----:R-:W-:-:S05]  /*993e0*/  F2FP.SATFINITE.E5M2.F32.PACK_AB_MERGE_C R24, R155, R157, RZ ;  /* 0x0000009d9b18723e */ /* 0x001fca00048060ff */
        /* <DEDUP_REMOVED lines=8> */
[----:B------:R-:W-:Y:S04]  /*99470*/  STL [R1+0x4d00], R25 ;  /* 0x004d001901007387 */ /* 0x000fe80000100800 */
[----:B------:R-:W3:Y:S01]  /*99480*/  LDL.LU R170, [R1+0x1254] ;  /* 0x0012540001aa7983 */ /* 0x000ee20000300800 */
[----:B------:R-:W-:-:S05]  /*99490*/  F2FP.SATFINITE.E5M2.F32.PACK_AB_MERGE_C R24, R168, R169, RZ ;  /* 0x000000a9a818723e */ /* 0x000fca00048060ff */
        /* <DEDUP_REMOVED lines=15> */
[----:B------:R0:W-:Y:S04]  /*99590*/  STL.64 [R1+0x2dd0], R24 ;  /* 0x002dd01801007387 */ /* 0x0001e80000100a00 */
[----:B------:R-:W4:Y:S01]  /*995a0*/  LDL.LU R175, [R1+0x1268] ;  /* 0x0012680001af7983 */ /* 0x000f220000300800 */
[----:B0-----:R-:W-:-:S05]  /*995b0*/  F2FP.SATFINITE.E5M2.F32.PACK_AB_MERGE_C R25, R172, R173, RZ ;  /* 0x000000adac19723e */ /* 0x001fca00048060ff */
[----:B------:R-:W-:Y:S04]  /*995c0*/  STL [R1+0x4cb8], R25 ;  /* 0x004cb81901007387 */ /* 0x000fe80000100800 */
[----:B------:R-:W4:Y:S01]  /*995d0*/  LDL.LU R174, [R1+0x126c] ;  /* 0x00126c0001ae7983 */ /* 0x000f220000300800 */
[----:B------:R-:W-:-:S05]  /*995e0*/  F2FP.SATFINITE.E5M2.F32.PACK_AB_MERGE_C R24, R160, R161, RZ ;  /* 0x000000a1a018723e */ /* 0x000fca00048060ff */
[----:B------:R0:W-:Y:S04]  /*995f0*/  STL [R1+0x4c2c], R24 ;  /* 0x004c2c1801007387 */ /* 0x0001e80000100800 */
[----:B------:R-:W4:Y:S04]  /*99600*/  LDL.LU R173, [R1+0x1270] ;  /* 0x0012700001ad7983 */ /* 0x000f280000300800 */
[----:B------:R-:W4:Y:S04]  /*99610*/  LDL.LU R172, [R1+0x1274] ;  /* 0x0012740001ac7983 */ /* 0x000f280000300800 */
[----:B------:R-:W4:Y:S04]  /*99620*/  LDL.LU R161, [R1+0x1278] ;  /* 0x0012780001a17983 */ /* 0x000f280000300800 */
[----:B------:R-:W4:Y:S01]  /*99630*/  LDL.LU R160, [R1+0x127c] ;  /* 0x00127c0001a07983 */ /* 0x000f220000300800 */
[----:B0-----:R-:W-:-:S02]  /*99640*/  IADD3 R24, P3, R153, R2, RZ ;  /* 0x0000000299187210 */ /* 0x001fc40007f7e0ff */
[----:B--2---:R-:W-:-:S03]  /*99650*/  F2FP.SATFINITE.E5M2.F32.PACK_AB_MERGE_C R26, R176, R177, RZ ;  /* 0x000000b1b01a723e */ /* 0x004fc600048060ff */
[----:B------:R-:W-:Y:S02]  /*99660*/  IMAD.X R25, R154, 0x1, R13, P3 ;  /* 0x000000019a197824 */ /* 0x000fe400018e060d */
[----:B------:R-:W-:Y:S04]  /*99670*/  STL [R1+0x4c64], R26 ;  /* 0x004c641a01007387 */ /* 0x000fe80000100800 */
[----:B------:R0:W-:Y:S02]  /*99680*/  STL.64 [R1+0x2db0], R24 ;  /* 0x002db01801007387 */ /* 0x0001e40000100a00 */
[----:B0-----:R-:W-:Y:S02]  /*99690*/  F2FP.SATFINITE.E5M2.F32.PACK_AB_MERGE_C R25, R158, R159, RZ ;  /* 0x0000009f9e19723e */ /* 0x001fe400048060ff */
[----:B------:R-:W2:Y:S04]  /*996a0*/  LDL.LU R159, [R1+0x1280] ;  /* 0x00128000019f7983 */ /* 0x000ea80000300800 */
[----:B------:R-:W-:Y:S04]  /*996b0*/  STL [R1+0x4bcc], R25 ;  /* 0x004bcc1901007387 */ /* 0x000fe80000100800 */
[----:B------:R-:W2:Y:S01]  /*996c0*/  LDL.LU R158, [R1+0x1284] ;  /* 0x00128400019e7983 */ /* 0x000ea20000300800 */
[----:B------:R-:W-:-:S05]  /*996d0*/  F2FP.SATFINITE.E5M2.F32.PACK_AB_MERGE_C R24, R155, R157, RZ ;  /* 0x0000009d9b18723e */ /* 0x000fca00048060ff */
        /* <DEDUP_REMOVED lines=27> */
[----:B0-----:R-:W-:-:S05]  /*99890*/  F2FP.SATFINITE.E5M2.F32.PACK_AB_MERGE_C R25, R174, R175, RZ ;  /* 0x000000afae19723e */ /* 0x001fca00048060ff */
[----:B------:R-:W-:Y:S01]  /*998a0*/  STL [R1+0x4b74], R25 ;  /* 0x004b741901007387 */ /* 0x000fe20000100800 */
[----:B------:R-:W-:-:S05]  /*998b0*/  F2FP.SATFINITE.E5M2.F32.PACK_AB_MERGE_C R24, R172, R173, RZ ;  /* 0x000000adac18723e */ /* 0x000fca00048060ff */
[----:B------:R0:W-:Y:S04]  /*998c0*/  STL [R1+0x4b1c], R24 ;  /* 0x004b1c1801007387 */ /* 0x0001e80000100800 */
[----:B------:R-:W4:Y:S04]  /*998d0*/  LDL.LU R179, [R1+0x12a8] ;  /* 0x0012a80001b37983 */ /* 0x000f280000300800 */
[----:B------:R-:W4:Y:S01]  /*998e0*/  LDL.LU R178, [R1+0x12ac] ;  /* 0x0012ac0001b27983 */ /* 0x000f220000300800 */
[----:B0-----:R-:W-:-:S05]  /*998f0*/  F2FP.SATFINITE.E5M2.F32.PACK_AB_MERGE_C R24, R160, R161, RZ ;  /* 0x000000a1a018723e */ /* 0x001fca00048060ff */
[----:B------:R0:W-:Y:S04]  /*99900*/  STL [R1+0x4b24], R24 ;  /* 0x004b241801007387 */ /* 0x0001e80000100800 */
[----:B------:R-:W4:Y:S04]  /*99910*/  LDL.LU R177, [R1+0x12b0] ;  /* 0x0012b00001b17983 */ /* 0x000f280000300800 */
[----:B------:R-:W4:Y:S01]  /*99920*/  LDL.LU R176, [R1+0x12b4] ;  /* 0x0012b40001b07983 */ /* 0x000f220000300800 */
[----:B0-----:R-:W-:-:S03]  /*99930*/  IADD3 R24, P3, R153, R2, RZ ;  /* 0x0000000299187210 */ /* 0x001fc60007f7e0ff */
[----:B------:R-:W4:Y:S04]  /*99940*/  LDL.LU R161, [R1+0x12b8] ;  /* 0x0012b80001a17983 */ /* 0x000f280000300800 */
[----:B------:R-:W4:Y:S01]  /*99950*/  LDL.LU R160, [R1+0x12bc] ;  /* 0x0012bc0001a07983 */ /* 0x000f220000300800 */
[----:B------:R-:W-:-:S05]  /*99960*/  IMAD.X R25, R154, 0x1, R13, P3 ;  /* 0x000000019a197824 */ /* 0x000fca00018e060d */
[----:B------:R2:W-:Y:S02]  /*99970*/  STL.64 [R1+0x2d70], R24 ;  /* 0x002d701801007387 */ /* 0x0005e40000100a00 */
[----:B--2---:R-:W-:Y:S02]  /*99980*/  F2FP.SATFINITE.E5M2.F32.PACK_AB_MERGE_C R25, R158, R159, RZ ;  /* 0x0000009f9e19723e */ /* 0x004fe400048060ff */
        /* <DEDUP_REMOVED lines=9> */
[----:B------:R3:W-:Y:S04]  /*99a20*/  STL.64 [R1+0x2d68], R24 ;  /* 0x002d681801007387 */ /* 0x0007e80000100a00 */
[----:B------:R-:W2:Y:S01]  /*99a30*/  LDL.LU R173, [R1+0x12d0] ;  /* 0x0012d00001ad7983 */ /* 0x000ea20000300800 */
[----:B---3--:R-:W-:-:S05]  /*99a40*/  F2FP.SATFINITE.E5M2.F32.PACK_AB_MERGE_C R25, R170, R171, RZ ;  /* 0x000000abaa19723e */ /* 0x008fca00048060ff */
        /* <DEDUP_REMOVED lines=18> */
[----:B------:R-:W4:Y:S04]  /*99b70*/  LDL.LU R169, [R1+0x12e8] ;  /* 0x0012e80001a97983 */ /* 0x000f280000300800 */
[----:B------:R0:W-:Y:S04]  /*99b80*/  STL.64 [R1+0x2120], R24 ;  /* 0x0021201801007387 */ /* 0x0001e80000100a00 */
[----:B------:R-:W4:Y:S04]  /*99b90*/  LDL.LU R168, [R1+0x12ec] ;  /* 0x0012ec0001a87983 */ /* 0x000f280000300800 */
[----:B------:R-:W4:Y:S04]  /*99ba0*/  LDL.LU R164, [R1+0x12f0] ;  /* 0x0012f00001a47983 */ /* 0x000f280000300800 */
[----:B------:R-:W4:Y:S01]  /*99bb0*/  LDL.LU R162, [R1+0x12f4] ;  /* 0x0012f40001a27983 */ /* 0x000f220000300800 */
[----:B0-----:R-:W-:-:S05]  /*99bc0*/  F2FP.SATFINITE.E5M2.F32.PACK_AB_MERGE_C R25, R178, R179, RZ ;  /* 0x000000b3b219723e */ /* 0x001fca00048060ff */
[----:B------:R-:W-:Y:S01]  /*99bd0*/  STL [R1+0x4a08], R25 ;  /* 0x004a081901007387 */ /* 0x000fe20000100800 */
[----:B------:R-:W-:-:S05]  /*99be0*/  F2FP.SATFINITE.E5M2.F32.PACK_AB_MERGE_C R24, R176, R177, RZ ;  /* 0x000000b1b018723e */ /* 0x000fca00048060ff */
[----:B------:R0:W-:Y:S02]  /*99bf0*/  STL [R1+0x49c0], R24 ;  /* 0x0049c01801007387 */ /* 0x0001e40000100800 */
[----:B0-----:R-:W-:Y:S02]  /*99c00*/  F2FP.SATFINITE.E5M2.F32.PACK_AB_MERGE_C R24, R160, R161, RZ ;  /* 0x000000a1a018723e */ /* 0x001fe400048060ff */
[----:B------:R-:W4:Y:S04]  /*99c10*/  LDL.LU R161, [R1+0x12f8] ;  /* 0x0012f80001a17983 */ /* 0x000f280000300800 */
[----:B------:R-:W4:Y:S04]  /*99c20*/  LDL.LU R160, [R1+0x12fc] ;  /* 0x0012fc0001a07983 */ /* 0x000f280000300800 */
[----:B------:R0:W-:Y:S02]  /*99c30*/  STL [R1+0x49d8], R24 ;  /* 0x0049d81801007387 */ /* 0x0001e40000100800 */
[----:B0-----:R-:W-:-:S05]  /*99c40*/  IADD3 R24, P3, R153, R2, RZ ;  /* 0x0000000299187210 */ /* 0x001fca0007f7e0ff */
[----:B------:R-:W-:-:S05]  /*99c50*/  IMAD.X R25, R154, 0x1, R13, P3 ;  /* 0x000000019a197824 */ /* 0x000fca00018e060d */
[----:B------:R2:W-:Y:S02]  /*99c60*/  STL.64 [R1+0x2118], R24 ;  /* 0x0021181801007387 */ /* 0x0005e40000100a00 */
[----:B--2---:R-:W-:Y:S02]  /*99c70*/  F2FP.SATFINITE.E5M2.F32.PACK_AB_MERGE_C R25, R158, R159, RZ ;  /* 0x0000009f9e19723e */ /* 0x004fe400048060ff */
        /* <DEDUP_REMOVED lines=28> */
[----:B------:R0:W-:Y:S04]  /*99e40*/  STL.64 [R1+0x2100], R24 ;  /* 0x0021001801007387 */ /* 0x0001e80000100a00 */
[----:B------:R-:W4:Y:S01]  /*99e50*/  LDL.LU R177, [R1+0x1320] ;  /* 0x0013200001b17983 */ /* 0x000f220000300800 */
[----:B0-----:R-:W-:Y:S02]  /*99e60*/  F2FP.SATFINITE.E5M2.F32.PACK_AB_MERGE_C R25, R168, R169, RZ ;  /* 0x000000a9a819723e */ /* 0x001fe400048060ff */
[----:B------:R-:W-:-:S03]  /*99e70*/  F2FP.SATFINITE.E5M2.F32.PACK_AB_MERGE_C R24, R162, R164, RZ ;  /* 0x000000a4a218723e */ /* 0x000fc600048060ff */
[----:B------:R-:W-:Y:S04]  /*99e80*/  STL [R1+0x48f8], R25 ;  /* 0x0048f81901007387 */ /* 0x000fe80000100800 */
[----:B------:R-:W4:Y:S04]  /*99e90*/  LDL.LU R176, [R1+0x1324] ;  /* 0x0013240001b07983 */ /* 0x000f280000300800 */
[----:B------:R0:W-:Y:S04]  /*99ea0*/  STL [R1+0x48b8], R24 ;  /* 0x0048b81801007387 */ /* 0x0001e80000100800 */
[----:B------:R-:W4:Y:S04]  /*99eb0*/  LDL.LU R169, [R1+0x1328] ;  /* 0x0013280001a97983 */ /* 0x000f280000300800 */
[----:B------:R-:W4:Y:S04]  /*99ec0*/  LDL.LU R168, [R1+0x132c] ;  /* 0x00132c0001a87983 */ /* 0x000f280000300800 */
[----:B------:R-:W4:Y:S04]  /*99ed0*/  LDL.LU R164, [R1+0x1330] ;  /* 0x0013300001a47983 */ /* 0x000f280000300800 */
[----:B------:R-:W4:Y:S01]  /*99ee0*/  LDL.LU R162, [R1+0x1334] ;  /* 0x0013340001a27983 */ /* 0x000f220000300800 */
[----:B0-----:R-:W-:-:S03]  /*99ef0*/  F2FP.SATFINITE.E5M2.F32.PACK_AB_MERGE_C R24, R160, R161, RZ ;  /* 0x000000a1a018723e */ /* 0x001fc600048060ff */
[----:B------:R-:W4:Y:S04]  /*99f00*/  LDL.LU R161, [R1+0x1338] ;  /* 0x0013380001a17983 */ /* 0x000f280000300800 */
[----:B------:R-:W4:Y:S04]  /*99f10*/  LDL.LU R160, [R1+0x133c] ;  /* 0x00133c0001a07983 */ /* 0x000f280000300800 */
[----:B------:R0:W-:Y:S02]  /*99f20*/  STL [R1+0x48c0], R24 ;  /* 0x0048c01801007387 */ /* 0x0001e40000100800 */
[----:B0-----:R-:W-:-:S05]  /*99f30*/  IADD3 R24, P3, R153, R2, RZ ;  /* 0x0000000299187210 */ /* 0x001fca0007f7e0ff */
        /* <DEDUP_REMOVED lines=50> */
[----:B------:R-:W-:Y:S02]  /*9a260*/  F2FP.SATFINITE.E5M2.F32.PACK_AB_MERGE_C R24, R155, R157, RZ ;  /* 0x0000009d9b18723e */ /* 0x000fe400048060ff */
        /* <DEDUP_REMOVED lines=8> */
[----:B------:R0:W-:Y:S01]  /*9a2f0*/  STL.64 [R1+0x20d0], R24 ;  /* 0x0020d01801007387 */ /* 0x0001e20000100a00 */
[----:B---3--:R-:W-:Y:S02]  /*9a300*/  F2FP.SATFINITE.E5M2.F32.PACK_AB_MERGE_C R27, R174, R175, RZ ;  /* 0x000000afae1b723e */ /* 0x008fe400048060ff */
[----:B0-----:R-:W-:Y:S02]  /*9a310*/  IADD3 R24, P3, R153, R6, RZ ;  /* 0x0000000699187210 */ /* 0x001fe40007f7e0ff */
[----:B------:R-:W-:-:S03]  /*9a320*/  F2FP.SATFINITE.E5M2.F32.PACK_AB_MERGE_C R26, R172, R173, RZ ;  /* 0x000000adac1a723e */ /* 0x000fc600048060ff */
[----:B------:R-:W-:Y:S01]  /*9a330*/  IMAD.X R25, R154, 0x1, R5, P3 ;  /* 0x000000019a197824 */ /* 0x000fe200018e0605 */
[----:B------:R-:W-:Y:S04]  /*9a340*/  STL [R1+0x47a4], R27 ;  /* 0x0047a41b01007387 */ /* 0x000fe80000100800 */
[----:B------:R-:W-:Y:S04]  /*9a350*/  STL [R1+0x47a0], R26 ;  /* 0x0047a01a01007387 */ /* 0x000fe80000100800 */
[----:B------:R0:W-:Y:S04]  /*9a360*/  STL.64 [R1+0x20c8], R24 ;  /* 0x0020c81801007387 */ /* 0x0001e80000100a00 */
[----:B------:R-:W3:Y:S04]  /*9a370*/  LDL.LU R179, [R1+0x1390] ;  /* 0x0013900001b37983 */ /* 0x000ee80000300800 */
[----:B------:R-:W3:Y:S01]  /*9a380*/  LDL.LU R178, [R1+0x1394] ;  /* 0x0013940001b27983 */ /* 0x000ee20000300800 */
[----:B0-----:R-:W-:-:S05]  /*9a390*/  F2FP.SATFINITE.E5M2.F32.PACK_AB_MERGE_C R24, R170, R171, RZ ;  /* 0x000000abaa18723e */ /* 0x001fca00048060ff */
[----:B------:R0:W-:Y:S04]  /*9a3a0*/  STL [R1+0x4798], R24 ;  /* 0x0047981801007387 */ /* 0x0001e80000100800 */
[----:B------:R-:W3:Y:S04]  /*9a3b0*/  LDL.LU R177, [R1+0x1398] ;  /* 0x0013980001b17983 */ /* 0x000ee80000300800 */
[----:B------:R-:W3:Y:S01]  /*9a3c0*/  LDL.LU R176, [R1+0x139c] ;  /* 0x00139c0001b07983 */ /* 0x000ee20000300800 */
[----:B0-----:R-:W-:-:S03]  /*9a3d0*/  IADD3 R24, P3, R153, R4, RZ ;  /* 0x0000000499187210 */ /* 0x001fc60007f7e0ff */
[----:B------:R-:W3:Y:S04]  /*9a3e0*/  LDL.LU R174, [R1+0x13a0] ;  /* 0x0013a00001ae7983 */ /* 0x000ee80000300800 */
[----:B------:R-:W3:Y:S01]  /*9a3f0*/  LDL.LU R173, [R1+0x13a4] ;  /* 0x0013a40001ad7983 */ /* 0x000ee20000300800 */
[----:B------:R-:W-:-:S05]  /*9a400*/  IMAD.X R25, R154, 0x1, R3, P3 ;  /* 0x000000019a197824 */ /* 0x000fca00018e0603 */
[----:B------:R4:W-:Y:S04]  /*9a410*/  STL.64 [R1+0x20c0], R24 ;  /* 0x0020c01801007387 */ /* 0x0009e80000100a00 */
[----:B------:R-:W3:Y:S01]  /*9a420*/  LDL.LU R172, [R1+0x13a8] ;  /* 0x0013a80001ac7983 */ /* 0x000ee20000300800 */
[----:B------:R-:W-:Y:S01]  /*9a430*/  VIADD R153, R153, UR5 ;  /* 0x0000000599997c36 */ /* 0x000fe20008000000 */
[----:B------:R-:W-:-:S04]  /*9a440*/  ULDC UR5, c[0x0][0x248] ;  /* 0x0000920000057ab9 */ /* 0x000fc80000000800 */
[----:B------:R-:W-:Y:S02]  /*9a450*/  SHF.R.S32.HI R154, RZ, 0x1f, R153 ;  /* 0x0000001fff9a7819 */ /* 0x000fe40000011499 */
[----:B----4-:R-:W-:-:S05]  /*9a460*/  F2FP.SATFINITE.E5M2.F32.PACK_AB_MERGE_C R25, R168, R169, RZ ;  /* 0x000000a9a819723e */ /* 0x010fca00048060ff */
        /* <DEDUP_REMOVED lines=8> */
[----:B0-----:R-:W-:-:S05]  /*9a4f0*/  F2FP.SATFINITE.E5M2.F32.PACK_AB_MERGE_C R24, R160, R161, RZ ;  /* 0x000000a1a018723e */ /* 0x001fca00048060ff */
[----:B------:R0:W-:Y:S02]  /*9a500*/  STL [R1+0x4794], R24 ;  /* 0x0047941801007387 */ /* 0x0001e40000100800 */
[----:B0-----:R-:W-:-:S05]  /*9a510*/  IADD3 R24, P3, R153, R2, RZ ;  /* 0x0000000299187210 */ /* 0x001fca0007f7e0ff */
[----:B------:R-:W-:-:S05]  /*9a520*/  IMAD.X R25, R154, 0x1, R13, P3 ;  /* 0x000000019a197824 */ /* 0x000fca00018e060d */
[----:B------:R2:W-:Y:S02]  /*9a530*/  STL.64 [R1+0x20b8], R24 ;  /* 0x0020b81801007387 */ /* 0x0005e40000100a00 */
[----:B--2---:R-:W-:Y:S02]  /*9a540*/  F2FP.SATFINITE.E5M2.F32.PACK_AB_MERGE_C R24, R155, R157, RZ ;  /* 0x0000009d9b18723e */ /* 0x004fe400048060ff */
[----:B------:R-:W2:Y:S04]  /*9a550*/  LDL.LU R157, [R1+0x13c0] ;  /* 0x0013c000019d7983 */ /* 0x000ea80000300800 */
[----:B------:R-:W2:Y:S04]  /*9a560*/  LDL.LU R155, [R1+0x13c4] ;  /* 0x0013c400019b7983 */ /* 0x000ea80000300800 */
[----:B------:R0:W-:Y:S04]  /*9a570*/  STL [R1+0x4788], R24 ;  /* 0x0047881801007387 */ /* 0x0001e80000100800 */
[----:B------:R-:W2:Y:S04]  /*9a580*/  LDL.LU R164, [R1+0x13c8] ;  /* 0x0013c80001a47983 */ /* 0x000ea80000300800 */
[----:B------:R-:W2:Y:S01]  /*9a590*/  LDL.LU R162, [R1+0x13cc] ;  /* 0x0013cc0001a27983 */ /* 0x000ea20000300800 */
[----:B0-----:R-:W-:-:S05]  /*9a5a0*/  F2FP.SATFINITE.E5M2.F32.PACK_AB_MERGE_C R24, R158, R159, RZ ;  /* 0x0000009f9e18723e */ /* 0x001fca00048060ff */
[----:B------:R0:W-:Y:S04]  /*9a5b0*/  STL [R1+0x478c], R24 ;  /* 0x00478c1801007387 */ /* 0x0001e80000100800 */
[----:B------:R-:W2:Y:S04]  /*9a5c0*/  LDL.LU R161, [R1+0x13d0] ;  /* 0x0013d00001a17983 */ /* 0x000ea80000300800 */
[----:B------:R-:W2:Y:S04]  /*9a5d0*/  LDL.LU R160, [R1+0x13d4] ;  /* 0x0013d40001a07983 */ /* 0x000ea80000300800 */
[----:B------:R-:W2:Y:S04]  /*9a5e0*/  LDL.LU R159, [R1+0x13d8] ;  /* 0x0013d800019f7983 */ /* 0x000ea80000300800 */
[----:B------:R-:W2:Y:S01]  /*9a5f0*/  LDL.LU R158, [R1+0x13dc] ;  /* 0x0013dc00019e7983 */ /* 0x000ea20000300800 */
[----:B0-----:R-:W-:-:S05]  /*9a600*/  IADD3 R24, P3, R153, R0, RZ ;  /* 0x0000000099187210 */ /* 0x001fca0007f7e0ff */
[----:B------:R-:W-:-:S05]  /*9a610*/  IMAD.X R25, R154, 0x1, R7, P3 ;  /* 0x000000019a197824 */ /* 0x000fca00018e0607 */
[----:B------:R0:W-:Y:S01]  /*9a620*/  STL.64 [R1+0x20b0], R24 ;  /* 0x0020b01801007387 */ /* 0x0001e20000100a00 */
[----:B---3--:R-:W-:Y:S02]  /*9a630*/  F2FP.SATFINITE.E5M2.F32.PACK_AB_MERGE_C R27, R178, R179, RZ ;  /* 0x000000b3b21b723e */ /* 0x008fe400048060ff */
[----:B0-----:R-:W-:-:S03]  /*9a640*/  IADD3 R24, P3, R153, R6, RZ ;  /* 0x0000000699187210 */ /* 0x001fc60007f7e0ff */
[----:B------:R-:W-:Y:S02]  /*9a650*/  STL [R1+0x4784], R27 ;  /* 0x0047841b01007387 */ /* 0x000fe40000100800 */
[----:B------:R-:W-:Y:S01]  /*9a660*/  IMAD.X R25, R154, 0x1, R5, P3 ;  /* 0x000000019a197824 */ /* 0x000fe200018e0605 */
[----:B------:R-:W-:-:S05]  /*9a670*/  F2FP.SATFINITE.E5M2.F32.PACK_AB_MERGE_C R26, R176, R177, RZ ;  /* 0x000000b1b01a723e */ /* 0x000fca00048060ff */
[----:B------:R0:W-:Y:S04]  /*9a680*/  STL [R1+0x4780], R26 ;  /* 0x0047801a01007387 */ /* 0x0001e80000100800 */
[----:B------:R1:W-:Y:S01]  /*9a690*/  STL.64 [R1+0x20a8], R24 ;  /* 0x0020a81801007387 */ /* 0x0003e20000100a00 */
[----:B0-----:R-:W-:-:S05]  /*9a6a0*/  F2FP.SATFINITE.E5M2.F32.PACK_AB_MERGE_C R26, R173, R174, RZ ;  /* 0x000000aead1a723e */ /* 0x001fca00048060ff */
[----:B------:R-:W-:Y:S01]  /*9a6b0*/  STL [R1+0x477c], R26 ;  /* 0x00477c1a01007387 */ /* 0x000fe20000100800 */
[----:B-1----:R-:W-:-:S03]  /*9a6c0*/  IADD3 R24, P3, R153, R4, RZ ;  /* 0x0000000499187210 */ /* 0x002fc60007f7e0ff */
[----:B------:R-:W3:Y:S04]  /*9a6d0*/  LDL.LU R174, [R1+0x13e0] ;  /* 0x0013e00001ae7983 */ /* 0x000ee80000300800 */
[----:B------:R-:W3:Y:S01]  /*9a6e0*/  LDL.LU R173, [R1+0x13e4] ;  /* 0x0013e40001ad7983 */ /* 0x000ee20000300800 */
[----:B------:R-:W-:-:S05]  /*9a6f0*/  IMAD.X R25, R154, 0x1, R3, P3 ;  /* 0x000000019a197824 */ /* 0x000fca00018e0603 */
[----:B------:R4:W-:Y:S01]  /*9a700*/  STL.64 [R1+0x20a0], R24 ;  /* 0x0020a01801007387 */ /* 0x0009e20000100a00 */
[----:B------:R-:W-:Y:S01]  /*9a710*/  VIADD R153, R153, UR5 ;  /* 0x0000000599997c36 */ /* 0x000fe20008000000 */
[----:B------:R-:W-:-:S04]  /*9a720*/  ULDC UR5, c[0x0][0x248] ;  /* 0x0000920000057ab9 */ /* 0x000fc80000000800 */
[----:B------:R-:W-:Y:S02]  /*9a730*/  SHF.R.S32.HI R154, RZ, 0x1f, R153 ;  /* 0x0000001fff9a7819 */ /* 0x000fe40000011499 */
[----:B----4-:R-:W-:Y:S02]  /*9a740*/  F2FP.SATFINITE.E5M2.F32.PACK_AB_MERGE_C R25, R171, R172, RZ ;  /* 0x000000acab19723e */ /* 0x010fe400048060ff */
        /* <DEDUP_REMOVED lines=8> */
[----:B------:R-:W-:-:S03]  /*9a7d0*/  F2FP.SATFINITE.E5M2.F32.PACK_AB_MERGE_C R26, R168, R175, RZ ;  /* 0x000000afa81a723e */ /* 0x000fc600048060ff */
[----:B------:R-:W-:Y:S02]  /*9a7e0*/  IMAD.X R25, R154, 0x1, R13, P3 ;  /* 0x000000019a197824 */ /* 0x000fe400018e060d */
[----:B------:R-:W-:Y:S04]  /*9a7f0*/  STL [R1+0x4770], R26 ;  /* 0x0047701a01007387 */ /* 0x000fe80000100800 */
[----:B------:R2:W-:Y:S02]  /*9a800*/  STL.64 [R1+0x2098], R24 ;  /* 0x0020981801007387 */ /* 0x0005e40000100a00 */
[----:B--2---:R-:W-:Y:S02]  /*9a810*/  F2FP.SATFINITE.E5M2.F32.PACK_AB_MERGE_C R24, R155, R157, RZ ;  /* 0x0000009d9b18723e */ /* 0x004fe400048060ff */
[----:B------:R-:W2:Y:S04]  /*9a820*/  LDL.LU R157, [R1+0x13f8] ;  /* 0x0013f800019d7983 */ /* 0x000ea80000300800 */
[----:B------:R-:W2:Y:S04]  /*9a830*/  LDL.LU R155, [R1+0x13fc] ;  /* 0x0013fc00019b7983 */ /* 0x000ea80000300800 */
[----:B------:R0:W-:Y:S01]  /*9a840*/  STL [R1+0x476c], R24 ;  /* 0x00476c1801007387 */ /* 0x0001e20000100800 */
[----:B------:R-:W-:-:S02]  /*9a850*/  F2FP.SATFINITE.E5M2.F32.PACK_AB_MERGE_C R26, R162, R164, RZ ;  /* 0x000000a4a21a723e */ /* 0x000fc400048060ff */
[----:B0-----:R-:W-:-:S03]  /*9a860*/  IADD3 R24, P3, R153, R0, RZ ;  /* 0x0000000099187210 */ /* 0x001fc60007f7e0ff */
[----:B------:R-:W-:Y:S02]  /*9a870*/  STL [R1+0x4768], R26 ;  /* 0x0047681a01007387 */ /* 0x000fe40000100800 */
[----:B------:R-:W-:-:S05]  /*9a880*/  IMAD.X R25, R154, 0x1, R7, P3 ;  /* 0x000000019a197824 */ /* 0x000fca00018e0607 */
[----:B------:R0:W-:Y:S04]  /*9a890*/  STL.64 [R1+0x2090], R24 ;  /* 0x0020901801007387 */ /* 0x0001e80000100a00 */
[----:B------:R-:W2:Y:S01]  /*9a8a0*/  LDL.LU R179, [R1+0x1000] ;  /* 0x0010000001b37983 */ /* 0x000ea20000300800 */
[----:B0-----:R-:W-:Y:S02]  /*9a8b0*/  F2FP.SATFINITE.E5M2.F32.PACK_AB_MERGE_C R25, R160, R161, RZ ;  /* 0x000000a1a019723e */ /* 0x001fe400048060ff */
[----:B------:R-:W-:-:S03]  /*9a8c0*/  F2FP.SATFINITE.E5M2.F32.PACK_AB_MERGE_C R24, R158, R159, RZ ;  /* 0x0000009f9e18723e */ /* 0x000fc600048060ff */
[----:B------:R-:W-:Y:S04]  /*9a8d0*/  STL [R1+0x4760], R25 ;  /* 0x0047601901007387 */ /* 0x000fe80000100800 */
[----:B------:R-:W2:Y:S04]  /*9a8e0*/  LDL.LU R162, [R1+0x1004] ;  /* 0x0010040001a27983 */ /* 0x000ea80000300800 */
[----:B------:R0:W-:Y:S04]  /*9a8f0*/  STL [R1+0x4764], R24 ;  /* 0x0047641801007387 */ /* 0x0001e80000100800 */
[----:B------:R-:W2:Y:S04]  /*9a900*/  LDL.LU R168, [R1+0x1008] ;  /* 0x0010080001a87983 */ /* 0x000ea80000300800 */
[----:B------:R-:W2:Y:S04]  /*9a910*/  LDL.LU R161, [R1+0x100c] ;  /* 0x00100c0001a17983 */ /* 0x000ea80000300800 */
[----:B------:R-:W2:Y:S04]  /*9a920*/  LDL.LU R164, [R1+0x1010] ;  /* 0x0010100001a47983 */ /* 0x000ea80000300800 */
[----:B------:R-:W2:Y:S04]  /*9a930*/  LDL.LU R160, [R1+0x1014] ;  /* 0x0010140001a07983 */ /* 0x000ea80000300800 */
[----:B------:R-:W2:Y:S04]  /*9a940*/  LDL.LU R159, [R1+0x1018] ;  /* 0x00101800019f7983 */ /* 0x000ea80000300800 */
[----:B------:R-:W2:Y:S01]  /*9a950*/  LDL.LU R158, [R1+0x101c] ;  /* 0x00101c00019e7983 */ /* 0x000ea20000300800 */
[----:B0-----:R-:W-:-:S05]  /*9a960*/  IADD3 R24, P3, R153, R6, RZ ;  /* 0x0000000699187210 */ /* 0x001fca0007f7e0ff */
[----:B------:R-:W-:-:S05]  /*9a970*/  IMAD.X R25, R154, 0x1, R5, P3 ;  /* 0x000000019a197824 */ /* 0x000fca00018e0605 */
[----:B------:R0:W-:Y:S01]  /*9a980*/  STL.64 [R1+0x2088], R24 ;  /* 0x0020881801007387 */ /* 0x0001e20000100a00 */
[----:B---3--:R-:W-:-:S05]  /*9a990*/  F2FP.SATFINITE.E5M2.F32.PACK_AB_MERGE_C R26, R173, R174, RZ ;  /* 0x000000aead1a723e */ /* 0x008fca00048060ff */
[----:B------:R-:W-:Y:S01]  /*9a9a0*/  STL [R1+0x4750], R26 ;  /* 0x0047501a01007387 */ /* 0x000fe20000100800 */
        /* <DEDUP_REMOVED lines=18> */
[----:B0-----:R-:W-:-:S05]  /*9aad0*/  IADD3 R24, P3, R153, R2, RZ ;  /* 0x0000000299187210 */ /* 0x001fca0007f7e0ff */
[----:B------:R-:W-:Y:S01]  /*9aae0*/  IMAD.X R25, R154, 0x1, R13, P3 ;  /* 0x000000019a197824 */ /* 0x000fe200018e060d */
[----:B--2---:R-:W-:-:S05]  /*9aaf0*/  F2FP.SATFINITE.E5M2.F32.PACK_AB_MERGE_C R26, R155, R157, RZ ;  /* 0x0000009d9b1a723e */ /* 0x004fca00048060ff */
[----:B------:R-:W-:Y:S04]  /*9ab00*/  STL [R1+0x4744], R26 ;  /* 0x0047441a01007387 */ /* 0x000fe80000100800 */
[----:B------:R-:W2:Y:S04]  /*9ab10*/  LDL.LU R172, [R1+0x1040] ;  /* 0x0010400001ac7983 */ /* 0x000ea80000300800 */
[----:B------:R-:W2:Y:S04]  /*9ab20*/  LDL.LU R171, [R1+0x1044] ;  /* 0x0010440001ab7983 */ /* 0x000ea80000300800 */
[----:B------:R-:W2:Y:S04]  /*9ab30*/  LDL.LU R157, [R1+0x1048] ;  /* 0x00104800019d7983 */ /* 0x000ea80000300800 */
[----:B------:R0:W-:Y:S04]  /*9ab40*/  STL.64 [R1+0x2078], R24 ;  /* 0x0020781801007387 */ /* 0x0001e80000100a00 */
[----:B------:R-:W2:Y:S01]  /*9ab50*/  LDL.LU R155, [R1+0x104c] ;  /* 0x00104c00019b7983 */ /* 0x000ea20000300800 */
[----:B0-----:R-:W-:-:S05]  /*9ab60*/  IADD3 R24, P3, R153, R0, RZ ;  /* 0x0000000099187210 */ /* 0x001fca0007f7e0ff */
[----:B------:R-:W-:-:S05]  /*9ab70*/  IMAD.X R25, R154, 0x1, R7, P3 ;  /* 0x000000019a197824 */ /* 0x000fca00018e0607 */
[----:B------:R0:W-:Y:S01]  /*9ab80*/  STL.64 [R1+0x2070], R24 ;  /* 0x0020701801007387 */ /* 0x0001e20000100a00 */
[----:B------:R-:W-:-:S03]  /*9ab90*/  F2FP.SATFINITE.E5M2.F32.PACK_AB_MERGE_C R161, R161, R168, RZ ;  /* 0x000000a8a1a1723e */ /* 0x000fc600048060ff */
[----:B------:R-:W2:Y:S01]  /*9aba0*/  LDL.LU R168, [R1+0x1050] ;  /* 0x0010500001a87983 */ /* 0x000ea20000300800 */
[----:B------:R-:W-:-:S03]  /*9abb0*/  F2FP.SATFINITE.E5M2.F32.PACK_AB_MERGE_C R164, R160, R164, RZ ;  /* 0x000000a4a0a4723e */ /* 0x000fc600048060ff */
[----:B------:R-:W2:Y:S01]  /*9abc0*/  LDL.LU R160, [R1+0x1054] ;  /* 0x0010540001a07983 */ /* 0x000ea20000300800 */
[----:B0-----:R-:W-:-:S05]  /*9abd0*/  F2FP.SATFINITE.E5M2.F32.PACK_AB_MERGE_C R24, R158, R159, RZ ;  /* 0x0000009f9e18723e */ /* 0x001fca00048060ff */
[----:B------:R0:W-:Y:S04]  /*9abe0*/  STL [R1+0x1000], R24 ;  /* 0x0010001801007387 */ /* 0x0001e80000100800 */
        /* <DEDUP_REMOVED lines=11> */
[----:B------:R4:W-:Y:S01]  /*9aca0*/  STL.64 [R1+0x2060], R24 ;  /* 0x0020601801007387 */ /* 0x0009e20000100a00 */
[----:B------:R-:W-:Y:S01]  /*9acb0*/  VIADD R153, R153, UR5 ;  /* 0x0000000599997c36 */ /* 0x000fe20008000000 */
[----:B------:R-:W-:Y:S01]  /*9acc0*/  F2FP.SATFINITE.E5M2.F32.PACK_AB_MERGE_C R162, R162, R179, RZ ;  /* 0x000000b3a2a2723e */ /* 0x000fe200048060ff */
[----:B------:R-:W-:-:S03]  /*9acd0*/  ULDC UR5, c[0x0][0x248] ;  /* 0x0000920000057ab9 */ /* 0x000fc60000000800 */
[----:B------:R-:W-:Y:S02]  /*9ace0*/  SHF.R.S32.HI R154, RZ, 0x1f, R153 ;  /* 0x0000001fff9a7819 */ /* 0x000fe40000011499 */
[----:B----4-:R-:W-:-:S05]  /*9acf0*/  F2FP.SATFINITE.E5M2.F32.PACK_AB_MERGE_C R25, R177, R178, RZ ;  /* 0x000000b2b119723e */ /* 0x010fca00048060ff */
        /* <DEDUP_REMOVED lines=9> */
[----:B0-----:R-:W-:-:S05]  /*9ad90*/  IADD3 R24, P3, R153, R2, RZ ;  /* 0x0000000299187210 */ /* 0x001fca0007f7e0ff */
[----:B------:R-:W-:-:S05]  /*9ada0*/  IMAD.X R25, R154, 0x1, R13, P3 ;  /* 0x000000019a197824 */ /* 0x000fca00018e060d */
[----:B------:R2:W-:Y:S04]  /*9adb0*/  STL.64 [R1+0x2058], R24 ;  /* 0x0020581801007387 */ /* 0x0005e80000100a00 */
[----:B------:R-:W4:Y:S04]  /*9adc0*/  LDL.LU R180, [R1+0x1078] ;  /* 0x0010780001b47983 */ /* 0x000f280000300800 */
[----:B------:R-:W4:Y:S01]  /*9add0*/  LDL.LU R179, [R1+0x107c] ;  /* 0x00107c0001b37983 */ /* 0x000f220000300800 */
[----:B--2---:R-:W-:-:S05]  /*9ade0*/  F2FP.SATFINITE.E5M2.F32.PACK_AB_MERGE_C R24, R171, R172, RZ ;  /* 0x000000acab18723e */ /* 0x004fca00048060ff */
        /* <DEDUP_REMOVED lines=20> */
[----:B------:R0:W-:Y:S01]  /*9af30*/  STL.64 [R1+0x2048], R24 ;  /* 0x0020481801007387 */ /* 0x0001e20000100a00 */
[----:B---3--:R-:W-:Y:S02]  /*9af40*/  F2FP.SATFINITE.E5M2.F32.PACK_AB_MERGE_C R26, R173, R174, RZ ;  /* 0x000000aead1a723e */ /* 0x008fe400048060ff */
[----:B0-----:R-:W-:-:S03]  /*9af50*/  IADD3 R24, P3, R153, R4, RZ ;  /* 0x0000000499187210 */ /* 0x001fc60007f7e0ff */
[----:B------:R-:W-:Y:S04]  /*9af60*/  STL [R1+0x1028], R26 ;  /* 0x0010281a01007387 */ /* 0x000fe80000100800 */
[----:B------:R-:W3:Y:S01]  /*9af70*/  LDL.LU R178, [R1+0x10a0] ;  /* 0x0010a00001b27983 */ /* 0x000ee20000300800 */
[----:B------:R-:W-:-:S03]  /*9af80*/  IMAD.X R25, R154, 0x1, R3, P3 ;  /* 0x000000019a197824 */ /* 0x000fc600018e0603 */
[----:B------:R-:W3:Y:S04]  /*9af90*/  LDL.LU R177, [R1+0x10a4] ;  /* 0x0010a40001b17983 */ /* 0x000ee80000300800 */
[----:B------:R-:W3:Y:S04]  /*9afa0*/  LDL.LU R176, [R1+0x10a8] ;  /* 0x0010a80001b07983 */ /* 0x000ee80000300800 */
[----:B------:R4:W-:Y:S04]  /*9afb0*/  STL.64 [R1+0x2040], R24 ;  /* 0x0020401801007387 */ /* 0x0009e80000100a00 */
[----:B------:R-:W3:Y:S04]  /*9afc0*/  LDL.LU R175, [R1+0x10ac] ;  /* 0x0010ac0001af7983 */ /* 0x000ee80000300800 */
[----:B------:R-:W3:Y:S04]  /*9afd0*/  LDL.LU R174, [R1+0x10b0] ;  /* 0x0010b00001ae7983 */ /* 0x000ee80000300800 */
[----:B------:R-:W3:Y:S01]  /*9afe0*/  LDL.LU R173, [R1+0x10b4] ;  /* 0x0010b40001ad7983 */ /* 0x000ee20000300800 */
[----:B------:R-:W-:Y:S01]  /*9aff0*/  VIADD R153, R153, UR5 ;  /* 0x0000000599997c36 */ /* 0x000fe20008000000 */
[----:B------:R-:W-:-:S04]  /*9b000*/  ULDC UR5, c[0x0][0x248] ;  /* 0x0000920000057ab9 */ /* 0x000fc80000000800 */
[----:B------:R-:W-:Y:S02]  /*9b010*/  SHF.R.S32.HI R154, RZ, 0x1f, R153 ;  /* 0x0000001fff9a7819 */ /* 0x000fe40000011499 */
[----:B----4-:R-:W-:Y:S02]  /*9b020*/  F2FP.SATFINITE.E5M2.F32.PACK_AB_MERGE_C R25, R181, R182, RZ ;  /* 0x000000b6b519723e */ /* 0x010fe400048060ff */
[----:B------:R-:W-:Y:S02]  /*9b030*/  F2FP.SATFINITE.E5M2.F32.PACK_AB_MERGE_C R24, R169, R170, RZ ;  /* 0x000000aaa918723e */ /* 0x000fe400048060ff */
[----:B------:R-:W4:Y:S04]  /*9b040*/  LDL.LU R170, [R1+0x10b8] ;  /* 0x0010b80001aa7983 */ /* 0x000f280000300800 */
[----:B------:R-:W-:Y:S04]  /*9b050*/  STL [R1+0x1024], R25 ;  /* 0x0010241901007387 */ /* 0x000fe80000100800 */
[----:B------:R-:W4:Y:S04]  /*9b060*/  LDL.LU R169, [R1+0x10bc] ;  /* 0x0010bc0001a97983 */ /* 0x000f280000300800 */
[----:B------:R0:W-:Y:S01]  /*9b070*/  STL [R1+0x1030], R24 ;  /* 0x0010301801007387 */ /* 0x0001e20000100800 */
[----:B------:R-:W-:-:S02]  /*9b080*/  F2FP.SATFINITE.E5M2.F32.PACK_AB_MERGE_C R26, R179, R180, RZ ;  /* 0x000000b4b31a723e */ /* 0x000fc400048060ff */
[----:B0-----:R-:W-:-:S03]  /*9b090*/  IADD3 R24, P3, R153, R2, RZ ;  /* 0x0000000299187210 */ /* 0x001fc60007f7e0ff */
[----:B------:R-:W-:Y:S02]  /*9b0a0*/  STL [R1+0x102c], R26 ;  /* 0x00102c1a01007387 */ /* 0x000fe40000100800 */
[----:B------:R-:W-:-:S05]  /*9b0b0*/  IMAD.X R25, R154, 0x1, R13, P3 ;  /* 0x000000019a197824 */ /* 0x000fca00018e060d */
[----:B------:R2:W-:Y:S02]  /*9b0c0*/  STL.64 [R1+0x2038], R24 ;  /* 0x0020381801007387 */ /* 0x0005e40000100a00 */
[----:B--2---:R-:W-:Y:S02]  /*9b0d0*/  F2FP.SATFINITE.E5M2.F32.PACK_AB_MERGE_C R24, R171, R172, RZ ;  /* 0x000000acab18723e */ /* 0x004fe400048060ff */
        /* <DEDUP_REMOVED lines=24> */
[----:B------:R-:W-:-:S05]  /*9b260*/  IMAD.X R25, R154, 0x1, R3, P3 ;  /* 0x000000019a197824 */ /* 0x000fca00018e0603 */
[----:B------:R0:W-:Y:S02]  /*9b270*/  STL.64 [R1+0x2020], R24 ;  /* 0x0020201801007387 */ /* 0x0001e40000100a00 */
[----:B0-----:R-:W-:Y:S02]  /*9b280*/  F2FP.SATFINITE.E5M2.F32.PACK_AB_MERGE_C R25, R175, R176, RZ ;  /* 0x000000b0af19723e */ /* 0x001fe400048060ff */
[----:B------:R-:W-:Y:S02]  /*9b290*/  F2FP.SATFINITE.E5M2.F32.PACK_AB_MERGE_C R24, R173, R174, RZ ;  /* 0x000000aead18723e */ /* 0x000fe400048060ff */
[----:B------:R-:W3:Y:S04]  /*9b2a0*/  LDL.LU R174, [R1+0x10e0] ;  /* 0x0010e00001ae7983 */ /* 0x000ee80000300800 */
[----:B------:R-:W-:Y:S04]  /*9b2b0*/  STL [R1+0x1044], R25 ;  /* 0x0010441901007387 */ /* 0x000fe80000100800 */
[----:B------:R-:W3:Y:S01]  /*9b2c0*/  LDL.LU R173, [R1+0x10e4] ;  /* 0x0010e40001ad7983 */ /* 0x000ee20000300800 */
[----:B------:R-:W-:Y:S01]  /*9b2d0*/  VIADD R153, R153, UR5 ;  /* 0x0000000599997c36 */ /* 0x000fe20008000000 */
[----:B------:R-:W-:-:S02]  /*9b2e0*/  ULDC UR5, c[0x0][0x248] ;  /* 0x0000920000057ab9 */ /* 0x000fc40000000800 */
[----:B------:R4:W-:Y:S02]  /*9b2f0*/  STL [R1+0x1050], R24 ;  /* 0x0010501801007387 */ /* 0x0009e40000100800 */
[----:B------:R-:W-:Y:S02]  /*9b300*/  SHF.R.S32.HI R154, RZ, 0x1f, R153 ;  /* 0x0000001fff9a7819 */ /* 0x000fe40000011499 */
[----:B----4-:R-:W-:Y:S02]  /*9b310*/  F2FP.SATFINITE.E5M2.F32.PACK_AB_MERGE_C R24, R169, R170, RZ ;  /* 0x000000aaa918723e */ /* 0x010fe400048060ff */
[----:B------:R-:W4:Y:S04]  /*9b320*/  LDL.LU R170, [R1+0x10e8] ;  /* 0x0010e80001aa7983 */ /* 0x000f280000300800 */
[----:B------:R-:W4:Y:S04]  /*9b330*/  LDL.LU R169, [R1+0x10ec] ;  /* 0x0010ec0001a97983 */ /* 0x000f280000300800 */
        /* <DEDUP_REMOVED lines=18> */
[----:B------:R0:W-:Y:S04]  /*9b460*/  STL.64 [R1+0x17f8], R24 ;  /* 0x0017f81801007387 */ /* 0x0001e80000100a00 */
[----:B------:R-:W2:Y:S01]  /*9b470*/  LDL.LU R178, [R1+0x1110] ;  /* 0x0011100001b27983 */ /* 0x000ea20000300800 */
[----:B0-----:R-:W-:-:S05]  /*9b480*/  F2FP.SATFINITE.E5M2.F32.PACK_AB_MERGE_C R25, R160, R168, RZ ;  /* 0x000000a8a019723e */ /* 0x001fca00048060ff */
[----:B------:R-:W-:Y:S04]  /*9b490*/  STL [R1+0x1060], R25 ;  /* 0x0010601901007387 */ /* 0x000fe80000100800 */
[----:B------:R-:W2:Y:S01]  /*9b4a0*/  LDL.LU R177, [R1+0x1114] ;  /* 0x0011140001b17983 */ /* 0x000ea20000300800 */
[----:B------:R-:W-:-:S05]  /*9b4b0*/  F2FP.SATFINITE.E5M2.F32.PACK_AB_MERGE_C R24, R158, R159, RZ ;  /* 0x0000009f9e18723e */ /* 0x000fca00048060ff */
        /* <DEDUP_REMOVED lines=9> */
[----:B------:R0:W-:Y:S02]  /*9b550*/  STL.64 [R1+0x17f0], R24 ;  /* 0x0017f01801007387 */ /* 0x0001e40000100a00 */
[----:B0-----:R-:W-:Y:S02]  /*9b560*/  IADD3 R24, P3, R153, R4, RZ ;  /* 0x0000000499187210 */ /* 0x001fe40007f7e0ff */
[----:B---3--:R-:W-:-:S03]  /*9b570*/  F2FP.SATFINITE.E5M2.F32.PACK_AB_MERGE_C R26, R173, R174, RZ ;  /* 0x000000aead1a723e */ /* 0x008fc600048060ff */
[----:B------:R-:W-:Y:S02]  /*9b580*/  IMAD.X R25, R154, 0x1, R3, P3 ;  /* 0x000000019a197824 */ /* 0x000fe400018e0603 */
[----:B------:R-:W-:Y:S04]  /*9b590*/  STL [R1+0x4f50], R26 ;  /* 0x004f501a01007387 */ /* 0x000fe80000100800 */
[----:B------:R-:W3:Y:S04]  /*9b5a0*/  LDL.LU R174, [R1+0x1130] ;  /* 0x0011300001ae7983 */ /* 0x000ee80000300800 */
[----:B------:R-:W3:Y:S04]  /*9b5b0*/  LDL.LU R173, [R1+0x1134] ;  /* 0x0011340001ad7983 */ /* 0x000ee80000300800 */
[----:B------:R4:W-:Y:S01]  /*9b5c0*/  STL.64 [R1+0x17e8], R24 ;  /* 0x0017e81801007387 */ /* 0x0009e20000100a00 */
[----:B------:R-:W-:Y:S01]  /*9b5d0*/  VIADD R153, R153, UR5 ;  /* 0x0000000599997c36 */ /* 0x000fe20008000000 */
[----:B------:R-:W-:-:S04]  /*9b5e0*/  ULDC UR5, c[0x0][0x248] ;  /* 0x0000920000057ab9 */ /* 0x000fc80000000800 */
[----:B------:R-:W-:Y:S02]  /*9b5f0*/  SHF.R.S32.HI R154, RZ, 0x1f, R153 ;  /* 0x0000001fff9a7819 */ /* 0x000fe40000011499 */
[----:B----4-:R-:W-:Y:S02]  /*9b600*/  F2FP.SATFINITE.E5M2.F32.PACK_AB_MERGE_C R24, R169, R170, RZ ;  /* 0x000000aaa918723e */ /* 0x010fe400048060ff */
[----:B------:R-:W4:Y:S04]  /*9b610*/  LDL.LU R170, [R1+0x1138] ;  /* 0x0011380001aa7983 */ /* 0x000f280000300800 */
[----:B------:R-:W4:Y:S04]  /*9b620*/  LDL.LU R169, [R1+0x113c] ;  /* 0x00113c0001a97983 */ /* 0x000f280000300800 */
[----:B------:R0:W-:Y:S02]  /*9b630*/  STL [R1+0x4f5c], R24 ;  /* 0x004f5c1801007387 */ /* 0x0001e40000100800 */
[----:B0-----:R-:W-:-:S05]  /*9b640*/  F2FP.SATFINITE.E5M2.F32.PACK_AB_MERGE_C R24, R181, R182, RZ ;  /* 0x000000b6b518723e */ /* 0x001fca00048060ff */
[----:B------:R0:W-:Y:S02]  /*9b650*/  STL [R1+0x4f3c], R24 ;  /* 0x004f3c1801007387 */ /* 0x0001e40000100800 */
        /* <DEDUP_REMOVED lines=16> */
[----:B0-----:R-:W-:Y:S02]  /*9b760*/  IADD3 R24, P3, R153, R6, RZ ;  /* 0x0000000699187210 */ /* 0x001fe40007f7e0ff */
[----:B------:R-:W-:-:S03]  /*9b770*/  F2FP.SATFINITE.E5M2.F32.PACK_AB_MERGE_C R27, R177, R178, RZ ;  /* 0x000000b2b11b723e */ /* 0x000fc600048060ff */
[----:B------:R-:W-:Y:S02]  /*9b780*/  IMAD.X R25, R154, 0x1, R5, P3 ;  /* 0x000000019a197824 */ /* 0x000fe400018e0605 */
[----:B------:R-:W-:Y:S01]  /*9b790*/  STL [R1+0x4f08], R27 ;  /* 0x004f081b01007387 */ /* 0x000fe20000100800 */
[----:B------:R-:W-:-:S05]  /*9b7a0*/  F2FP.SATFINITE.E5M2.F32.PACK_AB_MERGE_C R26, R175, R176, RZ ;  /* 0x000000b0af1a723e */ /* 0x000fca00048060ff */
[----:B------:R0:W-:Y:S04]  /*9b7b0*/  STL [R1+0x4f10], R26 ;  /* 0x004f101a01007387 */ /* 0x0001e80000100800 */
[----:B------:R1:W-:Y:S01]  /*9b7c0*/  STL.64 [R1+0x17d0], R24 ;  /* 0x0017d01801007387 */ /* 0x0003e20000100a00 */
[----:B0-----:R-:W-:Y:S02]  /*9b7d0*/  F2FP.SATFINITE.E5M2.F32.PACK_AB_MERGE_C R26, R160, R168, RZ ;  /* 0x000000a8a01a723e */ /* 0x001fe400048060ff */
[----:B-1----:R-:W-:-:S03]  /*9b7e0*/  IADD3 R24, P3, R153, R4, RZ ;  /* 0x0000000499187210 */ /* 0x002fc60007f7e0ff */
[----:B------:R-:W-:Y:S02]  /*9b7f0*/  STL [R1+0x4ef0], R26 ;  /* 0x004ef01a01007387 */ /* 0x000fe40000100800 */
[----:B------:R-:W-:-:S05]  /*9b800*/  IMAD.X R25, R154, 0x1, R3, P3 ;  /* 0x000000019a197824 */ /* 0x000fca00018e0603 */
[----:B------:R0:W-:Y:S04]  /*9b810*/  STL.64 [R1+0x17c8], R24 ;  /* 0x0017c81801007387 */ /* 0x0001e80000100a00 */
[----:B------:R-:W2:Y:S04]  /*9b820*/  LDL.LU R168, [R1+0x1150] ;  /* 0x0011500001a87983 */ /* 0x000ea80000300800 */
[----:B------:R-:W2:Y:S01]  /*9b830*/  LDL.LU R160, [R1+0x1154] ;  /* 0x0011540001a07983 */ /* 0x000ea20000300800 */
[----:B0-----:R-:W-:-:S05]  /*9b840*/  F2FP.SATFINITE.E5M2.F32.PACK_AB_MERGE_C R24, R158, R159, RZ ;  /* 0x0000009f9e18723e */ /* 0x001fca00048060ff */
[----:B------:R3:W-:Y:S04]  /*9b850*/  STL [R1+0x4efc], R24 ;  /* 0x004efc1801007387 */ /* 0x0007e80000100800 */
[----:B------:R-:W2:Y:S04]  /*9b860*/  LDL.LU R159, [R1+0x1158] ;  /* 0x00115800019f7983 */ /* 0x000ea80000300800 */
[----:B------:R-:W2:Y:S01]  /*9b870*/  LDL.LU R158, [R1+0x115c] ;  /* 0x00115c00019e7983 */ /* 0x000ea20000300800 */
[----:B---3--:R-:W-:-:S05]  /*9b880*/  F2FP.SATFINITE.E5M2.F32.PACK_AB_MERGE_C R24, R173, R174, RZ ;  /* 0x000000aead18723e */ /* 0x008fca00048060ff */
[----:B------:R4:W-:Y:S04]  /*9b890*/  STL [R1+0x4eb4], R24 ;  /* 0x004eb41801007387 */ /* 0x0009e80000100800 */
[----:B------:R-:W3:Y:S04]  /*9b8a0*/  LDL.LU R184, [R1+0x1160] ;  /* 0x0011600001b87983 */ /* 0x000ee80000300800 */
[----:B------:R-:W3:Y:S01]  /*9b8b0*/  LDL.LU R183, [R1+0x1164] ;  /* 0x0011640001b77983 */ /* 0x000ee20000300800 */
[----:B------:R-:W-:Y:S01]  /*9b8c0*/  VIADD R153, R153, UR5 ;  /* 0x0000000599997c36 */ /* 0x000fe20008000000 */
[----:B------:R-:W-:-:S04]  /*9b8d0*/  ULDC UR5, c[0x0][0x248] ;  /* 0x0000920000057ab9 */ /* 0x000fc80000000800 */
[----:B------:R-:W-:Y:S02]  /*9b8e0*/  SHF.R.S32.HI R154, RZ, 0x1f, R153 ;  /* 0x0000001fff9a7819 */ /* 0x000fe40000011499 */
[----:B----4-:R-:W-:-:S05]  /*9b8f0*/  F2FP.SATFINITE.E5M2.F32.PACK_AB_MERGE_C R24, R169, R170, RZ ;  /* 0x000000aaa918723e */ /* 0x010fca00048060ff */
[----:B------:R0:W-:Y:S04]  /*9b900*/  STL [R1+0x4edc], R24 ;  /* 0x004edc1801007387 */ /* 0x0001e80000100800 */
[----:B------:R-:W4:Y:S04]  /*9b910*/  LDL.LU R182, [R1+0x1168] ;  /* 0x0011680001b67983 */ /* 0x000f280000300800 */
[----:B------:R-:W4:Y:S04]  /*9b920*/  LDL.LU R181, [R1+0x116c] ;  /* 0x00116c0001b57983 */ /* 0x000f280000300800 */
[----:B------:R-:W4:Y:S01]  /*9b930*/  LDL.LU R170, [R1+0x1170] ;  /* 0x0011700001aa7983 */ /* 0x000f220000300800 */
[----:B0-----:R-:W-:-:S03]  /*9b940*/  IADD3 R24, P3, R153, R2, RZ ;  /* 0x0000000299187210 */ /* 0x001fc60007f7e0ff */
[----:B------:R-:W4:Y:S02]  /*9b950*/  LDL.LU R169, [R1+0x1174] ;  /* 0x0011740001a97983 */ /* 0x000f240000300800 */
        /* <DEDUP_REMOVED lines=36> */
[----:B------:R4:W-:Y:S01]  /*9bba0*/  STL.64 [R1+0x17a8], R24 ;  /* 0x0017a81801007387 */ /* 0x0009e20000100a00 */
[----:B------:R-:W-:Y:S01]  /*9bbb0*/  VIADD R153, R153, UR5 ;  /* 0x0000000599997c36 */ /* 0x000fe20008000000 */
[----:B------:R-:W-:-:S04]  /*9bbc0*/  ULDC UR5, c[0x0][0x248] ;  /* 0x0000920000057ab9 */ /* 0x000fc80000000800 */
[----:B------:R-:W-:Y:S02]  /*9bbd0*/  SHF.R.S32.HI R154, RZ, 0x1f, R153 ;  /* 0x0000001fff9a7819 */ /* 0x000fe40000011499 */
[----:B----4-:R-:W-:Y:S02]  /*9bbe0*/  F2FP.SATFINITE.E5M2.F32.PACK_AB_MERGE_C R25, R181, R182, RZ ;  /* 0x000000b6b519723e */ /* 0x010fe400048060ff */
[----:B------:R-:W-:Y:S02]  /*9bbf0*/  F2FP.SATFINITE.E5M2.F32.PACK_AB_MERGE_C R24, R169, R170, RZ ;  /* 0x000000aaa918723e */ /* 0x000fe400048060ff */
[----:B------:R-:W3:Y:S04]  /*9bc00*/  LDL.LU R170, [R1+0x11b8] ;  /* 0x0011b80001aa7983 */ /* 0x000ee80000300800 */
[----:B------:R-:W-:Y:S04]  /*9bc10*/  STL [R1+0x4e60], R25 ;  /* 0x004e601901007387 */ /* 0x000fe80000100800 */
[----:B------:R-:W3:Y:S04]  /*9bc20*/  LDL.LU R169, [R1+0x11bc] ;  /* 0x0011bc0001a97983 */ /* 0x000ee80000300800 */
[----:B------:R0:W-:Y:S01]  /*9bc30*/  STL [R1+0x4e34], R24 ;  /* 0x004e341801007387 */ /* 0x0001e20000100800 */
[----:B------:R-:W-:-:S02]  /*9bc40*/  F2FP.SATFINITE.E5M2.F32.PACK_AB_MERGE_C R26, R179, R180, RZ ;  /* 0x000000b4b31a723e */ /* 0x000fc400048060ff */
[----:B0-----:R-:W-:-:S03]  /*9bc50*/  IADD3 R24, P3, R153, R2, RZ ;  /* 0x0000000299187210 */ /* 0x001fc60007f7e0ff */
[----:B------:R-:W-:Y:S02]  /*9bc60*/  STL [R1+0x4e40], R26 ;  /* 0x004e401a01007387 */ /* 0x000fe40000100800 */
[----:B------:R-:W-:-:S05]  /*9bc70*/  IMAD.X R25, R154, 0x1, R13, P3 ;  /* 0x000000019a197824 */ /* 0x000fca00018e060d */
[----:B------:R0:W-:Y:S02]  /*9bc80*/  STL.64 [R1+0x17a0], R24 ;  /* 0x0017a01801007387 */ /* 0x0001e40000100a00 */
[----:B0-----:R-:W-:-:S05]  /*9bc90*/  IADD3 R24, P3, R153, R0, RZ ;  /* 0x0000000099187210 */ /* 0x001fca0007f7e0ff */
[----:B------:R-:W-:Y:S01]  /*9bca0*/  IMAD.X R25, R154, 0x1, R7, P3 ;  /* 0x000000019a197824 */ /* 0x000fe200018e0607 */
[----:B--2---:R-:W-:-:S05]  /*9bcb0*/  F2FP.SATFINITE.E5M2.F32.PACK_AB_MERGE_C R27, R177, R178, RZ ;  /* 0x000000b2b11b723e */ /* 0x004fca00048060ff */
[----:B------:R0:W-:Y:S01]  /*9bcc0*/  STL [R1+0x4e14], R27 ;  /* 0x004e141b01007387 */ /* 0x0001e20000100800 */
[----:B------:R-:W-:-:S05]  /*9bcd0*/  F2FP.SATFINITE.E5M2.F32.PACK_AB_MERGE_C R26, R175, R176, RZ ;  /* 0x000000b0af1a723e */ /* 0x000fca00048060ff */
[----:B------:R1:W-:Y:S01]  /*9bce0*/  STL [R1+0x4e20], R26 ;  /* 0x004e201a01007387 */ /* 0x0003e20000100800 */
[----:B0-----:R-:W-:-:S03]  /*9bcf0*/  F2FP.SATFINITE.E5M2.F32.PACK_AB_MERGE_C R27, R173, R174, RZ ;  /* 0x000000aead1b723e */ /* 0x001fc600048060ff */
[----:B------:R0:W-:Y:S01]  /*9bd00*/  STL.64 [R1+0x1798], R24 ;  /* 0x0017981801007387 */ /* 0x0001e20000100a00 */
[----:B-1----:R-:W-:-:S03]  /*9bd10*/  F2FP.SATFINITE.E5M2.F32.PACK_AB_MERGE_C R26, R171, R172, RZ ;  /* 0x000000acab1a723e */ /* 0x002fc600048060ff */
[----:B------:R-:W-:Y:S01]  /*9bd20*/  STL [R1+0x4dec], R27 ;  /* 0x004dec1b01007387 */ /* 0x000fe20000100800 */
[----:B0-----:R-:W-:-:S03]  /*9bd30*/  IADD3 R24, P3, R153, R6, RZ ;  /* 0x0000000699187210 */ /* 0x001fc60007f7e0ff */
[----:B------:R0:W-:Y:S02]  /*9bd40*/  STL [R1+0x4e00], R26 ;  /* 0x004e001a01007387 */ /* 0x0001e40000100800 */
[----:B------:R-:W-:Y:S01]  /*9bd50*/  IMAD.X R25, R154, 0x1, R5, P3 ;  /* 0x000000019a197824 */ /* 0x000fe200018e0605 */
[----:B0-----:R-:W-:-:S04]  /*9bd60*/  F2FP.SATFINITE.E5M2.F32.PACK_AB_MERGE_C R26, R155, R157, RZ ;  /* 0x0000009d9b1a723e */ /* 0x001fc800048060ff */
[----:B------:R0:W-:Y:S04]  /*9bd70*/  STL.64 [R1+0x1790], R24 ;  /* 0x0017901801007387 */ /* 0x0001e80000100a00 */
[----:B------:R-:W-:Y:S04]  /*9bd80*/  STL [R1+0x4db8], R26 ;  /* 0x004db81a01007387 */ /* 0x000fe80000100800 */
[----:B------:R-:W2:Y:S04]  /*9bd90*/  LDL.LU R157, [R1+0x11c0] ;  /* 0x0011c000019d7983 */ /* 0x000ea80000300800 */
[----:B------:R-:W2:Y:S01]  /*9bda0*/  LDL.LU R155, [R1+0x11c4] ;  /* 0x0011c400019b7983 */ /* 0x000ea20000300800 */
[----:B0-----:R-:W-:-:S05]  /*9bdb0*/  IADD3 R24, P3, R153, R4, RZ ;  /* 0x0000000499187210 */ /* 0x001fca0007f7e0ff */
[----:B------:R-:W-:-:S05]  /*9bdc0*/  IMAD.X R25, R154, 0x1, R3, P3 ;  /* 0x000000019a197824 */ /* 0x000fca00018e0603 */
[----:B------:R0:W-:Y:S02]  /*9bdd0*/  STL.64 [R1+0x1788], R24 ;  /* 0x0017881801007387 */ /* 0x0001e40000100a00 */
[----:B0-----:R-:W-:Y:S02]  /*9bde0*/  F2FP.SATFINITE.E5M2.F32.PACK_AB_MERGE_C R24, R160, R168, RZ ;  /* 0x000000a8a018723e */ /* 0x001fe400048060ff */
[----:B------:R-:W4:Y:S04]  /*9bdf0*/  LDL.LU R168, [R1+0x11c8] ;  /* 0x0011c80001a87983 */ /* 0x000f280000300800 */
[----:B------:R-:W4:Y:S04]  /*9be00*/  LDL.LU R160, [R1+0x11cc] ;  /* 0x0011cc0001a07983 */ /* 0x000f280000300800 */
[----:B------:R0:W-:Y:S04]  /*9be10*/  STL [R1+0x4dcc], R24 ;  /* 0x004dcc1801007387 */ /* 0x0001e80000100800 */
[----:B------:R-:W4:Y:S04]  /*9be20*/  LDL.LU R186, [R1+0x11d0] ;  /* 0x0011d00001ba7983 */ /* 0x000f280000300800 */
[----:B------:R-:W4:Y:S01]  /*9be30*/  LDL.LU R185, [R1+0x11d4] ;  /* 0x0011d40001b97983 */ /* 0x000f220000300800 */
[----:B0-----:R-:W-:-:S05]  /*9be40*/  F2FP.SATFINITE.E5M2.F32.PACK_AB_MERGE_C R24, R158, R159, RZ ;  /* 0x0000009f9e18723e */ /* 0x001fca00048060ff */
[----:B------:R3:W-:Y:S04]  /*9be50*/  STL [R1+0x4d7c], R24 ;  /* 0x004d7c1801007387 */ /* 0x0007e80000100800 */
[----:B------:R-:W4:Y:S04]  /*9be60*/  LDL.LU R184, [R1+0x11d8] ;  /* 0x0011d80001b87983 */ /* 0x000f280000300800 */
[----:B------:R-:W4:Y:S04]  /*9be70*/  LDL.LU R183, [R1+0x11dc] ;  /* 0x0011dc0001b77983 */ /* 0x000f280000300800 */
[----:B------:R-:W4:Y:S04]  /*9be80*/  LDL.LU R159, [R1+0x11e0] ;  /* 0x0011e000019f7983 */ /* 0x000f280000300800 */
[----:B------:R-:W4:Y:S04]  /*9be90*/  LDL.LU R158, [R1+0x11e4] ;  /* 0x0011e400019e7983 */ /* 0x000f280000300800 */
[----:B------:R-:W4:Y:S04]  /*9bea0*/  LDL.LU R182, [R1+0x11e8] ;  /* 0x0011e80001b67983 */ /* 0x000f280000300800 */
[----:B------:R-:W4:Y:S01]  /*9beb0*/  LDL.LU R181, [R1+0x11ec] ;  /* 0x0011ec0001b57983 */ /* 0x000f220000300800 */
[----:B------:R-:W-:Y:S01]  /*9bec0*/  VIADD R153, R153, UR5 ;  /* 0x0000000599997c36 */ /* 0x000fe20008000000 */
[----:B------:R-:W-:-:S04]  /*9bed0*/  ULDC UR5, c[0x0][0x248] ;  /* 0x0000920000057ab9 */ /* 0x000fc80000000800 */
[----:B------:R-:W-:Y:S02]  /*9bee0*/  SHF.R.S32.HI R154, RZ, 0x1f, R153 ;  /* 0x0000001fff9a7819 */ /* 0x000fe40000011499 */
[----:B---3--:R-:W-:-:S05]  /*9bef0*/  F2FP.SATFINITE.E5M2.F32.PACK_AB_MERGE_C R24, R169, R170, RZ ;  /* 0x000000aaa918723e */ /* 0x008fca00048060ff */
[----:B------:R0:W-:Y:S04]  /*9bf00*/  STL [R1+0x4da8], R24 ;  /* 0x004da81801007387 */ /* 0x0001e80000100800 */
[----:B------:R-:W3:Y:S04]  /*9bf10*/  LDL.LU R180, [R1+0x11f0] ;  /* 0x0011f00001b47983 */ /* 0x000ee80000300800 */
[----:B------:R-:W3:Y:S01]  /*9bf20*/  LDL.LU R179, [R1+0x11f4] ;  /* 0x0011f40001b37983 */ /* 0x000ee20000300800 */
[----:B0-----:R-:W-:-:S03]  /*9bf30*/  IADD3 R24, P3, R153, R2, RZ ;  /* 0x0000000299187210 */ /* 0x001fc60007f7e0ff */
[----:B------:R-:W3:Y:S04]  /*9bf40*/  LDL.LU R178, [R1+0x11f8] ;  /* 0x0011f80001b27983 */ /* 0x000ee80000300800 */
[----:B------:R-:W3:Y:S01]  /*9bf50*/  LDL.LU R177, [R1+0x11fc] ;  /* 0x0011fc0001b17983 */ /* 0x000ee20000300800 */
[----:B------:R-:W-:-:S03]  /*9bf60*/  IMAD.X R25, R154, 0x1, R13, P3 ;  /* 0x000000019a197824 */ /* 0x000fc600018e060d */
[----:B------:R-:W3:Y:S04]  /*9bf70*/  LDL.LU R176, [R1+0xe00] ;  /* 0x000e000001b07983 */ /* 0x000ee80000300800 */
[----:B------:R-:W3:Y:S04]  /*9bf80*/  LDL.LU R175, [R1+0xe04] ;  /* 0x000e040001af7983 */ /* 0x000ee80000300800 */
[----:B------:R-:W3:Y:S04]  /*9bf90*/  LDL.LU R174, [R1+0xe08] ;  /* 0x000e080001ae7983 */ /* 0x000ee80000300800 */
[----:B------:R2:W-:Y:S04]  /*9bfa0*/  STL.64 [R1+0x1780], R24 ;  /* 0x0017801801007387 */ /* 0x0005e80000100a00 */
[----:B------:R-:W3:Y:S04]  /*9bfb0*/  LDL.LU R173, [R1+0xe0c] ;  /* 0x000e0c0001ad7983 */ /* 0x000ee80000300800 */
[----:B------:R-:W3:Y:S04]  /*9bfc0*/  LDL.LU R172, [R1+0xe10] ;  /* 0x000e100001ac7983 */ /* 0x000ee80000300800 */
[----:B------:R-:W3:Y:S04]  /*9bfd0*/  LDL.LU R171, [R1+0xe14] ;  /* 0x000e140001ab7983 */ /* 0x000ee80000300800 */
[----:B------:R-:W3:Y:S04]  /*9bfe0*/  LDL.LU R170, [R1+0xe18] ;  /* 0x000e180001aa7983 */ /* 0x000ee80000300800 */
[----:B------:R-:W3:Y:S01]  /*9bff0*/  LDL.LU R169, [R1+0xe1c] ;  /* 0x000e1c0001a97983 */ /* 0x000ee20000300800 */
[----:B--2---:R-:W-:-:S03]  /*9c000*/  F2FP.SATFINITE.E5M2.F32.PACK_AB_MERGE_C R24, R155, R157, RZ ;  /* 0x0000009d9b18723e */ /* 0x004fc600048060ff */
[----:B------:R-:W2:Y:S04]  /*9c010*/  LDL.LU R157, [R1+0xe20] ;  /* 0x000e2000019d7983 */ /* 0x000ea80000300800 */
[----:B------:R-:W2:Y:S04]  /*9c020*/  LDL.LU R155, [R1+0xe24] ;  /* 0x000e2400019b7983 */ /* 0x000ea80000300800 */
[----:B------:R0:W-:Y:S02]  /*9c030*/  STL [R1+0x4d3c], R24 ;  /* 0x004d3c1801007387 */ /* 0x0001e40000100800 */
[----:B0-----:R-:W-:-:S05]  /*9c040*/  IADD3 R24, P3, R153, R0, RZ ;  /* 0x0000000099187210 */ /* 0x001fca0007f7e0ff */
[----:B------:R-:W-:Y:S01]  /*9c050*/  IMAD.X R25, R154, 0x1, R7, P3 ;  /* 0x000000019a197824 */ /* 0x000fe200018e0607 */
[----:B----4-:R-:W-:-:S05]  /*9c060*/  F2FP.SATFINITE.E5M2.F32.PACK_AB_MERGE_C R26, R160, R168, RZ ;  /* 0x000000a8a01a723e */ /* 0x010fca00048060ff */
[----:B------:R-:W-:Y:S04]  /*9c070*/  STL [R1+0x4d58], R26 ;  /* 0x004d581a01007387 */ /* 0x000fe80000100800 */
[----:B------:R-:W4:Y:S04]  /*9c080*/  LDL.LU R168, [R1+0xe28] ;  /* 0x000e280001a87983 */ /* 0x000f280000300800 */
[----:B------:R-:W4:Y:S04]  /*9c090*/  LDL.LU R160, [R1+0xe2c] ;  /* 0x000e2c0001a07983 */ /* 0x000f280000300800 */
[----:B------:R0:W-:Y:S01]  /*9c0a0*/  STL.64 [R1+0x1778], R24 ;  /* 0x0017781801007387 */ /* 0x0001e20000100a00 */
[----:B------:R-:W-:-:S02]  /*9c0b0*/  F2FP.SATFINITE.E5M2.F32.PACK_AB_MERGE_C R27, R185, R186, RZ ;  /* 0x000000bab91b723e */ /* 0x000fc400048060ff */
[----:B0-----:R-:W-:Y:S02]  /*9c0c0*/  IADD3 R24, P3, R153, R6, RZ ;  /* 0x0000000699187210 */ /* 0x001fe40007f7e0ff */
[----:B------:R-:W-:-:S03]  /*9c0d0*/  F2FP.SATFINITE.E5M2.F32.PACK_AB_MERGE_C R26, R183, R184, RZ ;  /* 0x000000b8b71a723e */ /* 0x000fc600048060ff */
[----:B------:R-:W-:Y:S01]  /*9c0e0*/  IMAD.X R25, R154, 0x1, R5, P3 ;  /* 0x000000019a197824 */ /* 0x000fe200018e0605 */
[----:B------:R-:W-:Y:S04]  /*9c0f0*/  STL [R1+0x4cfc], R27 ;  /* 0x004cfc1b01007387 */ /* 0x000fe80000100800 */
[----:B------:R0:W-:Y:S04]  /*9c100*/  STL [R1+0x4d14], R26 ;  /* 0x004d141a01007387 */ /* 0x0001e80000100800 */
[----:B------:R1:W-:Y:S01]  /*9c110*/  STL.64 [R1+0x1770], R24 ;  /* 0x0017701801007387 */ /* 0x0003e20000100a00 */
[----:B0-----:R-:W-:-:S02]  /*9c120*/  F2FP.SATFINITE.E5M2.F32.PACK_AB_MERGE_C R26, R158, R159, RZ ;  /* 0x0000009f9e1a723e */ /* 0x001fc400048060ff */
[----:B-1----:R-:W-:-:S03]  /*9c130*/  IADD3 R24, P3, R153, R4, RZ ;  /* 0x0000000499187210 */ /* 0x002fc60007f7e0ff */
[----:B------:R-:W-:Y:S02]  /*9c140*/  STL [R1+0x4c84], R26 ;  /* 0x004c841a01007387 */ /* 0x000fe40000100800 */
[----:B------:R-:W-:Y:S02]  /*9c150*/  IMAD.X R25, R154, 0x1, R3, P3 ;  /* 0x000000019a197824 */ /* 0x000fe400018e0603 */
[----:B------:R-:W4:Y:S04]  /*9c160*/  LDL.LU R159, [R1+0xe30] ;  /* 0x000e3000019f7983 */ /* 0x000f280000300800 */
[----:B------:R-:W4:Y:S01]  /*9c170*/  LDL.LU R158, [R1+0xe34] ;  /* 0x000e3400019e7983 */ /* 0x000f220000300800 */
[----:B------:R-:W-:Y:S01]  /*9c180*/  VIADD R153, R153, UR5 ;  /* 0x0000000599997c36 */ /* 0x000fe20008000000 */
[----:B------:R-:W-:-:S02]  /*9c190*/  ULDC UR5, c[0x0][0x248] ;  /* 0x0000920000057ab9 */ /* 0x000fc40000000800 */
[----:B------:R0:W-:Y:S02]  /*9c1a0*/  STL.64 [R1+0x1768], R24 ;  /* 0x0017681801007387 */ /* 0x0001e40000100a00 */
[----:B------:R-:W-:Y:S02]  /*9c1b0*/  SHF.R.S32.HI R154, RZ, 0x1f, R153 ;  /* 0x0000001fff9a7819 */ /* 0x000fe40000011499 */
[----:B0-----:R-:W-:-:S05]  /*9c1c0*/  F2FP.SATFINITE.E5M2.F32.PACK_AB_MERGE_C R25, R181, R182, RZ ;  /* 0x000000b6b519723e */ /* 0x001fca00048060ff */
[----:B------:R-:W-:Y:S01]  /*9c1d0*/  STL [R1+0x4cc4], R25 ;  /* 0x004cc41901007387 */ /* 0x000fe20000100800 */
[----:B---3--:R-:W-:-:S05]  /*9c1e0*/  F2FP.SATFINITE.E5M2.F32.PACK_AB_MERGE_C R24, R179, R180, RZ ;  /* 0x000000b4b318723e */ /* 0x008fca00048060ff */
[----:B------:R0:W-:Y:S01]  /*9c1f0*/  STL [R1+0x4c24], R24 ;  /* 0x004c241801007387 */ /* 0x0001e20000100800 */
[----:B------:R-:W-:Y:S02]  /*9c200*/  F2FP.SATFINITE.E5M2.F32.PACK_AB_MERGE_C R26, R177, R178, RZ ;  /* 0x000000b2b11a723e */ /* 0x000fe400048060ff */
[----:B0-----:R-:W-:-:S03]  /*9c210*/  IADD3 R24, P3, R153, R2, RZ ;  /* 0x0000000299187210 */ /* 0x001fc60007f7e0ff */
[----:B------:R0:W-:Y:S02]  /*9c220*/  STL [R1+0x4c40], R26 ;  /* 0x004c401a01007387 */ /* 0x0001e40000100800 */
[----:B------:R-:W-:Y:S01]  /*9c230*/  IMAD.X R25, R154, 0x1, R13, P3 ;  /* 0x000000019a197824 */ /* 0x000fe200018e060d */
[----:B------:R-:W-:-:S04]  /*9c240*/  F2FP.SATFINITE.E5M2.F32.PACK_AB_MERGE_C R27, R175, R176, RZ ;  /* 0x000000b0af1b723e */ /* 0x000fc800048060ff */
[----:B------:R1:W-:Y:S01]  /*9c250*/  STL.64 [R1+0x1760], R24 ;  /* 0x0017601801007387 */ /* 0x0003e20000100a00 */
[----:B0-----:R-:W-:-:S03]  /*9c260*/  F2FP.SATFINITE.E5M2.F32.PACK_AB_MERGE_C R26, R173, R174, RZ ;  /* 0x000000aead1a723e */ /* 0x001fc600048060ff */
[----:B------:R0:W-:Y:S01]  /*9c270*/  STL [R1+0x4bd4], R27 ;  /* 0x004bd41b01007387 */ /* 0x0001e20000100800 */
[----:B-1----:R-:W-:-:S03]  /*9c280*/  IADD3 R24, P3, R153, R0, RZ ;  /* 0x0000000099187210 */ /* 0x002fc60007f7e0ff */
[----:B------:R1:W-:Y:S02]  /*9c290*/  STL [R1+0x4bdc], R26 ;  /* 0x004bdc1a01007387 */ /* 0x0003e40000100800 */
[----:B------:R-:W-:Y:S01]  /*9c2a0*/  IMAD.X R25, R154, 0x1, R7, P3 ;  /* 0x000000019a197824 */ /* 0x000fe200018e0607 */
[----:B0-----:R-:W-:-:S04]  /*9c2b0*/  F2FP.SATFINITE.E5M2.F32.PACK_AB_MERGE_C R27, R171, R172, RZ ;  /* 0x000000acab1b723e */ /* 0x001fc800048060ff */
[----:B------:R0:W-:Y:S01]  /*9c2c0*/  STL.64 [R1+0x1758], R24 ;  /* 0x0017581801007387 */ /* 0x0001e20000100a00 */
[----:B-1----:R-:W-:-:S03]  /*9c2d0*/  F2FP.SATFINITE.E5M2.F32.PACK_AB_MERGE_C R26, R169, R170, RZ ;  /* 0x000000aaa91a723e */ /* 0x002fc600048060ff */
[----:B------:R-:W-:Y:S01]  /*9c2e0*/  STL [R1+0x4b8c], R27 ;  /* 0x004b8c1b01007387 */ /* 0x000fe20000100800 */
        /* <DEDUP_REMOVED lines=39> */
[----:B--2---:R-:W-:-:S03]  /*9c560*/  F2FP.SATFINITE.E5M2.F32.PACK_AB_MERGE_C R24, R155, R157, RZ ;  /* 0x0000009d9b18723e */ /* 0x004fc600048060ff */
[----:B------:R-:W2:Y:S04]  /*9c570*/  LDL.LU R157, [R1+0xea0] ;  /* 0x000ea000019d7983 */ /* 0x000ea80000300800 */
[----:B------:R-:W2:Y:S01]  /*9c580*/  LDL.LU R155, [R1+0xea4] ;  /* 0x000ea400019b7983 */ /* 0x000ea20000300800 */
[----:B------:R-:W-:Y:S01]  /*9c590*/  VIADD R153, R153, UR5 ;  /* 0x0000000599997c36 */ /* 0x000fe20008000000 */
[----:B------:R-:W-:Y:S02]  /*9c5a0*/  ULDC UR5, c[0x0][0x248] ;  /* 0x0000920000057ab9 */ /* 0x000fe40000000800 */
[----:B------:R0:W-:Y:S02]  /*9c5b0*/  STL [R1+0x4b04], R24 ;  /* 0x004b041801007387 */ /* 0x0001e40000100800 */
[----:B------:R-:W-:-:S02]  /*9c5c0*/  SHF.R.S32.HI R154, RZ, 0x1f, R153 ;  /* 0x0000001fff9a7819 */ /* 0x000fc40000011499 */
[----:B0-----:R-:W-:-:S05]  /*9c5d0*/  IADD3 R24, P3, R153, R2, RZ ;  /* 0x0000000299187210 */ /* 0x001fca0007f7e0ff */
[----:B------:R-:W-:-:S05]  /*9c5e0*/  IMAD.X R25, R154, 0x1, R13, P3 ;  /* 0x000000019a197824 */ /* 0x000fca00018e060d */
[----:B------:R0:W-:Y:S01]  /*9c5f0*/  STL.64 [R1+0x1740], R24 ;  /* 0x0017401801007387 */ /* 0x0001e20000100a00 */
[----:B---3--:R-:W-:Y:S02]  /*9c600*/  F2FP.SATFINITE.E5M2.F32.PACK_AB_MERGE_C R27, R187, R188, RZ ;  /* 0x000000bcbb1b723e */ /* 0x008fe400048060ff */
[----:B0-----:R-:W-:-:S03]  /*9c610*/  IADD3 R24, P3, R153, R0, RZ ;  /* 0x0000000099187210 */ /* 0x001fc60007f7e0ff */
[----:B------:R0:W-:Y:S02]  /*9c620*/  STL [R1+0x4a7c], R27 ;  /* 0x004a7c1b01007387 */ /* 0x0001e40000100800 */
[----:B------:R-:W-:Y:S01]  /*9c630*/  IMAD.X R25, R154, 0x1, R7, P3 ;  /* 0x000000019a197824 */ /* 0x000fe200018e0607 */
[----:B----4-:R-:W-:-:S05]  /*9c640*/  F2FP.SATFINITE.E5M2.F32.PACK_AB_MERGE_C R26, R185, R186, RZ ;  /* 0x000000bab91a723e */ /* 0x010fca00048060ff */
[----:B------:R1:W-:Y:S04]  /*9c650*/  STL [R1+0x4aa4], R26 ;  /* 0x004aa41a01007387 */ /* 0x0003e80000100800 */
[----:B------:R3:W-:Y:S01]  /*9c660*/  STL.64 [R1+0x1738], R24 ;  /* 0x0017381801007387 */ /* 0x0007e20000100a00 */
[----:B0-----:R-:W-:Y:S02]  /*9c670*/  F2FP.SATFINITE.E5M2.F32.PACK_AB_MERGE_C R27, R183, R184, RZ ;  /* 0x000000b8b71b723e */ /* 0x001fe400048060ff */
[----:B-1----:R-:W-:Y:S02]  /*9c680*/  F2FP.SATFINITE.E5M2.F32.PACK_AB_MERGE_C R26, R181, R182, RZ ;  /* 0x000000b6b51a723e */ /* 0x002fe400048060ff */
[----:B---3--:R-:W-:Y:S01]  /*9c690*/  IADD3 R24, P3, R153, R6, RZ ;  /* 0x0000000699187210 */ /* 0x008fe20007f7e0ff */
[----:B------:R-:W-:Y:S04]  /*9c6a0*/  STL [R1+0x4a34], R27 ;  /* 0x004a341b01007387 */ /* 0x000fe80000100800 */
[----:B------:R-:W-:Y:S01]  /*9c6b0*/  IMAD.X R25, R154, 0x1, R5, P3 ;  /* 0x000000019a197824 */ /* 0x000fe200018e0605 */
[----:B------:R0:W-:Y:S04]  /*9c6c0*/  STL [R1+0x4a4c], R26 ;  /* 0x004a4c1a01007387 */ /* 0x0001e80000100800 */
[----:B------:R1:W-:Y:S01]  /*9c6d0*/  STL.64 [R1+0x1730], R24 ;  /* 0x0017301801007387 */ /* 0x0003e20000100a00 */
[----:B0-----:R-:W-:-:S02]  /*9c6e0*/  F2FP.SATFINITE.E5M2.F32.PACK_AB_MERGE_C R26, R179, R180, RZ ;  /* 0x000000b4b31a723e */ /* 0x001fc400048060ff */
[----:B-1----:R-:W-:-:S03]  /*9c6f0*/  IADD3 R24, P3, R153, R4, RZ ;  /* 0x0000000499187210 */ /* 0x002fc60007f7e0ff */
[----:B------:R-:W-:Y:S02]  /*9c700*/  STL [R1+0x49d0], R26 ;  /* 0x0049d01a01007387 */ /* 0x000fe40000100800 */
[----:B------:R-:W-:Y:S02]  /*9c710*/  IMAD.X R25, R154, 0x1, R3, P3 ;  /* 0x000000019a197824 */ /* 0x000fe400018e0603 */
[----:B------:R-:W-:Y:S01]  /*9c720*/  VIADD R153, R153, UR5 ;  /* 0x0000000599997c36 */ /* 0x000fe20008000000 */
[----:B------:R-:W-:Y:S02]  /*9c730*/  ULDC UR5, c[0x0][0x248] ;  /* 0x0000920000057ab9 */ /* 0x000fe40000000800 */
[----:B------:R0:W-:Y:S02]  /*9c740*/  STL.64 [R1+0x1728], R24 ;  /* 0x0017281801007387 */ /* 0x0001e40000100a00 */
[----:B------:R-:W-:Y:S02]  /*9c750*/  SHF.R.S32.HI R154, RZ, 0x1f, R153 ;  /* 0x0000001fff9a7819 */ /* 0x000fe40000011499 */
[----:B0-----:R-:W-:-:S02]  /*9c760*/  F2FP.SATFINITE.E5M2.F32.PACK_AB_MERGE_C R25, R177, R178, RZ ;  /* 0x000000b2b119723e */ /* 0x001fc400048060ff */
[----:B------:R-:W-:-:S03]  /*9c770*/  F2FP.SATFINITE.E5M2.F32.PACK_AB_MERGE_C R24, R175, R176, RZ ;  /* 0x000000b0af18723e */ /* 0x000fc600048060ff */
[----:B------:R-:W-:Y:S04]  /*9c780*/  STL [R1+0x49ec], R25 ;  /* 0x0049ec1901007387 */ /* 0x000fe80000100800 */
        /* <DEDUP_REMOVED lines=20> */
[----:B0-----:R-:W-:-:S05]  /*9c8d0*/  IADD3 R24, P3, R153, R4, RZ ;  /* 0x0000000499187210 */ /* 0x001fca0007f7e0ff */
[----:B------:R-:W-:Y:S01]  /*9c8e0*/  IMAD.X R25, R154, 0x1, R3, P3 ;  /* 0x000000019a197824 */ /* 0x000fe200018e0603 */
[----:B--2---:R-:W-:-:S05]  /*9c8f0*/  F2FP.SATFINITE.E5M2.F32.PACK_AB_MERGE_C R26, R155, R157, RZ ;  /* 0x0000009d9b1a723e */ /* 0x004fca00048060ff */
[----:B------:R-:W-:Y:S04]  /*9c900*/  STL [R1+0x48c8], R26 ;  /* 0x0048c81a01007387 */ /* 0x000fe80000100800 */
[----:B------:R-:W2:Y:S04]  /*9c910*/  LDL.LU R212, [R1+0xea8] ;  /* 0x000ea80001d47983 */ /* 0x000ea80000300800 */
[----:B------:R-:W2:Y:S04]  /*9c920*/  LDL.LU R211, [R1+0xeac] ;  /* 0x000eac0001d37983 */ /* 0x000ea80000300800 */
[----:B------:R-:W3:Y:S04]  /*9c930*/  LDL.LU R210, [R1+0xeb0] ;  /* 0x000eb00001d27983 */ /* 0x000ee80000300800 */
[----:B------:R2:W-:Y:S04]  /*9c940*/  STL.64 [R1+0x1708], R24 ;  /* 0x0017081801007387 */ /* 0x0005e80000100a00 */
        /* <DEDUP_REMOVED lines=47> */
[----:B--2---:R-:W-:-:S05]  /*9cc40*/  F2FP.SATFINITE.E5M2.F32.PACK_AB_MERGE_C R25, R211, R212, RZ ;  /* 0x000000d4d319723e */ /* 0x004fca00048060ff */
[----:B------:R-:W-:Y:S01]  /*9cc50*/  STL [R1+0x48cc], R25 ;  /* 0x0048cc1901007387 */ /* 0x000fe20000100800 */
[----:B---3--:R-:W-:Y:S01]  /*9cc60*/  F2FP.SATFINITE.E5M2.F32.PACK_AB_MERGE_C R24, R169, R210, RZ ;  /* 0x000000d2a918723e */ /* 0x008fe200048060ff */
[----:B------:R-:W-:Y:S01]  /*9cc70*/  VIADD R169, R153, UR5 ;  /* 0x0000000599a97c36 */ /* 0x000fe20008000000 */
[----:B------:R-:W-:Y:S01]  /*9cc80*/  LOP3.LUT R165, R165, 0xffff, RZ, 0xc0, !PT ;  /* 0x0000ffffa5a57812 */ /* 0x000fe200078ec0ff */
[----:B------:R-:W-:Y:S02]  /*9cc90*/  ULDC UR5, c[0x0][0x228] ;  /* 0x00008a0000057ab9 */ /* 0x000fe40000000800 */
[----:B------:R4:W-:Y:S01]  /*9cca0*/  STL [R1+0x4894], R24 ;  /* 0x0048941801007387 */ /* 0x0009e20000100800 */
[----:B------:R-:W-:-:S03]  /*9ccb0*/  SHF.R.S32.HI R26, RZ, 0x1f, R169 ;  /* 0x0000001fff1a7819 */ /* 0x000fc600000114a9 */
[----:B------:R-:W-:Y:S01]  /*9ccc0*/  STL [R1+0xe00], R169 ;  /* 0x000e00a901007387 */ /* 0x000fe20000100800 */
[----:B----4-:R-:W-:-:S05]  /*9ccd0*/  F2FP.SATFINITE.E5M2.F32.PACK_AB_MERGE_C R24, R208, R209, RZ ;  /* 0x000000d1d018723e */ /* 0x010fca00048060ff */
[----:B------:R0:W-:Y:S02]  /*9cce0*/  STL [R1+0x48ac], R24 ;  /* 0x0048ac1801007387 */ /* 0x0001e40000100800 */
[----:B0-----:R-:W-:Y:S02]  /*9ccf0*/  IADD3 R24, P3, R169, R2, RZ ;  /* 0x00000002a9187210 */ /* 0x001fe40007f7e0ff */
[----:B------:R0:W-:Y:S03]  /*9cd00*/  STL [R1+0xe04], R26 ;  /* 0x000e041a01007387 */ /* 0x0001e60000100800 */
[----:B------:R-:W-:-:S05]  /*9cd10*/  IMAD.X R25, R26, 0x1, R13, P3 ;  /* 0x000000011a197824 */ /* 0x000fca00018e060d */
[----:B------:R1:W-:Y:S01]  /*9cd20*/  STL.64 [R1+0x1700], R24 ;  /* 0x0017001801007387 */ /* 0x0003e20000100a00 */
[----:B0-----:R-:W-:Y:S02]  /*9cd30*/  F2FP.SATFINITE.E5M2.F32.PACK_AB_MERGE_C R26, R204, R205, RZ ;  /* 0x000000cdcc1a723e */ /* 0x001fe400048060ff */
[----:B-1----:R-:W-:Y:S02]  /*9cd40*/  F2FP.SATFINITE.E5M2.F32.PACK_AB_MERGE_C R24, R206, R207, RZ ;  /* 0x000000cfce18723e */ /* 0x002fe400048060ff */
[----:B------:R-:W-:-:S03]  /*9cd50*/  F2FP.SATFINITE.E5M2.F32.PACK_AB_MERGE_C R25, R202, R203, RZ ;  /* 0x000000cbca19723e */ /* 0x000fc600048060ff */
[----:B------:R0:W-:Y:S04]  /*9cd60*/  STL [R1+0x486c], R24 ;  /* 0x00486c1801007387 */ /* 0x0001e80000100800 */
[----:B------:R1:W-:Y:S01]  /*9cd70*/  STL [R1+0x4888], R26 ;  /* 0x0048881a01007387 */ /* 0x0003e20000100800 */
[----:B0-----:R-:W-:-:S03]  /*9cd80*/  F2FP.SATFINITE.E5M2.F32.PACK_AB_MERGE_C R24, R200, R201, RZ ;  /* 0x000000c9c818723e */ /* 0x001fc600048060ff */
[----:B------:R0:W-:Y:S01]  /*9cd90*/  STL [R1+0x4850], R25 ;  /* 0x0048501901007387 */ /* 0x0001e20000100800 */
[----:B-1----:R-:W-:-:S03]  /*9cda0*/  F2FP.SATFINITE.E5M2.F32.PACK_AB_MERGE_C R26, R198, R199, RZ ;  /* 0x000000c7c61a723e */ /* 0x002fc600048060ff */
        /* <DEDUP_REMOVED lines=20> */
[----:B------:R1:W-:Y:S04]  /*9cef0*/  STL [R1+0x4734], R26 ;  /* 0x0047341a01007387 */ /* 0x0003e80000100800 */
[----:B------:R2:W-:Y:S01]  /*9cf00*/  STL [R1+0x4728], R25 ;  /* 0x0047281901007387 */ /* 0x0005e20000100800 */
[----:B0-----:R-:W-:-:S05]  /*9cf10*/  F2FP.SATFINITE.E5M2.F32.PACK_AB_MERGE_C R24, R176, R177, RZ ;  /* 0x000000b1b018723e */ /* 0x001fca00048060ff */
[----:B------:R0:W-:Y:S01]  /*9cf20*/  STL [R1+0x472c], R24 ;  /* 0x00472c1801007387 */ /* 0x0001e20000100800 */
[----:B-1----:R-:W-:-:S05]  /*9cf30*/  F2FP.SATFINITE.E5M2.F32.PACK_AB_MERGE_C R26, R174, R175, RZ ;  /* 0x000000afae1a723e */ /* 0x002fca00048060ff */
[----:B------:R1:W-:Y:S01]  /*9cf40*/  STL [R1+0x4720], R26 ;  /* 0x0047201a01007387 */ /* 0x0003e20000100800 */
[----:B--2---:R-:W-:-:S05]  /*9cf50*/  F2FP.SATFINITE.E5M2.F32.PACK_AB_MERGE_C R25, R172, R173, RZ ;  /* 0x000000adac19723e */ /* 0x004fca00048060ff */
[----:B------:R2:W-:Y:S01]  /*9cf60*/  STL [R1+0x4724], R25 ;  /* 0x0047241901007387 */ /* 0x0005e20000100800 */
[----:B0-----:R-:W-:-:S05]  /*9cf70*/  F2FP.SATFINITE.E5M2.F32.PACK_AB_MERGE_C R24, R170, R171, RZ ;  /* 0x000000abaa18723e */ /* 0x001fca00048060ff */
[----:B------:R-:W-:Y:S01]  /*9cf80*/  STL [R1+0x4718], R24 ;  /* 0x0047181801007387 */ /* 0x000fe20000100800 */
[----:B-1----:R-:W-:-:S05]  /*9cf90*/  F2FP.SATFINITE.E5M2.F32.PACK_AB_MERGE_C R26, R160, R168, RZ ;  /* 0x000000a8a01a723e */ /* 0x002fca00048060ff */
[----:B------:R0:W-:Y:S01]  /*9cfa0*/  STL [R1+0x471c], R26 ;  /* 0x00471c1a01007387 */ /* 0x0001e20000100800 */
[----:B--2---:R-:W-:-:S03]  /*9cfb0*/  F2FP.SATFINITE.E5M2.F32.PACK_AB_MERGE_C R25, R158, R159, RZ ;  /* 0x0000009f9e19723e */ /* 0x004fc600048060ff */
[----:B0-----:R-:W2:Y:S01]  /*9cfc0*/  LDL.LU R26, [R1+0xf70] ;  /* 0x000f7000011a7983 */ /* 0x001ea20000300800 */
[----:B------:R-:W-:-:S03]  /*9cfd0*/  F2FP.SATFINITE.E5M2.F32.PACK_AB_MERGE_C R24, R155, R157, RZ ;  /* 0x0000009d9b18723e */ /* 0x000fc600048060ff */
[----:B------:R0:W-:Y:S04]  /*9cfe0*/  STL [R1+0x4710], R25 ;  /* 0x0047101901007387 */ /* 0x0001e80000100800 */
[----:B------:R-:W2:Y:S04]  /*9cff0*/  LDL.LU R27, [R1+0xf74] ;  /* 0x000f7400011b7983 */ /* 0x000ea80000300800 */
[----:B------:R1:W-:Y:S04]  /*9d000*/  STL [R1+0x4714], R24 ;  /* 0x0047141801007387 */ /* 0x0003e80000100800 */
[----:B------:R-:W0:Y:S04]  /*9d010*/  LDL.LU R28, [R1+0xf78] ;  /* 0x000f7800011c7983 */ /* 0x000e280000300800 */
[----:B------:R-:W0:Y:S04]  /*9d020*/  LDL.LU R29, [R1+0xf7c] ;  /* 0x000f7c00011d7983 */ /* 0x000e280000300800 */
[----:B------:R-:W1:Y:S04]  /*9d030*/  LDL.LU R152, [R1+0xf80] ;  /* 0x000f800001987983 */ /* 0x000e680000300800 */
[----:B------:R-:W1:Y:S04]  /*9d040*/  LDL.LU R252, [R1+0xf84] ;  /* 0x000f840001fc7983 */ /* 0x000e680000300800 */
        /* <DEDUP_REMOVED lines=50> */
[----:B------:R-:W4:Y:S04]  /*9d370*/  LDL R173, [R1+0xc50] ;  /* 0x000c500001ad7983 */ /* 0x000f280000100800 */
[----:B------:R-:W4:Y:S04]  /*9d380*/  LDL.LU R172, [R1+0xc54] ;  /* 0x000c540001ac7983 */ /* 0x000f280000300800 */
[----:B------:R-:W4:Y:S04]  /*9d390*/  LDL.LU R171, [R1+0xc58] ;  /* 0x000c580001ab7983 */ /* 0x000f280000300800 */
[----:B------:R-:W4:Y:S04]  /*9d3a0*/  LDL.LU R170, [R1+0xc5c] ;  /* 0x000c5c0001aa7983 */ /* 0x000f280000300800 */
[----:B------:R-:W4:Y:S04]  /*9d3b0*/  LDL.LU R168, [R1+0xc60] ;  /* 0x000c600001a87983 */ /* 0x000f280000300800 */
[----:B------:R-:W4:Y:S01]  /*9d3c0*/  LDL.LU R157, [R1+0xc64] ;  /* 0x000c6400019d7983 */ /* 0x000f220000300800 */
[----:B--2---:R-:W-:-:S05]  /*9d3d0*/  F2FP.SATFINITE.E5M2.F32.PACK_AB_MERGE_C R26, R27, R26, RZ ;  /* 0x0000001a1b1a723e */ /* 0x004fca00048060ff */
[----:B------:R3:W-:Y:S01]  /*9d3e0*/  STL [R1+0x4708], R26 ;  /* 0x0047081a01007387 */ /* 0x0007e20000100800 */
[----:B0-----:R-:W-:-:S05]  /*9d3f0*/  F2FP.SATFINITE.E5M2.F32.PACK_AB_MERGE_C R25, R29, R28, RZ ;  /* 0x0000001c1d19723e */ /* 0x001fca00048060ff */
[----:B------:R4:W-:Y:S01]  /*9d400*/  STL [R1+0x470c], R25 ;  /* 0x00470c1901007387 */ /* 0x0009e20000100800 */
[----:B-1----:R-:W-:-:S05]  /*9d410*/  F2FP.SATFINITE.E5M2.F32.PACK_AB_MERGE_C R24, R252, R152, RZ ;  /* 0x00000098fc18723e */ /* 0x002fca00048060ff */
[----:B------:R0:W-:Y:S01]  /*9d420*/  STL [R1+0x4700], R24 ;  /* 0x0047001801007387 */ /* 0x0001e20000100800 */
[----:B---3--:R-:W-:-:S05]  /*9d430*/  F2FP.SATFINITE.E5M2.F32.PACK_AB_MERGE_C R26, R250, R251, RZ ;  /* 0x000000fbfa1a723e */ /* 0x008fca00048060ff */
[----:B------:R1:W-:Y:S01]  /*9d440*/  STL [R1+0x4704], R26 ;  /* 0x0047041a01007387 */ /* 0x0003e20000100800 */
[----:B----4-:R-:W-:-:S05]  /*9d450*/  F2FP.SATFINITE.E5M2.F32.PACK_AB_MERGE_C R25, R222, R249, RZ ;  /* 0x000000f9de19723e */ /* 0x010fca00048060ff */
        /* <DEDUP_REMOVED lines=41> */
[----:B--2---:R-:W-:-:S03]  /*9d6f0*/  F2FP.SATFINITE.E5M2.F32.PACK_AB_MERGE_C R25, R170, R171, RZ ;  /* 0x000000abaa19723e */ /* 0x004fc600048060ff */
[----:B------:R-:W2:Y:S04]  /*9d700*/  LDL.LU R29, [R1+0xc68] ;  /* 0x000c6800011d7983 */ /* 0x000ea80000300800 */
[----:B------:R3:W-:Y:S01]  /*9d710*/  STL [R1+0xe10], R25 ;  /* 0x000e101901007387 */ /* 0x0007e20000100800 */
[----:B0-----:R-:W-:-:S03]  /*9d720*/  F2FP.SATFINITE.E5M2.F32.PACK_AB_MERGE_C R24, R157, R168, RZ ;  /* 0x000000a89d18723e */ /* 0x001fc600048060ff */
[----:B------:R-:W2:Y:S04]  /*9d730*/  LDL.LU R28, [R1+0xc6c] ;  /* 0x000c6c00011c7983 */ /* 0x000ea80000300800 */
[----:B------:R0:W-:Y:S04]  /*9d740*/  STL [R1+0xe1c], R24 ;  /* 0x000e1c1801007387 */ /* 0x0001e80000100800 */
[----:B------:R-:W4:Y:S04]  /*9d750*/  LDL.LU R27, [R1+0xc70] ;  /* 0x000c7000011b7983 */ /* 0x000f280000300800 */
[----:B-1----:R-:W4:Y:S04]  /*9d760*/  LDL.LU R26, [R1+0xc74] ;  /* 0x000c7400011a7983 */ /* 0x002f280000300800 */
[----:B---3--:R-:W3:Y:S04]  /*9d770*/  LDL.LU R25, [R1+0xc78] ;  /* 0x000c780001197983 */ /* 0x008ee80000300800 */
[----:B------:R-:W3:Y:S04]  /*9d780*/  LDL.LU R153, [R1+0xc7c] ;  /* 0x000c7c0001997983 */ /* 0x000ee80000300800 */
[----:B------:R-:W3:Y:S04]  /*9d790*/  LDL.LU R154, [R1+0xc80] ;  /* 0x000c8000019a7983 */ /* 0x000ee80000300800 */
[----:B0-----:R-:W3:Y:S04]  /*9d7a0*/  LDL.LU R24, [R1+0xc84] ;  /* 0x000c840001187983 */ /* 0x001ee80000300800 */
[----:B------:R-:W3:Y:S04]  /*9d7b0*/  LDL.LU R152, [R1+0xc88] ;  /* 0x000c880001987983 */ /* 0x000ee80000300800 */
        /* <DEDUP_REMOVED lines=26> */
[----:B------:R-:W3:Y:S01]  /*9d960*/  LDL.LU R194, [R1+0xcf4] ;  /* 0x000cf40001c27983 */ /* 0x000ee20000300800 */
[----:B------:R-:W-:-:S03]  /*9d970*/  F2FP.SATFINITE.E5M2.F32.PACK_AB_MERGE_C R160, R160, R189, RZ ;  /* 0x000000bda0a0723e */ /* 0x000fc600048060ff */
[----:B------:R-:W3:Y:S01]  /*9d980*/  LDL.LU R193, [R1+0xcf8] ;  /* 0x000cf80001c17983 */ /* 0x000ee20000300800 */
[----:B------:R-:W-:-:S03]  /*9d990*/  F2FP.SATFINITE.E5M2.F32.PACK_AB_MERGE_C R155, R155, R188, RZ ;  /* 0x000000bc9b9b723e */ /* 0x000fc600048060ff */
[----:B------:R-:W3:Y:S01]  /*9d9a0*/  LDL.LU R192, [R1+0xcfc] ;  /* 0x000cfc0001c07983 */ /* 0x000ee20000300800 */
[----:B------:R-:W-:-:S03]  /*9d9b0*/  F2FP.SATFINITE.E5M2.F32.PACK_AB_MERGE_C R159, R159, R187, RZ ;  /* 0x000000bb9f9f723e */ /* 0x000fc600048060ff */
[----:B------:R-:W3:Y:S01]  /*9d9c0*/  LDL.LU R191, [R1+0xd00] ;  /* 0x000d000001bf7983 */ /* 0x000ee20000300800 */
[----:B------:R-:W-:-:S03]  /*9d9d0*/  F2FP.SATFINITE.E5M2.F32.PACK_AB_MERGE_C R158, R158, R186, RZ ;  /* 0x000000ba9e9e723e */ /* 0x000fc600048060ff */
        /* <DEDUP_REMOVED lines=23> */
[----:B--2---:R-:W-:-:S03]  /*9db50*/  F2FP.SATFINITE.E5M2.F32.PACK_AB_MERGE_C R28, R28, R29, RZ ;  /* 0x0000001d1c1c723e */ /* 0x004fc600048060ff */
[----:B------:R-:W2:Y:S04]  /*9db60*/  LDL.LU R29, [R1+0x51e4] ;  /* 0x0051e400011d7983 */ /* 0x000ea80000300800 */
[----:B------:R0:W-:Y:S01]  /*9db70*/  STL [R1+0xe18], R28 ;  /* 0x000e181c01007387 */ /* 0x0001e20000100800 */
[----:B----4-:R-:W-:-:S03]  /*9db80*/  F2FP.SATFINITE.E5M2.F32.PACK_AB_MERGE_C R26, R26, R27, RZ ;  /* 0x0000001b1a1a723e */ /* 0x010fc600048060ff */
[----:B0-----:R-:W2:Y:S01]  /*9db90*/  LDL.LU R28, [R1+0x51e0] ;  /* 0x0051e000011c7983 */ /* 0x001ea20000300800 */
[----:B---3--:R-:W-:-:S03]  /*9dba0*/  F2FP.SATFINITE.E5M2.F32.PACK_AB_MERGE_C R153, R153, R25, RZ ;  /* 0x000000199999723e */ /* 0x008fc600048060ff */
[----:B------:R-:W3:Y:S04]  /*9dbb0*/  LDL.LU R27, [R1+0x51dc] ;  /* 0x0051dc00011b7983 */ /* 0x000ee80000300800 */
[----:B------:R0:W-:Y:S04]  /*9dbc0*/  STL [R1+0xe24], R26 ;  /* 0x000e241a01007387 */ /* 0x0001e80000100800 */
[----:B0-----:R-:W3:Y:S04]  /*9dbd0*/  LDL.LU R26, [R1+0x51d8] ;  /* 0x0051d800011a7983 */ /* 0x001ee80000300800 */
[----:B------:R-:W4:Y:S04]  /*9dbe0*/  LDL.LU R25, [R1+0x51d4] ;  /* 0x0051d40001197983 */ /* 0x000f280000300800 */
[----:B------:R0:W-:Y:S02]  /*9dbf0*/  STL [R1+0xe20], R153 ;  /* 0x000e209901007387 */ /* 0x0001e40000100800 */
[----:B0-----:R-:W-:-:S02]  /*9dc00*/  F2FP.SATFINITE.E5M2.F32.PACK_AB_MERGE_C R153, R24, R154, RZ ;  /* 0x0000009a1899723e */ /* 0x001fc400048060ff */
[----:B------:R-:W-:Y:S02]  /*9dc10*/  F2FP.SATFINITE.E5M2.F32.PACK_AB_MERGE_C R24, R252, R152, RZ ;  /* 0x00000098fc18723e */ /* 0x000fe400048060ff */
[----:B------:R-:W-:Y:S01]  /*9dc20*/  F2FP.SATFINITE.E5M2.F32.PACK_AB_MERGE_C R152, R250, R251, RZ ;  /* 0x000000fbfa98723e */ /* 0x000fe200048060ff */
        /* <DEDUP_REMOVED lines=23> */
[----:B------:R-:W-:-:S05]  /*9dda0*/  F2FP.SATFINITE.E5M2.F32.PACK_AB_MERGE_C R24, R196, R197, RZ ;  /* 0x000000c5c418723e */ /* 0x000fca00048060ff */
        /* <DEDUP_REMOVED lines=22> */
[----:B------:R-:W-:Y:S01]  /*9df10*/  STL [R1+0x4e08], R153 ;  /* 0x004e089901007387 */ /* 0x000fe20000100800 */
[----:B------:R-:W-:-:S05]  /*9df20*/  F2FP.SATFINITE.E5M2.F32.PACK_AB_MERGE_C R24, R172, R173, RZ ;  /* 0x000000adac18723e */ /* 0x000fca00048060ff */
[----:B------:R1:W-:Y:S01]  /*9df30*/  STL [R1+0x4e18], R24 ;  /* 0x004e181801007387 */ /* 0x0003e20000100800 */
[----:B0-----:R-:W-:-:S03]  /*9df40*/  F2FP.SATFINITE.E5M2.F32.PACK_AB_MERGE_C R152, R170, R171, RZ ;  /* 0x000000abaa98723e */ /* 0x001fc600048060ff */
[----:B-1----:R-:W2:Y:S01]  /*9df50*/  LDL.LU R24, [R1+0xd60] ;  /* 0x000d600001187983 */ /* 0x002ea20000300800 */
[----:B------:R-:W-:-:S03]  /*9df60*/  F2FP.SATFINITE.E5M2.F32.PACK_AB_MERGE_C R153, R157, R168, RZ ;  /* 0x000000a89d99723e */ /* 0x000fc600048060ff */
[----:B------:R0:W-:Y:S04]  /*9df70*/  STL [R1+0x4dd0], R152 ;  /* 0x004dd09801007387 */ /* 0x0001e80000100800 */
[----:B0-----:R-:W2:Y:S04]  /*9df80*/  LDL.LU R152, [R1+0xd64] ;  /* 0x000d640001987983 */ /* 0x001ea80000300800 */
[----:B------:R0:W-:Y:S04]  /*9df90*/  STL [R1+0x4dd4], R153 ;  /* 0x004dd49901007387 */ /* 0x0001e80000100800 */
[----:B0-----:R-:W3:Y:S04]  /*9dfa0*/  LDL.LU R153, [R1+0xd68] ;  /* 0x000d680001997983 */ /* 0x001ee80000300800 */
        /* <DEDUP_REMOVED lines=45> */
[----:B------:R-:W4:Y:S04]  /*9e280*/  LDL.LU R179, [R1] ;  /* 0x0000000001b37983 */ /* 0x000f280000300800 */
        /* <DEDUP_REMOVED lines=10> */
[----:B------:R-:W-:Y:S01]  /*9e330*/  STL [R1+0x4dac], R152 ;  /* 0x004dac9801007387 */ /* 0x000fe20000100800 */
[----:B---3--:R-:W-:Y:S02]  /*9e340*/  F2FP.SATFINITE.E5M2.F32.PACK_AB_MERGE_C R154, R154, R153, RZ ;  /* 0x000000999a9a723e */ /* 0x008fe400048060ff */
[----:B----4-:R-:W-:-:S03]  /*9e350*/  F2FP.SATFINITE.E5M2.F32.PACK_AB_MERGE_C R153, R251, R252, RZ ;  /* 0x000000fcfb99723e */ /* 0x010fc600048060ff */
[----:B------:R0:W-:Y:S04]  /*9e360*/  STL [R1+0x4dbc], R154 ;  /* 0x004dbc9a01007387 */ /* 0x0001e80000100800 */
[----:B------:R1:W-:Y:S01]  /*9e370*/  STL [R1+0x4d74], R153 ;  /* 0x004d749901007387 */ /* 0x0003e20000100800 */
[----:B------:R-:W-:Y:S02]  /*9e380*/  F2FP.SATFINITE.E5M2.F32.PACK_AB_MERGE_C R249, R249, R250, RZ ;  /* 0x000000faf9f9723e */ /* 0x000fe400048060ff */
[----:B0-----:R-:W-:-:S03]  /*9e390*/  F2FP.SATFINITE.E5M2.F32.PACK_AB_MERGE_C R154, R215, R222, RZ ;  /* 0x000000ded79a723e */ /* 0x001fc600048060ff */
[----:B------:R-:W-:Y:S01]  /*9e3a0*/  STL [R1+0x4d80], R249 ;  /* 0x004d80f901007387 */ /* 0x000fe20000100800 */
[----:B-1----:R-:W-:-:S03]  /*9e3b0*/  F2FP.SATFINITE.E5M2.F32.PACK_AB_MERGE_C R153, R213, R214, RZ ;  /* 0x000000d6d599723e */ /* 0x002fc600048060ff */
[----:B------:R0:W-:Y:S04]  /*9e3c0*/  STL [R1+0x4d34], R154 ;  /* 0x004d349a01007387 */ /* 0x0001e80000100800 */
[----:B------:R1:W-:Y:S01]  /*9e3d0*/  STL [R1+0x4d18], R153 ;  /* 0x004d189901007387 */ /* 0x0003e20000100800 */
[----:B------:R-:W-:Y:S02]  /*9e3e0*/  F2FP.SATFINITE.E5M2.F32.PACK_AB_MERGE_C R211, R211, R212, RZ ;  /* 0x000000d4d3d3723e */ /* 0x000fe400048060ff */
[----:B0-----:R-:W-:-:S03]  /*9e3f0*/  F2FP.SATFINITE.E5M2.F32.PACK_AB_MERGE_C R154, R209, R210, RZ ;  /* 0x000000d2d19a723e */ /* 0x001fc600048060ff */
[----:B------:R-:W-:Y:S01]  /*9e400*/  STL [R1+0x4cd0], R211 ;  /* 0x004cd0d301007387 */ /* 0x000fe20000100800 */
[----:B-1----:R-:W-:-:S03]  /*9e410*/  F2FP.SATFINITE.E5M2.F32.PACK_AB_MERGE_C R153, R207, R208, RZ ;  /* 0x000000d0cf99723e */ /* 0x002fc600048060ff */
[----:B------:R-:W-:Y:S01]  /*9e420*/  STL [R1+0x4ce4], R154 ;  /* 0x004ce49a01007387 */ /* 0x000fe20000100800 */
[----:B------:R-:W-:-:S03]  /*9e430*/  F2FP.SATFINITE.E5M2.F32.PACK_AB_MERGE_C R205, R205, R206, RZ ;  /* 0x000000cecdcd723e */ /* 0x000fc600048060ff */
[----:B------:R0:W-:Y:S04]  /*9e440*/  STL [R1+0x4c58], R153 ;  /* 0x004c589901007387 */ /* 0x0001e80000100800 */
[----:B------:R-:W-:Y:S01]  /*9e450*/  STL [R1+0x4c80], R205 ;  /* 0x004c80cd01007387 */ /* 0x000fe20000100800 */
[----:B0-----:R-:W-:-:S03]  /*9e460*/  F2FP.SATFINITE.E5M2.F32.PACK_AB_MERGE_C R153, R171, R202, RZ ;  /* 0x000000caab99723e */ /* 0x001fc600048060ff */
[----:B------:R-:W3:Y:S01]  /*9e470*/  LDL.LU R171, [R1+0x4660] ;  /* 0x0046600001ab7983 */ /* 0x000ee20000300800 */
[----:B------:R-:W-:-:S05]  /*9e480*/  F2FP.SATFINITE.E5M2.F32.PACK_AB_MERGE_C R154, R203, R204, RZ ;  /* 0x000000cccb9a723e */ /* 0x000fca00048060ff */
[----:B------:R0:W-:Y:S04]  /*9e490*/  STL [R1+0x4bec], R154 ;  /* 0x004bec9a01007387 */ /* 0x0001e80000100800 */
[----:B------:R1:W-:Y:S01]  /*9e4a0*/  STL [R1+0x4c1c], R153 ;  /* 0x004c1c9901007387 */ /* 0x0003e20000100800 */
[----:B0-----:R-:W-:Y:S02]  /*9e4b0*/  F2FP.SATFINITE.E5M2.F32.PACK_AB_MERGE_C R154, R200, R201, RZ ;  /* 0x000000c9c89a723e */ /* 0x001fe400048060ff */
[----:B-1----:R-:W-:Y:S02]  /*9e4c0*/  F2FP.SATFINITE.E5M2.F32.PACK_AB_MERGE_C R153, R198, R199, RZ ;  /* 0x000000c7c699723e */ /* 0x002fe400048060ff */
[----:B------:R-:W-:Y:S01]  /*9e4d0*/  F2FP.SATFINITE.E5M2.F32.PACK_AB_MERGE_C R196, R196, R197, RZ ;  /* 0x000000c5c4c4723e */ /* 0x000fe200048060ff */
[----:B------:R-:W-:Y:S04]  /*9e4e0*/  STL [R1+0x4ba8], R154 ;  /* 0x004ba89a01007387 */ /* 0x000fe80000100800 */
[----:B------:R-:W-:Y:S04]  /*9e4f0*/  STL [R1+0x4bc4], R153 ;  /* 0x004bc49901007387 */ /* 0x000fe80000100800 */
[----:B------:R-:W-:Y:S01]  /*9e500*/  STL [R1+0x4b70], R196 ;  /* 0x004b70c401007387 */ /* 0x000fe20000100800 */
[----:B------:R-:W-:-:S02]  /*9e510*/  F2FP.SATFINITE.E5M2.F32.PACK_AB_MERGE_C R189, R189, R190, RZ ;  /* 0x000000bebdbd723e */ /* 0x000fc400048060ff */
[----:B------:R-:W-:-:S03]  /*9e520*/  F2FP.SATFINITE.E5M2.F32.PACK_AB_MERGE_C R187, R187, R188, RZ ;  /* 0x000000bcbbbb723e */ /* 0x000fc600048060ff */
[----:B------:R-:W-:Y:S01]  /*9e530*/  STL [R1+0x80c], R189 ;  /* 0x00080cbd01007387 */ /* 0x000fe20000100800 */
[----:B------:R-:W-:-:S03]  /*9e540*/  F2FP.SATFINITE.E5M2.F32.PACK_AB_MERGE_C R185, R185, R186, RZ ;  /* 0x000000bab9b9723e */ /* 0x000fc600048060ff */
[----:B------:R-:W-:Y:S04]  /*9e550*/  STL [R1+0x810], R187 ;  /* 0x000810bb01007387 */ /* 0x000fe80000100800 */
[----:B------:R-:W-:Y:S01]  /*9e560*/  STL [R1+0x804], R185 ;  /* 0x000804b901007387 */ /* 0x000fe20000100800 */
[----:B------:R-:W-:-:S03]  /*9e570*/  F2FP.SATFINITE.E5M2.F32.PACK_AB_MERGE_C R182, R170, R182, RZ ;  /* 0x000000b6aab6723e */ /* 0x000fc600048060ff */
[----:B------:R-:W4:Y:S01]  /*9e580*/  LDL.LU R170, [R1+0x4648] ;  /* 0x0046480001aa7983 */ /* 0x000f220000300800 */
[----:B------:R-:W-:Y:S02]  /*9e590*/  F2FP.SATFINITE.E5M2.F32.PACK_AB_MERGE_C R183, R183, R184, RZ ;  /* 0x000000b8b7b7723e */ /* 0x000fe400048060ff */
[----:B------:R-:W-:-:S03]  /*9e5a0*/  F2FP.SATFINITE.E5M2.F32.PACK_AB_MERGE_C R180, R180, R181, RZ ;  /* 0x000000b5b4b4723e */ /* 0x000fc600048060ff */
[----:B------:R-:W-:Y:S04]  /*9e5b0*/  STL [R1+0x800], R183 ;  /* 0x000800b701007387 */ /* 0x000fe80000100800 */
[----:B------:R-:W-:Y:S01]  /*9e5c0*/  STL [R1+0x808], R182 ;  /* 0x000808b601007387 */ /* 0x000fe20000100800 */
[----:B------:R-:W-:-:S03]  /*9e5d0*/  F2FP.SATFINITE.E5M2.F32.PACK_AB_MERGE_C R178, R178, R179, RZ ;  /* 0x000000b3b2b2723e */ /* 0x000fc600048060ff */
[----:B------:R-:W-:Y:S01]  /*9e5e0*/  STL [R1+0x41c], R180 ;  /* 0x00041cb401007387 */ /* 0x000fe20000100800 */
[----:B------:R-:W-:-:S03]  /*9e5f0*/  F2FP.SATFINITE.E5M2.F32.PACK_AB_MERGE_C R176, R176, R177, RZ ;  /* 0x000000b1b0b0723e */ /* 0x000fc600048060ff */
[----:B------:R-:W-:Y:S01]  /*9e600*/  STL [R1+0x410], R178 ;  /* 0x000410b201007387 */ /* 0x000fe20000100800 */
[----:B------:R-:W-:-:S03]  /*9e610*/  F2FP.SATFINITE.E5M2.F32.PACK_AB_MERGE_C R174, R174, R175, RZ ;  /* 0x000000afaeae723e */ /* 0x000fc600048060ff */
[----:B------:R-:W-:Y:S01]  /*9e620*/  STL [R1+0x400], R176 ;  /* 0x000400b001007387 */ /* 0x000fe20000100800 */
[----:B------:R-:W-:-:S03]  /*9e630*/  F2FP.SATFINITE.E5M2.F32.PACK_AB_MERGE_C R172, R172, R173, RZ ;  /* 0x000000adacac723e */ /* 0x000fc600048060ff */
[----:B------:R-:W-:Y:S01]  /*9e640*/  STL [R1+0x418], R174 ;  /* 0x000418ae01007387 */ /* 0x000fe20000100800 */
[----:B------:R-:W-:-:S03]  /*9e650*/  LOP3.LUT R168, R168, 0xffff, RZ, 0xc0, !PT ;  /* 0x0000ffffa8a87812 */ /* 0x000fc600078ec0ff */
[----:B------:R0:W-:Y:S04]  /*9e660*/  STL [R1+0x414], R172 ;  /* 0x000414ac01007387 */ /* 0x0001e80000100800 */
[----:B------:R1:W-:Y:S01]  /*9e670*/  STL [R1+0xc54], R168 ;  /* 0x000c54a801007387 */ /* 0x0003e20000100800 */
[----:B0-----:R-:W-:-:S05]  /*9e680*/  LOP3.LUT R172, R155, 0xffff, RZ, 0xc0, !PT ;  /* 0x0000ffff9bac7812 */ /* 0x001fca00078ec0ff */
[----:B------:R0:W-:Y:S04]  /*9e690*/  STL [R1+0xc58], R172 ;  /* 0x000c58ac01007387 */ /* 0x0001e80000100800 */
[----:B------:R-:W2:Y:S01]  /*9e6a0*/  LDL.LU R173, [R1+0x4638] ;  /* 0x0046380001ad7983 */ /* 0x000ea20000300800 */
[----:B------:R-:W-:Y:S02]  /*9e6b0*/  LOP3.LUT R222, R163, 0xffff, RZ, 0xc0, !PT ;  /* 0x0000ffffa3de7812 */ /* 0x000fe400078ec0ff */
[----:B------:R-:W-:-:S04]  /*9e6c0*/  SHF.R.U32.HI R163, RZ, 0x8, R172 ;  /* 0x00000008ffa37819 */ /* 0x000fc800000116ac */
[----:B------:R-:W-:-:S04]  /*9e6d0*/  LOP3.LUT R163, R163, 0xffff, RZ, 0xc0, !PT ;  /* 0x0000ffffa3a37812 */ /* 0x000fc800078ec0ff */
[----:B------:R-:W-:Y:S02]  /*9e6e0*/  PRMT R156, R163, 0x3340, R156 ;  /* 0x00003340a39c7816 */ /* 0x000fe4000000009c */
[----:B------:R-:W-:Y:S02]  /*9e6f0*/  LOP3.LUT R163, R160, 0xffff, RZ, 0xc0, !PT ;  /* 0x0000ffffa0a37812 */ /* 0x000fe400078ec0ff */
[----:B------:R-:W-:Y:S02]  /*9e700*/  SHF.R.U32.HI R155, RZ, 0x8, R168 ;  /* 0x00000008ff9b7819 */ /* 0x000fe400000116a8 */
[----:B-1----:R-:W-:Y:S02]  /*9e710*/  SHF.R.U32.HI R168, RZ, 0x8, R222 ;  /* 0x00000008ffa87819 */ /* 0x002fe400000116de */
[----:B------:R-:W-:Y:S02]  /*9e720*/  LOP3.LUT R155, R155, 0xffff, RZ, 0xc0, !PT ;  /* 0x0000ffff9b9b7812 */ /* 0x000fe400078ec0ff */
[----:B------:R-:W-:-:S04]  /*9e730*/  LOP3.LUT R168, R168, 0xffff, RZ, 0xc0, !PT ;  /* 0x0000ffffa8a87812 */ /* 0x000fc800078ec0ff */
[----:B------:R-:W-:Y:S02]  /*9e740*/  PRMT R168, R155, 0x3340, R168 ;  /* 0x000033409ba87816 */ /* 0x000fe400000000a8 */
[----:B------:R-:W-:Y:S02]  /*9e750*/  SHF.R.U32.HI R160, RZ, 0x8, R165 ;  /* 0x00000008ffa07819 */ /* 0x000fe400000116a5 */
[----:B------:R-:W-:Y:S02]  /*9e760*/  LOP3.LUT R162, R162, 0xffff, RZ, 0xc0, !PT ;  /* 0x0000ffffa2a27812 */ /* 0x000fe400078ec0ff */
[----:B---3--:R-:W-:-:S05]  /*9e770*/  LOP3.LUT R171, R171, 0xffff, RZ, 0xc0, !PT ;  /* 0x0000ffffabab7812 */ /* 0x008fca00078ec0ff */
[----:B------:R1:W-:Y:S04]  /*9e780*/  STL [R1+0xc30], R171 ;  /* 0x000c30ab01007387 */ /* 0x0003e80000100800 */
[----:B------:R4:W-:Y:S04]  /*9e790*/  STL [R1+0xc24], R165 ;  /* 0x000c24a501007387 */ /* 0x0009e80000100800 */
[----:B------:R3:W-:Y:S04]  /*9e7a0*/  STL [R1+0xc18], R163 ;  /* 0x000c18a301007387 */ /* 0x0007e80000100800 */
[----:B0-----:R-:W2:Y:S01]  /*9e7b0*/  LDL.LU R172, [R1+0x466c] ;  /* 0x00466c0001ac7983 */ /* 0x001ea20000300800 */
[----:B------:R-:W-:-:S03]  /*9e7c0*/  SHF.R.U32.HI R155, RZ, 0x8, R171 ;  /* 0x00000008ff9b7819 */ /* 0x000fc600000116ab */
[----:B-1----:R-:W2:Y:S01]  /*9e7d0*/  LDL.LU R171, [R1+0x4678] ;  /* 0x0046780001ab7983 */ /* 0x002ea20000300800 */
[----:B----4-:R-:W-:-:S05]  /*9e7e0*/  LOP3.LUT R165, R170, 0xffff, RZ, 0xc0, !PT ;  /* 0x0000ffffaaa57812 */ /* 0x010fca00078ec0ff */
[----:B------:R-:W-:Y:S04]  /*9e7f0*/  STL [R1+0xc2c], R165 ;  /* 0x000c2ca501007387 */ /* 0x000fe80000100800 */
[----:B------:R0:W-:Y:S04]  /*9e800*/  STL [R1+0xc1c], R162 ;  /* 0x000c1ca201007387 */ /* 0x0001e80000100800 */
[----:B------:R-:W4:Y:S01]  /*9e810*/  LDL.LU R170, [R1+0x464c] ;  /* 0x00464c0001aa7983 */ /* 0x000f220000300800 */
[----:B---3--:R-:W-:Y:S02]  /*9e820*/  SHF.R.U32.HI R163, RZ, 0x8, R163 ;  /* 0x00000008ffa37819 */ /* 0x008fe400000116a3 */
[----:B------:R-:W-:-:S02]  /*9e830*/  LOP3.LUT R155, R155, 0xffff, RZ, 0xc0, !PT ;  /* 0x0000ffff9b9b7812 */ /* 0x000fc400078ec0ff */
[----:B------:R-:W-:Y:S02]  /*9e840*/  LOP3.LUT R160, R160, 0xffff, RZ, 0xc0, !PT ;  /* 0x0000ffffa0a07812 */ /* 0x000fe400078ec0ff */
[----:B------:R-:W-:Y:S02]  /*9e850*/  LOP3.LUT R163, R163, 0xffff, RZ, 0xc0, !PT ;  /* 0x0000ffffa3a37812 */ /* 0x000fe400078ec0ff */
[----:B------:R-:W-:Y:S02]  /*9e860*/  F2FP.SATFINITE.E5M2.F32.PACK_AB_MERGE_C R154, R194, R195, RZ ;  /* 0x000000c3c29a723e */ /* 0x000fe400048060ff */
[----:B------:R-:W-:Y:S02]  /*9e870*/  PRMT R160, R155, 0x3340, R160 ;  /* 0x000033409ba07816 */ /* 0x000fe400000000a0 */
[----:B------:R-:W-:Y:S02]  /*9e880*/  PRMT R155, R163, 0x3340, R0 ;  /* 0x00003340a39b7816 */ /* 0x000fe40000000000 */
[----:B------:R-:W-:-:S02]  /*9e890*/  LOP3.LUT R163, R154, 0xffff, RZ, 0xc0, !PT ;  /* 0x0000ffff9aa37812 */ /* 0x000fc400078ec0ff */
[----:B------:R-:W-:Y:S02]  /*9e8a0*/  SHF.R.U32.HI R154, RZ, 0x8, R165 ;  /* 0x00000008ff9a7819 */ /* 0x000fe400000116a5 */
[----:B0-----:R-:W-:Y:S01]  /*9e8b0*/  SHF.R.U32.HI R162, RZ, 0x8, R162 ;  /* 0x00000008ffa27819 */ /* 0x001fe200000116a2 */
[----:B------:R0:W-:Y:S01]  /*9e8c0*/  STL [R1+0xc14], R163 ;  /* 0x000c14a301007387 */ /* 0x0001e20000100800 */
[----:B------:R-:W-:Y:S02]  /*9e8d0*/  F2FP.SATFINITE.E5M2.F32.PACK_AB_MERGE_C R153, R192, R193, RZ ;  /* 0x000000c1c099723e */ /* 0x000fe400048060ff */
[----:B------:R-:W-:Y:S02]  /*9e8e0*/  LOP3.LUT R154, R154, 0xffff, RZ, 0xc0, !PT ;  /* 0x0000ffff9a9a7812 */ /* 0x000fe400078ec0ff */
[----:B------:R-:W-:Y:S02]  /*9e8f0*/  LOP3.LUT R162, R162, 0xffff, RZ, 0xc0, !PT ;  /* 0x0000ffffa2a27812 */ /* 0x000fe400078ec0ff */
[----:B0-----:R-:W-:-:S02]  /*9e900*/  SHF.R.U32.HI R163, RZ, 0x8, R163 ;  /* 0x00000008ffa37819 */ /* 0x001fc400000116a3 */
[----:B------:R-:W-:Y:S02]  /*9e910*/  LOP3.LUT R161, R161, 0xffff, RZ, 0xc0, !PT ;  /* 0x0000ffffa1a17812 */ /* 0x000fe400078ec0ff */
[----:B------:R-:W-:Y:S02]  /*9e920*/  LOP3.LUT R163, R163, 0xffff, RZ, 0xc0, !PT ;  /* 0x0000ffffa3a37812 */ /* 0x000fe400078ec0ff */
[----:B------:R-:W-:Y:S02]  /*9e930*/  LOP3.LUT R165, R153, 0xffff, RZ, 0xc0, !PT ;  /* 0x0000ffff99a57812 */ /* 0x000fe400078ec0ff */
[----:B------:R-:W-:Y:S02]  /*9e940*/  PRMT R162, R154, 0x3340, R162 ;  /* 0x000033409aa27816 */ /* 0x000fe400000000a2 */
[----:B------:R-:W-:Y:S02]  /*9e950*/  PRMT R154, R163, 0x3340, R0 ;  /* 0x00003340a39a7816 */ /* 0x000fe40000000000 */
[----:B------:R-:W-:-:S02]  /*9e960*/  SHF.R.U32.HI R163, RZ, 0x8, R161 ;  /* 0x00000008ffa37819 */ /* 0x000fc400000116a1 */
[----:B--2---:R-:W-:-:S04]  /*9e970*/  LOP3.LUT R173, R173, 0xffff, RZ, 0xc0, !PT ;  /* 0x0000ffffadad7812 */ /* 0x004fc800078ec0ff */
[----:B------:R-:W-:Y:S01]  /*9e980*/  SHF.R.U32.HI R153, RZ, 0x8, R173 ;  /* 0x00000008ff997819 */ /* 0x000fe200000116ad */
[----:B------:R-:W-:Y:S04]  /*9e990*/  STL [R1+0x824], R173 ;  /* 0x000824ad01007387 */ /* 0x000fe80000100800 */
[----:B------:R0:W-:Y:S01]  /*9e9a0*/  STL [R1+0x820], R161 ;  /* 0x000820a101007387 */ /* 0x0001e20000100800 */
[----:B------:R-:W-:Y:S02]  /*9e9b0*/  LOP3.LUT R153, R153, 0xffff, RZ, 0xc0, !PT ;  /* 0x0000ffff99997812 */ /* 0x000fe400078ec0ff */
[----:B------:R-:W-:Y:S02]  /*9e9c0*/  LOP3.LUT R163, R163, 0xffff, RZ, 0xc0, !PT ;  /* 0x0000ffffa3a37812 */ /* 0x000fe400078ec0ff */
[----:B0-----:R-:W-:-:S04]  /*9e9d0*/  SHF.R.U32.HI R161, RZ, 0x8, R165 ;  /* 0x00000008ffa17819 */ /* 0x001fc800000116a5 */
[----:B------:R-:W-:Y:S02]  /*9e9e0*/  LOP3.LUT R161, R161, 0xffff, RZ, 0xc0, !PT ;  /* 0x0000ffffa1a17812 */ /* 0x000fe400078ec0ff */
[----:B------:R-:W-:Y:S02]  /*9e9f0*/  PRMT R163, R153, 0x3340, R163 ;  /* 0x0000334099a37816 */ /* 0x000fe400000000a3 */
[----:B------:R-:W-:Y:S01]  /*9ea00*/  PRMT R153, R161, 0x3340, R0 ;  /* 0x00003340a1997816 */ /* 0x000fe20000000000 */
[----:B------:R-:W-:Y:S01]  /*9ea10*/  STL [R1+0xc10], R165 ;  /* 0x000c10a501007387 */ /* 0x000fe20000100800 */
[----:B------:R-:W-:Y:S02]  /*9ea20*/  PRMT R162, R162, 0x5410, R154 ;  /* 0x00005410a2a27816 */ /* 0x000fe4000000009a */
[----:B------:R-:W-:Y:S02]  /*9ea30*/  PRMT R163, R163, 0x5410, R153 ;  /* 0x00005410a3a37816 */ /* 0x000fe40000000099 */
[----:B------:R-:W-:-:S02]  /*9ea40*/  LOP3.LUT R153, R159, 0xffff, RZ, 0xc0, !PT ;  /* 0x0000ffff9f997812 */ /* 0x000fc400078ec0ff */
[----:B------:R-:W-:-:S03]  /*9ea50*/  LOP3.LUT R154, R167, 0xffff, RZ, 0xc0, !PT ;  /* 0x0000ffffa79a7812 */ /* 0x000fc600078ec0ff */
[----:B------:R0:W-:Y:S02]  /*9ea60*/  STL [R1+0xc4c], R153 ;  /* 0x000c4c9901007387 */ /* 0x0001e40000100800 */
[----:B0-----:R-:W-:Y:S02]  /*9ea70*/  PRMT R153, R153, 0x3340, R0 ;  /* 0x0000334099997816 */ /* 0x001fe40000000000 */
[----:B------:R-:W-:Y:S02]  /*9ea80*/  F2FP.SATFINITE.E5M2.F32.PACK_AB_MERGE_C R157, R157, R191, RZ ;  /* 0x000000bf9d9d723e */ /* 0x000fe400048060ff */
[----:B------:R-:W-:Y:S02]  /*9ea90*/  PRMT R161, R168, 0x5410, R156 ;  /* 0x00005410a8a17816 */ /* 0x000fe4000000009c */
[----:B------:R-:W-:Y:S01]  /*9eaa0*/  ISETP.LT.AND P2, PT, R9, UR14, !P2 ;  /* 0x0000000e09007c0c */ /* 0x000fe2000d741270 */
[----:B------:R-:W-:Y:S01]  /*9eab0*/  ULDC.64 UR14, c[0x0][0x228] ;  /* 0x00008a00000e7ab9 */ /* 0x000fe20000000a00 */
[----:B------:R-:W-:-:S11]  /*9eac0*/  LOP3.LUT R223, R223, 0xff7fffff, RZ, 0xc0, !PT ;  /* 0xff7fffffdfdf7812 */ /* 0x000fd600078ec0ff */
[----:B------:R-:W-:-:S04]  /*9ead0*/  @P2 LOP3.LUT R223, R223, 0x800000, RZ, 0xfc, !PT ;  /* 0x00800000dfdf2812 */ /* 0x000fc800078efcff */
[----:B------:R-:W-:Y:S02]  /*9eae0*/  LOP3.LUT R223, R223, 0xffbfffff, RZ, 0xc0, !PT ;  /* 0xffbfffffdfdf7812 */ /* 0x000fe400078ec0ff */
[----:B------:R-:W-:-:S05]  /*9eaf0*/  LOP3.LUT R165, R172, 0xffff, RZ, 0xc0, !PT ;  /* 0x0000ffffaca57812 */ /* 0x000fca00078ec0ff */
[----:B------:R-:W-:Y:S04]  /*9eb00*/  STL [R1+0xc3c], R165 ;  /* 0x000c3ca501007387 */ /* 0x000fe80000100800 */
[----:B------:R0:W-:Y:S01]  /*9eb10*/  STL [R1+0xc20], R154 ;  /* 0x000c209a01007387 */ /* 0x0001e20000100800 */
[----:B------:R-:W-:Y:S02]  /*9eb20*/  LOP3.LUT R159, R171, 0xffff, RZ, 0xc0, !PT ;  /* 0x0000ffffab9f7812 */ /* 0x000fe400078ec0ff */
[----:B0-----:R-:W-:-:S04]  /*9eb30*/  PRMT R154, R165, 0x3340, R154 ;  /* 0x00003340a59a7816 */ /* 0x001fc8000000009a */
[----:B------:R-:W-:Y:S02]  /*9eb40*/  PRMT R154, R154, 0x5410, R153 ;  /* 0x000054109a9a7816 */ /* 0x000fe40000000099 */
[----:B------:R-:W-:-:S03]  /*9eb50*/  LOP3.LUT R153, R158, 0xffff, RZ, 0xc0, !PT ;  /* 0x0000ffff9e997812 */ /* 0x000fc600078ec0ff */
[----:B------:R0:W-:Y:S04]  /*9eb60*/  STL [R1+0x81c], R154 ;  /* 0x00081c9a01007387 */ /* 0x0001e80000100800 */
[----:B------:R-:W-:Y:S01]  /*9eb70*/  STL [R1+0xc40], R159 ;  /* 0x000c409f01007387 */ /* 0x000fe20000100800 */
[----:B0-----:R-:W-:-:S03]  /*9eb80*/  LOP3.LUT R154, R166, 0xffff, RZ, 0xc0, !PT ;  /* 0x0000ffffa69a7812 */ /* 0x001fc600078ec0ff */
[----:B------:R0:W-:Y:S01]  /*9eb90*/  STL [R1+0xc34], R153 ;  /* 0x000c349901007387 */ /* 0x0001e20000100800 */
[----:B------:R-:W-:-:S03]  /*9eba0*/  LOP3.LUT R158, R157, 0xffff, RZ, 0xc0, !PT ;  /* 0x0000ffff9d9e7812 */ /* 0x000fc600078ec0ff */
[----:B------:R1:W-:Y:S01]  /*9ebb0*/  STL [R1+0xc28], R154 ;  /* 0x000c289a01007387 */ /* 0x0003e20000100800 */
[----:B------:R-:W-:Y:S02]  /*9ebc0*/  LOP3.LUT R157, R164, 0xffff, RZ, 0xc0, !PT ;  /* 0x0000ffffa49d7812 */ /* 0x000fe400078ec0ff */
[----:B0-----:R-:W-:Y:S02]  /*9ebd0*/  PRMT R153, R153, 0x3340, R0 ;  /* 0x0000334099997816 */ /* 0x001fe40000000000 */
[----:B-1----:R-:W-:-:S04]  /*9ebe0*/  PRMT R154, R159, 0x3340, R154 ;  /* 0x000033409f9a7816 */ /* 0x002fc8000000009a */
[----:B------:R-:W-:Y:S02]  /*9ebf0*/  PRMT R154, R154, 0x5410, R153 ;  /* 0x000054109a9a7816 */ /* 0x000fe40000000099 */
[----:B------:R-:W-:Y:S02]  /*9ec00*/  PRMT R153, R158, 0x3340, R0 ;  /* 0x000033409e997816 */ /* 0x000fe40000000000 */
[----:B----4-:R-:W-:-:S05]  /*9ec10*/  LOP3.LUT R156, R170, 0xffff, RZ, 0xc0, !PT ;  /* 0x0000ffffaa9c7812 */ /* 0x010fca00078ec0ff */
[----:B------:R-:W-:Y:S04]  /*9ec20*/  STL [R1+0xc48], R156 ;  /* 0x000c489c01007387 */ /* 0x000fe80000100800 */
[----:B------:R-:W-:Y:S04]  /*9ec30*/  STL [R1+0xc44], R158 ;  /* 0x000c449e01007387 */ /* 0x000fe80000100800 */
[----:B------:R-:W-:Y:S04]  /*9ec40*/  STL [R1+0xc38], R157 ;  /* 0x000c389d01007387 */ /* 0x000fe80000100800 */
[----:B------:R0:W-:Y:S02]  /*9ec50*/  STL [R1+0x818], R154 ;  /* 0x0008189a01007387 */ /* 0x0001e40000100800 */
[----:B0-----:R-:W-:-:S04]  /*9ec60*/  PRMT R154, R156, 0x3340, R157 ;  /* 0x000033409c9a7816 */ /* 0x001fc8000000009d */
[----:B------:R-:W-:-:S05]  /*9ec70*/  PRMT R153, R154, 0x5410, R153 ;  /* 0x000054109a997816 */ /* 0x000fca0000000099 */
[----:B------:R0:W-:Y:S02]  /*9ec80*/  STL [R1+0x814], R153 ;  /* 0x0008149901007387 */ /* 0x0001e40000100800 */
[----:B0-----:R-:W-:-:S05]  /*9ec90*/  VIADD R153, R8, 0x81 ;  /* 0x0000008108997836 */ /* 0x001fca0000000000 */
[----:B------:R-:W-:Y:S01]  /*9eca0*/  ISETP.GE.AND P2, PT, R153, UR43, PT ;  /* 0x0000002b99007c0c */ /* 0x000fe2000bf46270 */
[----:B------:R-:W-:Y:S01]  /*9ecb0*/  VIADD R153, R8, 0x80 ;  /* 0x0000008008997836 */ /* 0x000fe20000000000 */
[----:B------:R-:W-:Y:S01]  /*9ecc0*/  LOP3.LUT R221, R221, 0x7fffffff, RZ, 0xc0, !PT ;  /* 0x7fffffffdddd7812 */ /* 0x000fe200078ec0ff */
[----:B------:R-:W-:Y:S01]  /*9ecd0*/  ULDC UR43, c[0x0][0x228] ;  /* 0x00008a00002b7ab9 */ /* 0x000fe20000000800 */
[----:B------:R-:W-:Y:S02]  /*9ece0*/  ISETP.LT.AND P5, PT, R10, UR14, !P2 ;  /* 0x0000000e0a007c0c */ /* 0x000fe4000d7a1270 */
        /* <DEDUP_REMOVED lines=93> */
[----:B------:R-:W-:-:S06]  /*9f2c0*/  @P5 LOP3.LUT R223, R223, 0x4, RZ, 0xfc, !PT ;  /* 0x00000004dfdf5812 */ /* 0x000fcc00078efcff */
[----:B------:R-:W-:Y:S02]  /*9f2d0*/  @P2 LOP3.LUT R221, R221, 0x80000000, RZ, 0xfc, !PT ;  /* 0x80000000dddd2812 */ /* 0x000fe400078efcff */
[----:B------:R-:W-:Y:S02]  /*9f2e0*/  ISETP.GE.AND P2, PT, R153, UR7, PT ;  /* 0x0000000799007c0c */ /* 0x000fe4000bf46270 */
[----:B------:R-:W-:Y:S02]  /*9f2f0*/  LOP3.LUT R223, R223, 0xfffffffd, RZ, 0xc0, !PT ;  /* 0xfffffffddfdf7812 */ /* 0x000fe400078ec0ff */
[----:B------:R-:W-:Y:S01]  /*9f300*/  LOP3.LUT R221, R221, 0xbfffffff, RZ, 0xc0, !PT ;  /* 0xbfffffffdddd7812 */ /* 0x000fe200078ec0ff */
[----:B------:R-:W-:Y:S01]  /*9f310*/  VIADD R153, R8, 0x7a ;  /* 0x0000007a08997836 */ /* 0x000fe20000000000 */
[----:B------:R-:W-:Y:S01]  /*9f320*/  ISETP.LT.AND P5, PT, R10, UR8, !P2 ;  /* 0x000000080a007c0c */ /* 0x000fe2000d7a1270 */
[----:B------:R-:W-:Y:S01]  /*9f330*/  ULDC.64 UR6, c[0x0][0x228] ;  /* 0x00008a0000067ab9 */ /* 0x000fe20000000a00 */
[----:B------:R-:W-:-:S02]  /*9f340*/  @P4 LOP3.LUT R223, R223, 0x2, RZ, 0xfc, !PT ;  /* 0x00000002dfdf4812 */ /* 0x000fc400078efcff */
[----:B------:R-:W-:Y:S01]  /*9f350*/  ISETP.LT.AND P4, PT, R11, UR25, !P2 ;  /* 0x000000190b007c0c */ /* 0x000fe2000d781270 */
[----:B------:R-:W-:Y:S01]  /*9f360*/  ULDC UR25, c[0x0][0x228] ;  /* 0x00008a0000197ab9 */ /* 0x000fe20000000800 */
[----:B------:R-:W-:-:S04]  /*9f370*/  LOP3.LUT R223, R223, 0xfffffffe, RZ, 0xc0, !PT ;  /* 0xfffffffedfdf7812 */ /* 0x000fc800078ec0ff */
[----:B------:R-:W-:-:S03]  /*9f380*/  @P3 LOP3.LUT R223, R223, 0x1, RZ, 0xfc, !PT ;  /* 0x00000001dfdf3812 */ /* 0x000fc600078efcff */
        /* <DEDUP_REMOVED lines=131> */
[----:B------:R-:W-:-:S05]  /*9fbc0*/  LOP3.LUT R221, R221, 0xfffffffb, RZ, 0xc0, !PT ;  /* 0xfffffffbdddd7812 */ /* 0x000fca00078ec0ff */
        /* <DEDUP_REMOVED lines=8> */
[----:B------:R-:W-:Y:S01]  /*9fc50*/  @P4 LOP3.LUT R221, R221, 0x2, RZ, 0xfc, !PT ;  /* 0x00000002dddd4812 */ /* 0x000fe200078efcff */
[----:B------:R-:W-:Y:S01]  /*9fc60*/  ULDC UR8, c[0x0][0x228] ;  /* 0x00008a0000087ab9 */ /* 0x000fe20000000800 */
        /* <DEDUP_REMOVED lines=40> */
[----:B------:R-:W-:-:S06]  /*9fef0*/  ULDC.64 UR18, c[0x0][0x228] ;  /* 0x00008a0000127ab9 */ /* 0x000fcc0000000a00 */
        /* <DEDUP_REMOVED lines=235> */
[----:B------:R-:W-:Y:S01]  /*a0db0*/  ULDC.64 UR36, c[0x0][0x228] ;  /* 0x00008a0000247ab9 */ /* 0x000fe20000000a00 */
        /* <DEDUP_REMOVED lines=8> */
[----:B------:R-:W-:Y:S01]  /*a0e40*/  ULDC UR7, c[0x0][0x228] ;  /* 0x00008a0000077ab9 */ /* 0x000fe20000000800 */
        /* <DEDUP_REMOVED lines=288> */
[----:B------:R-:W-:Y:S01]  /*a2050*/  ULDC.64 UR24, c[0x0][0x228] ;  /* 0x00008a0000187ab9 */ /* 0x000fe20000000a00 */
        /* <DEDUP_REMOVED lines=271> */
[----:B------:R-:W-:Y:S01]  /*a3150*/  ISETP.LT.AND P3, PT, R12, UR28, !P2 ;  /* 0x0000001c0c007c0c */ /* 0x000fe2000d761270 */
[----:B------:R-:W-:Y:S01]  /*a3160*/  VIADD R153, R8, 0x43 ;  /* 0x0000004308997836 */ /* 0x000fe20000000000 */
[----:B------:R-:W-:Y:S01]  /*a3170*/  ISETP.LT.AND P2, PT, R9, UR27, !P2 ;  /* 0x0000001b09007c0c */ /* 0x000fe2000d741270 */
[----:B------:R-:W-:Y:S01]  /*a3180*/  ULDC.64 UR28, c[0x0][0x228] ;  /* 0x00008a00001c7ab9 */ /* 0x000fe20000000a00 */
[----:B------:R-:W-:Y:S02]  /*a3190*/  LOP3.LUT R22, R22, 0x7fffffff, RZ, 0xc0, !PT ;  /* 0x7fffffff16167812 */ /* 0x000fe400078ec0ff */
[----:B------:R-:W-:-:S04]  /*a31a0*/  LOP3.LUT R23, R23, 0xfffffffb, RZ, 0xc0, !PT ;  /* 0xfffffffb17177812 */ /* 0x000fc800078ec0ff */
[----:B------:R-:W-:-:S05]  /*a31b0*/  @P5 LOP3.LUT R23, R23, 0x4, RZ, 0xfc, !PT ;  /* 0x0000000417175812 */ /* 0x000fca00078efcff */
        /* <DEDUP_REMOVED lines=8> */
[----:B------:R-:W-:Y:S02]  /*a3240*/  ISETP.LT.AND P4, PT, R11, UR17, !P2 ;  /* 0x000000110b007c0c */ /* 0x000fe4000d781270 */
[----:B------:R-:W-:-:S04]  /*a3250*/  LOP3.LUT R23, R23, 0xfffffffe, RZ, 0xc0, !PT ;  /* 0xfffffffe17177812 */ /* 0x000fc800078ec0ff */
[----:B------:R-:W-:-:S03]  /*a3260*/  @P3 LOP3.LUT R23, R23, 0x1, RZ, 0xfc, !PT ;  /* 0x0000000117173812 */ /* 0x000fc600078efcff */
[----:B------:R-:W-:Y:S02]  /*a3270*/  @P5 LOP3.LUT R22, R22, 0x40000000, RZ, 0xfc, !PT ;  /* 0x4000000016165812 */ /* 0x000fe400078efcff */
[----:B------:R-:W-:Y:S02]  /*a3280*/  ISETP.LT.AND P3, PT, R12, UR14, !P2 ;  /* 0x0000000e0c007c0c */ /* 0x000fe4000d761270 */
        /* <DEDUP_REMOVED lines=126> */
[----:B------:R-:W-:-:S09]  /*a3a70*/  ISETP.LT.AND P3, PT, R12, UR39, !P2 ;  /* 0x000000270c007c0c */ /* 0x000fd2000d761270 */
[----:B------:R-:W-:Y:S01]  /*a3a80*/  @P5 LOP3.LUT R22, R22, 0x4, RZ, 0xfc, !PT ;  /* 0x0000000416165812 */ /* 0x000fe200078efcff */
[----:B------:R-:W-:Y:S01]  /*a3a90*/  VIADD R164, R169, UR18 ;  /* 0x00000012a9a47c36 */ /* 0x000fe20008000000 */
[----:B------:R-:W-:Y:S01]  /*a3aa0*/  ISETP.LT.AND P2, PT, R9, UR38, !P2 ;  /* 0x0000002609007c0c */ /* 0x000fe2000d741270 */
[----:B------:R-:W-:Y:S01]  /*a3ab0*/  ULDC UR18, c[0x0][0x228] ;  /* 0x00008a0000127ab9 */ /* 0x000fe20000000800 */
[----:B------:R-:W-:Y:S01]  /*a3ac0*/  LOP3.LUT R22, R22, 0xfffffffd, RZ, 0xc0, !PT ;  /* 0xfffffffd16167812 */ /* 0x000fe200078ec0ff */
[----:B------:R-:W-:Y:S01]  /*a3ad0*/  ULDC UR38, c[0x0][0x228] ;  /* 0x00008a0000267ab9 */ /* 0x000fe20000000800 */
[----:B------:R-:W-:Y:S01]  /*a3ae0*/  LOP3.LUT R20, R20, 0x7fffffff, RZ, 0xc0, !PT ;  /* 0x7fffffff14147812 */ /* 0x000fe200078ec0ff */
[----:B------:R-:W-:-:S08]  /*a3af0*/  ULDC UR39, c[0x0][0x228] ;  /* 0x00008a0000277ab9 */ /* 0x000fd00000000800 */
        /* <DEDUP_REMOVED lines=8> */
[----:B------:R-:W-:Y:S01]  /*a3b80*/  ULDC UR43, c[0x0][0x228] ;  /* 0x00008a00002b7ab9 */ /* 0x000fe20000000800 */
[----:B------:R-:W-:Y:S01]  /*a3b90*/  LOP3.LUT R22, R22, 0xfffffffe, RZ, 0xc0, !PT ;  /* 0xfffffffe16167812 */ /* 0x000fe200078ec0ff */
[----:B------:R-:W-:-:S03]  /*a3ba0*/  ULDC UR17, c[0x0][0x248] ;  /* 0x0000920000117ab9 */ /* 0x000fc60000000800 */
[----:B------:R-:W-:Y:S02]  /*a3bb0*/  @P3 LOP3.LUT R22, R22, 0x1, RZ, 0xfc, !PT ;  /* 0x0000000116163812 */ /* 0x000fe400078efcff */
[----:B------:R-:W-:-:S03]  /*a3bc0*/  ISETP.LT.AND P3, PT, R12, UR42, !P2 ;  /* 0x0000002a0c007c0c */ /* 0x000fc6000d761270 */
[----:B------:R-:W-:Y:S01]  /*a3bd0*/  @P5 LOP3.LUT R21, R21, 0x40000000, RZ, 0xfc, !PT ;  /* 0x4000000015155812 */ /* 0x000fe200078efcff */
[----:B------:R-:W-:Y:S01]  /*a3be0*/  VIADD R165, R164, UR17 ;  /* 0x00000011a4a57c36 */ /* 0x000fe20008000000 */
[----:B------:R-:W-:Y:S01]  /*a3bf0*/  ISETP.LT.AND P2, PT, R9, UR41, !P2 ;  /* 0x0000002909007c0c */ /* 0x000fe2000d741270 */
[----:B------:R-:W-:Y:S01]  /*a3c00*/  ULDC.64 UR40, c[0x0][0x228] ;  /* 0x00008a0000287ab9 */ /* 0x000fe20000000a00 */
[----:B------:R-:W-:Y:S01]  /*a3c10*/  LOP3.LUT R21, R21, 0xdfffffff, RZ, 0xc0, !PT ;  /* 0xdfffffff15157812 */ /* 0x000fe200078ec0ff */
[----:B------:R-:W-:Y:S01]  /*a3c20*/  ULDC UR17, c[0x0][0x248] ;  /* 0x0000920000117ab9 */ /* 0x000fe20000000800 */
[----:B------:R-:W-:Y:S01]  /*a3c30*/  LOP3.LUT R19, R19, 0x7fffffff, RZ, 0xc0, !PT ;  /* 0x7fffffff13137812 */ /* 0x000fe200078ec0ff */
[----:B------:R-:W-:Y:S01]  /*a3c40*/  ULDC UR42, c[0x0][0x228] ;  /* 0x00008a00002a7ab9 */ /* 0x000fe20000000800 */
[----:B------:R-:W-:-:S04]  /*a3c50*/  @P4 LOP3.LUT R21, R21, 0x20000000, RZ, 0xfc, !PT ;  /* 0x2000000015154812 */ /* 0x000fc800078efcff */
        /* <DEDUP_REMOVED lines=8> */
[----:B------:R-:W-:Y:S01]  /*a3ce0*/  VIADD R168, R165, UR17 ;  /* 0x00000011a5a87c36 */ /* 0x000fe20008000000 */
[----:B------:R-:W-:Y:S01]  /*a3cf0*/  ISETP.LT.AND P4, PT, R11, UR45, !P2 ;  /* 0x0000002d0b007c0c */ /* 0x000fe2000d781270 */
[----:B------:R-:W-:Y:S01]  /*a3d00*/  ULDC UR45, c[0x0][0x228] ;  /* 0x00008a00002d7ab9 */ /* 0x000fe20000000800 */
[----:B------:R-:W-:Y:S01]  /*a3d10*/  ISETP.LT.AND P3, PT, R12, UR44, !P2 ;  /* 0x0000002c0c007c0c */ /* 0x000fe2000d761270 */
[----:B------:R-:W-:Y:S01]  /*a3d20*/  ULDC UR44, c[0x0][0x228] ;  /* 0x00008a00002c7ab9 */ /* 0x000fe20000000800 */
[----:B------:R-:W-:-:S07]  /*a3d30*/  ULDC UR23, c[0x0][0x228] ;  /* 0x00008a0000177ab9 */ /* 0x000fce0000000800 */
[----:B------:R-:W-:Y:S01]  /*a3d40*/  @P5 LOP3.LUT R21, R21, 0x4000000, RZ, 0xfc, !PT ;  /* 0x0400000015155812 */ /* 0x000fe200078efcff */
[----:B------:R-:W-:-:S03]  /*a3d50*/  ULDC UR17, c[0x0][0x248] ;  /* 0x0000920000117ab9 */ /* 0x000fc60000000800 */
[----:B------:R-:W-:-:S04]  /*a3d60*/  LOP3.LUT R21, R21, 0xfdffffff, RZ, 0xc0, !PT ;  /* 0xfdffffff15157812 */ /* 0x000fc800078ec0ff */
[----:B------:R-:W-:Y:S02]  /*a3d70*/  @P4 LOP3.LUT R21, R21, 0x2000000, RZ, 0xfc, !PT ;  /* 0x0200000015154812 */ /* 0x000fe400078efcff */
[----:B------:R-:W-:Y:S01]  /*a3d80*/  ISETP.LT.AND P2, PT, R9, UR46, !P2 ;  /* 0x0000002e09007c0c */ /* 0x000fe2000d741270 */
[----:B------:R-:W-:Y:S01]  /*a3d90*/  VIADD R167, R168, UR17 ;  /* 0x00000011a8a77c36 */ /* 0x000fe20008000000 */
[----:B------:R-:W-:Y:S01]  /*a3da0*/  LOP3.LUT R21, R21, 0xfeffffff, RZ, 0xc0, !PT ;  /* 0xfeffffff15157812 */ /* 0x000fe200078ec0ff */
[----:B------:R-:W-:Y:S01]  /*a3db0*/  ULDC UR17, c[0x0][0x248] ;  /* 0x0000920000117ab9 */ /* 0x000fe20000000800 */
[----:B------:R-:W-:Y:S01]  /*a3dc0*/  LOP3.LUT R18, R18, 0x7fffffff, RZ, 0xc0, !PT ;  /* 0x7fffffff12127812 */ /* 0x000fe200078ec0ff */
[----:B------:R-:W-:Y:S01]  /*a3dd0*/  ULDC UR46, c[0x0][0x228] ;  /* 0x00008a00002e7ab9 */ /* 0x000fe20000000800 */
        /* <DEDUP_REMOVED lines=11> */
[----:B------:R-:W-:Y:S01]  /*a3e90*/  ULDC.64 UR34, c[0x0][0x228] ;  /* 0x00008a0000227ab9 */ /* 0x000fe20000000a00 */
[----:B------:R-:W-:Y:S01]  /*a3ea0*/  ULDC UR40, c[0x0][0x228] ;  /* 0x00008a0000287ab9 */ /* 0x000fe20000000800 */
[----:B------:R-:W-:-:S06]  /*a3eb0*/  ULDC UR19, c[0x0][0x228] ;  /* 0x00008a0000137ab9 */ /* 0x000fcc0000000800 */
        /* <DEDUP_REMOVED lines=8> */
[----:B------:R-:W-:Y:S02]  /*a3f40*/  ULDC UR49, c[0x0][0x228] ;  /* 0x00008a0000317ab9 */ /* 0x000fe40000000800 */
        /* <DEDUP_REMOVED lines=11> */
[----:B------:R-:W-:Y:S01]  /*a4000*/  VIADD R172, R169, UR17 ;  /* 0x00000011a9ac7c36 */ /* 0x000fe20008000000 */
[----:B------:R-:W-:Y:S01]  /*a4010*/  ISETP.LT.AND P2, PT, R9, UR32, !P2 ;  /* 0x0000002009007c0c */ /* 0x000fe2000d741270 */
[----:B------:R-:W-:Y:S01]  /*a4020*/  ULDC UR17, c[0x0][0x248] ;  /* 0x0000920000117ab9 */ /* 0x000fe20000000800 */
[----:B------:R-:W-:Y:S01]  /*a4030*/  LOP3.LUT R21, R21, 0xfffdffff, RZ, 0xc0, !PT ;  /* 0xfffdffff15157812 */ /* 0x000fe200078ec0ff */
[----:B------:R-:W-:Y:S01]  /*a4040*/  ULDC UR32, c[0x0][0x228] ;  /* 0x00008a0000207ab9 */ /* 0x000fe20000000800 */
[----:B------:R-:W-:Y:S02]  /*a4050*/  ULDC UR33, c[0x0][0x228] ;  /* 0x00008a0000217ab9 */ /* 0x000fe40000000800 */
        /* <DEDUP_REMOVED lines=72> */
[----:B------:R-:W-:Y:S01]  /*a44e0*/  VIADD R176, R173, UR17 ;  /* 0x00000011adb07c36 */ /* 0x000fe20008000000 */
[----:B------:R-:W-:Y:S01]  /*a44f0*/  ISETP.LT.AND P3, PT, R12, UR45, !P2 ;  /* 0x0000002d0c007c0c */ /* 0x000fe2000d761270 */
[----:B------:R-:W-:Y:S01]  /*a4500*/  ULDC UR17, c[0x0][0x248] ;  /* 0x0000920000117ab9 */ /* 0x000fe20000000800 */
[----:B------:R-:W-:-:S07]  /*a4510*/  ISETP.LT.AND P2, PT, R9, UR43, !P2 ;  /* 0x0000002b09007c0c */ /* 0x000fce000d741270 */
[----:B------:R-:W-:Y:S01]  /*a4520*/  @P5 LOP3.LUT R21, R21, 0x4, RZ, 0xfc, !PT ;  /* 0x0000000415155812 */ /* 0x000fe200078efcff */
[----:B------:R-:W-:Y:S01]  /*a4530*/  VIADD R175, R176, UR17 ;  /* 0x00000011b0af7c36 */ /* 0x000fe20008000000 */
[----:B------:R-:W-:Y:S01]  /*a4540*/  ULDC UR17, c[0x0][0x228] ;  /* 0x00008a0000117ab9 */ /* 0x000fe20000000800 */
[----:B------:R-:W-:Y:S01]  /*a4550*/  ULDC UR44, c[0x0][0x228] ;  /* 0x00008a00002c7ab9 */ /* 0x000fe20000000800 */
[----:B------:R-:W-:Y:S01]  /*a4560*/  ULDC UR43, c[0x0][0x228] ;  /* 0x00008a00002b7ab9 */ /* 0x000fe20000000800 */
[----:B------:R-:W-:Y:S01]  /*a4570*/  ULDC UR45, c[0x0][0x228] ;  /* 0x00008a00002d7ab9 */ /* 0x000fe20000000800 */
[----:B------:R-:W-:Y:S02]  /*a4580*/  @P2 LOP3.LUT R20, R20, 0x80000000, RZ, 0xfc, !PT ;  /* 0x8000000014142812 */ /* 0x000fe400078efcff */
[----:B------:R-:W-:-:S04]  /*a4590*/  ISETP.GE.AND P2, PT, R153, UR27, PT ;  /* 0x0000001b99007c0c */ /* 0x000fc8000bf46270 */
[----:B------:R-:W-:Y:S02]  /*a45a0*/  ISETP.LT.AND P5, PT, R10, UR28, !P2 ;  /* 0x0000001c0a007c0c */ /* 0x000fe4000d7a1270 */
[----:B------:R-:W-:Y:S02]  /*a45b0*/  LOP3.LUT R21, R21, 0xfffffffd, RZ, 0xc0, !PT ;  /* 0xfffffffd15157812 */ /* 0x000fe400078ec0ff */
[----:B------:R-:W-:Y:S01]  /*a45c0*/  LOP3.LUT R20, R20, 0xbfffffff, RZ, 0xc0, !PT ;  /* 0xbfffffff14147812 */ /* 0x000fe200078ec0ff */
[----:B------:R-:W-:Y:S01]  /*a45d0*/  VIADD R174, R175, UR18 ;  /* 0x00000012afae7c36 */ /* 0x000fe20008000000 */
[----:B------:R-:W-:Y:S01]  /*a45e0*/  @P4 LOP3.LUT R21, R21, 0x2, RZ, 0xfc, !PT ;  /* 0x0000000215154812 */ /* 0x000fe200078efcff */
[----:B------:R-:W-:Y:S01]  /*a45f0*/  VIADD R153, R8, 0x32 ;  /* 0x0000003208997836 */ /* 0x000fe20000000000 */
[----:B------:R-:W-:Y:S01]  /*a4600*/  ISETP.LT.AND P4, PT, R11, UR61, !P2 ;  /* 0x0000003d0b007c0c */ /* 0x000fe2000d781270 */
[----:B------:R-:W-:Y:S01]  /*a4610*/  ULDC UR28, c[0x0][0x248] ;  /* 0x00009200001c7ab9 */ /* 0x000fe20000000800 */
[----:B------:R-:W-:-:S03]  /*a4620*/  LOP3.LUT R21, R21, 0xfffffffe, RZ, 0xc0, !PT ;  /* 0xfffffffe15157812 */ /* 0x000fc600078ec0ff */
[----:B------:R-:W-:Y:S01]  /*a4630*/  @P5 LOP3.LUT R20, R20, 0x40000000, RZ, 0xfc, !PT ;  /* 0x4000000014145812 */ /* 0x000fe200078efcff */
[----:B------:R-:W-:Y:S01]  /*a4640*/  VIADD R177, R174, UR26 ;  /* 0x0000001aaeb17c36 */ /* 0x000fe20008000000 */
[----:B------:R-:W-:Y:S01]  /*a4650*/  @P3 LOP3.LUT R21, R21, 0x1, RZ, 0xfc, !PT ;  /* 0x0000000115153812 */ /* 0x000fe200078efcff */
[----:B------:R-:W-:Y:S01]  /*a4660*/  ULDC UR26, c[0x0][0x248] ;  /* 0x00009200001a7ab9 */ /* 0x000fe20000000800 */
[----:B------:R-:W-:Y:S01]  /*a4670*/  ISETP.LT.AND P3, PT, R12, UR60, !P2 ;  /* 0x0000003c0c007c0c */ /* 0x000fe2000d761270 */
[----:B------:R-:W-:Y:S01]  /*a4680*/  ULDC UR18, c[0x0][0x228] ;  /* 0x00008a0000127ab9 */ /* 0x000fe20000000800 */
[----:B------:R-:W-:Y:S01]  /*a4690*/  LOP3.LUT R20, R20, 0xdfffffff, RZ, 0xc0, !PT ;  /* 0xdfffffff14147812 */ /* 0x000fe200078ec0ff */
[----:B------:R-:W-:Y:S01]  /*a46a0*/  VIADD R180, R177, UR26 ;  /* 0x0000001ab1b47c36 */ /* 0x000fe20008000000 */
[----:B------:R-:W-:Y:S01]  /*a46b0*/  ISETP.LT.AND P2, PT, R9, UR59, !P2 ;  /* 0x0000003b09007c0c */ /* 0x000fe2000d741270 */
[----:B------:R-:W-:Y:S01]  /*a46c0*/  ULDC UR26, c[0x0][0x248] ;  /* 0x00009200001a7ab9 */ /* 0x000fe20000000800 */
[----:B------:R-:W-:Y:S01]  /*a46d0*/  @P4 LOP3.LUT R20, R20, 0x20000000, RZ, 0xfc, !PT ;  /* 0x2000000014144812 */ /* 0x000fe200078efcff */
[----:B------:R-:W-:Y:S01]  /*a46e0*/  ULDC UR60, c[0x0][0x228] ;  /* 0x00008a00003c7ab9 */ /* 0x000fe20000000800 */
[----:B------:R-:W-:Y:S01]  /*a46f0*/  LOP3.LUT R17, R17, 0x7fffffff, RZ, 0xc0, !PT ;  /* 0x7fffffff11117812 */ /* 0x000fe200078ec0ff */
[----:B------:R-:W-:Y:S01]  /*a4700*/  ULDC UR59, c[0x0][0x228] ;  /* 0x00008a00003b7ab9 */ /* 0x000fe20000000800 */
[----:B------:R-:W-:Y:S01]  /*a4710*/  LOP3.LUT R20, R20, 0xefffffff, RZ, 0xc0, !PT ;  /* 0xefffffff14147812 */ /* 0x000fe200078ec0ff */
[----:B------:R-:W-:Y:S01]  /*a4720*/  VIADD R179, R180, UR26 ;  /* 0x0000001ab4b37c36 */ /* 0x000fe20008000000 */
[----:B------:R-:W-:Y:S01]  /*a4730*/  ULDC UR26, c[0x0][0x248] ;  /* 0x00009200001a7ab9 */ /* 0x000fe20000000800 */
[----:B------:R-:W-:Y:S01]  /*a4740*/  ULDC UR61, c[0x0][0x228] ;  /* 0x00008a00003d7ab9 */ /* 0x000fe20000000800 */
[----:B------:R-:W-:Y:S01]  /*a4750*/  @P3 LOP3.LUT R20, R20, 0x10000000, RZ, 0xfc, !PT ;  /* 0x1000000014143812 */ /* 0x000fe200078efcff */
[----:B------:R-:W-:Y:S01]  /*a4760*/  VIADD R178, R179, UR26 ;  /* 0x0000001ab3b27c36 */ /* 0x000fe20008000000 */
[----:B------:R-:W-:-:S02]  /*a4770*/  ULDC UR26, c[0x0][0x248] ;  /* 0x00009200001a7ab9 */ /* 0x000fc40000000800 */
[----:B------:R-:W-:Y:S01]  /*a4780*/  LOP3.LUT R20, R20, 0xf7ffffff, RZ, 0xc0, !PT ;  /* 0xf7ffffff14147812 */ /* 0x000fe200078ec0ff */
[----:B------:R-:W-:Y:S01]  /*a4790*/  VIADD R181, R178, UR26 ;  /* 0x0000001ab2b57c36 */ /* 0x000fe20008000000 */
[----:B------:R-:W-:Y:S02]  /*a47a0*/  ULDC.64 UR26, c[0x0][0x228] ;  /* 0x00008a00001a7ab9 */ /* 0x000fe40000000a00 */
[----:B------:R-:W-:Y:S02]  /*a47b0*/  @P2 LOP3.LUT R20, R20, 0x8000000, RZ, 0xfc, !PT ;  /* 0x0800000014142812 */ /* 0x000fe400078efcff */
[----:B------:R-:W-:Y:S02]  /*a47c0*/  ISETP.GE.AND P2, PT, R153, UR37, PT ;  /* 0x0000002599007c0c */ /* 0x000fe4000bf46270 */
[----:B------:R-:W-:Y:S01]  /*a47d0*/  LOP3.LUT R20, R20, 0xfbffffff, RZ, 0xc0, !PT ;  /* 0xfbffffff14147812 */ /* 0x000fe200078ec0ff */
[----:B------:R-:W-:Y:S01]  /*a47e0*/  VIADD R153, R8, 0x31 ;  /* 0x0000003108997836 */ /* 0x000fe20000000000 */
[----:B------:R-:W-:Y:S01]  /*a47f0*/  ISETP.LT.AND P5, PT, R10, UR26, !P2 ;  /* 0x0000001a0a007c0c */ /* 0x000fe2000d7a1270 */
[----:B------:R-:W-:Y:S01]  /*a4800*/  ULDC.64 UR36, c[0x0][0x228] ;  /* 0x00008a0000247ab9 */ /* 0x000fe20000000a00 */
[----:B------:R-:W-:Y:S01]  /*a4810*/  ISETP.LT.AND P4, PT, R11, UR58, !P2 ;  /* 0x0000003a0b007c0c */ /* 0x000fe2000d781270 */
[----:B------:R-:W-:Y:S01]  /*a4820*/  VIADD R184, R181, UR28 ;  /* 0x0000001cb5b87c36 */ /* 0x000fe20008000000 */
[----:B------:R-:W-:Y:S01]  /*a4830*/  ISETP.LT.AND P3, PT, R12, UR57, !P2 ;  /* 0x000000390c007c0c */ /* 0x000fe2000d761270 */
[----:B------:R-:W-:-:S08]  /*a4840*/  ULDC UR26, c[0x0][0x248] ;  /* 0x00009200001a7ab9 */ /* 0x000fd00000000800 */
[----:B------:R-:W-:Y:S01]  /*a4850*/  @P5 LOP3.LUT R20, R20, 0x4000000, RZ, 0xfc, !PT ;  /* 0x0400000014145812 */ /* 0x000fe200078efcff */
[----:B------:R-:W-:Y:S01]  /*a4860*/  ULDC UR57, c[0x0][0x228] ;  /* 0x00008a0000397ab9 */ /* 0x000fe20000000800 */
[----:B------:R-:W-:Y:S02]  /*a4870*/  ULDC UR58, c[0x0][0x228] ;  /* 0x00008a00003a7ab9 */ /* 0x000fe40000000800 */
        /* <DEDUP_REMOVED lines=18> */
[----:B------:R-:W-:Y:S01]  /*a49a0*/  ULDC UR26, c[0x0][0x248] ;  /* 0x00009200001a7ab9 */ /* 0x000fe20000000800 */
[----:B------:R-:W-:-:S07]  /*a49b0*/  ULDC UR36, c[0x0][0x228] ;  /* 0x00008a0000247ab9 */ /* 0x000fce0000000800 */
[----:B------:R-:W-:Y:S01]  /*a49c0*/  @P5 LOP3.LUT R20, R20, 0x400000, RZ, 0xfc, !PT ;  /* 0x0040000014145812 */ /* 0x000fe200078efcff */
[----:B------:R-:W-:Y:S01]  /*a49d0*/  ULDC UR55, c[0x0][0x228] ;  /* 0x00008a0000377ab9 */ /* 0x000fe20000000800 */
[----:B------:R-:W-:Y:S01]  /*a49e0*/  LOP3.LUT R16, R16, 0x7fffffff, RZ, 0xc0, !PT ;  /* 0x7fffffff10107812 */ /* 0x000fe200078ec0ff */
[----:B------:R-:W-:Y:S01]  /*a49f0*/  ULDC UR54, c[0x0][0x228] ;  /* 0x00008a0000367ab9 */ /* 0x000fe20000000800 */
        /* <DEDUP_REMOVED lines=37> */
[----:B------:R-:W-:Y:S01]  /*a4c50*/  VIADD R186, R187, UR26 ;  /* 0x0000001abbba7c36 */ /* 0x000fe20008000000 */
[----:B------:R-:W-:Y:S01]  /*a4c60*/  ISETP.LT.AND P3, PT, R12, UR47, !P2 ;  /* 0x0000002f0c007c0c */ /* 0x000fe2000d761270 */
[----:B------:R-:W-:Y:S01]  /*a4c70*/  ULDC.64 UR26, c[0x0][0x228] ;  /* 0x00008a00001a7ab9 */ /* 0x000fe20000000a00 */
[----:B------:R-:W-:-:S05]  /*a4c80*/  ULDC UR28, c[0x0][0x228] ;  /* 0x00008a00001c7ab9 */ /* 0x000fca0000000800 */
[----:B------:R-:W-:Y:S01]  /*a4c90*/  @P5 LOP3.LUT R20, R20, 0x4000, RZ, 0xfc, !PT ;  /* 0x0000400014145812 */ /* 0x000fe200078efcff */
[----:B------:R-:W-:Y:S01]  /*a4ca0*/  ULDC UR47, c[0x0][0x228] ;  /* 0x00008a00002f7ab9 */ /* 0x000fe20000000800 */
[----:B------:R-:W-:Y:S02]  /*a4cb0*/  ULDC UR48, c[0x0][0x228] ;  /* 0x00008a0000307ab9 */ /* 0x000fe40000000800 */
        /* <DEDUP_REMOVED lines=29> */
[----:B------:R-:W-:Y:S01]  /*a4e90*/  VIADD R192, R189, UR6 ;  /* 0x00000006bdc07c36 */ /* 0x000fe20008000000 */
[----:B------:R-:W-:Y:S01]  /*a4ea0*/  ISETP.LT.AND P5, PT, R10, UR8, !P2 ;  /* 0x000000080a007c0c */ /* 0x000fe2000d7a1270 */
[----:B------:R-:W-:Y:S01]  /*a4eb0*/  ULDC UR6, c[0x0][0x248] ;  /* 0x0000920000067ab9 */ /* 0x000fe20000000800 */
[----:B------:R-:W-:Y:S01]  /*a4ec0*/  ISETP.LT.AND P4, PT, R11, UR7, !P2 ;  /* 0x000000070b007c0c */ /* 0x000fe2000d781270 */
[----:B------:R-:W-:Y:S01]  /*a4ed0*/  VIADD R153, R8, 0x2c ;  /* 0x0000002c08997836 */ /* 0x000fe20000000000 */
[----:B------:R-:W-:Y:S01]  /*a4ee0*/  ISETP.LT.AND P3, PT, R12, UR13, !P2 ;  /* 0x0000000d0c007c0c */ /* 0x000fe2000d761270 */
[----:B------:R-:W-:-:S08]  /*a4ef0*/  ULDC.64 UR34, c[0x0][0x228] ;  /* 0x00008a0000227ab9 */ /* 0x000fd00000000a00 */
[----:B------:R-:W-:Y:S01]  /*a4f00*/  @P5 LOP3.LUT R20, R20, 0x40, RZ, 0xfc, !PT ;  /* 0x0000004014145812 */ /* 0x000fe200078efcff */
[----:B------:R-:W-:Y:S01]  /*a4f10*/  VIADD R191, R192, UR6 ;  /* 0x00000006c0bf7c36 */ /* 0x000fe20008000000 */
[----:B------:R-:W-:Y:S01]  /*a4f20*/  ISETP.LT.AND P2, PT, R9, UR5, !P2 ;  /* 0x0000000509007c0c */ /* 0x000fe2000d741270 */
[----:B------:R-:W-:Y:S01]  /*a4f30*/  ULDC UR6, c[0x0][0x248] ;  /* 0x0000920000067ab9 */ /* 0x000fe20000000800 */
[----:B------:R-:W-:Y:S01]  /*a4f40*/  LOP3.LUT R20, R20, 0xffffffdf, RZ, 0xc0, !PT ;  /* 0xffffffdf14147812 */ /* 0x000fe200078ec0ff */
[----:B------:R-:W-:Y:S01]  /*a4f50*/  ULDC.64 UR12, c[0x0][0x228] ;  /* 0x00008a00000c7ab9 */ /* 0x000fe20000000a00 */
[----:B------:R-:W-:Y:S02]  /*a4f60*/  ULDC UR5, c[0x0][0x248] ;  /* 0x0000920000057ab9 */ /* 0x000fe40000000800 */
[----:B------:R-:W-:-:S04]  /*a4f70*/  @P4 LOP3.LUT R20, R20, 0x20, RZ, 0xfc, !PT ;  /* 0x0000002014144812 */ /* 0x000fc800078efcff */
[----:B------:R-:W-:-:S04]  /*a4f80*/  LOP3.LUT R20, R20, 0xffffffef, RZ, 0xc0, !PT ;  /* 0xffffffef14147812 */ /* 0x000fc800078ec0ff */
[----:B------:R-:W-:-:S04]  /*a4f90*/  @P3 LOP3.LUT R20, R20, 0x10, RZ, 0xfc, !PT ;  /* 0x0000001014143812 */ /* 0x000fc800078efcff */
[----:B------:R-:W-:Y:S01]  /*a4fa0*/  LOP3.LUT R20, R20, 0xfffffff7, RZ, 0xc0, !PT ;  /* 0xfffffff714147812 */ /* 0x000fe200078ec0ff */
[----:B------:R-:W-:Y:S01]  /*a4fb0*/  VIADD R190, R191, UR6 ;  /* 0x00000006bfbe7c36 */ /* 0x000fe20008000000 */
[----:B------:R-:W-:Y:S02]  /*a4fc0*/  ULDC.64 UR6, c[0x0][0x228] ;  /* 0x00008a0000067ab9 */ /* 0x000fe40000000a00 */
[----:B------:R-:W-:Y:S02]  /*a4fd0*/  @P2 LOP3.LUT R20, R20, 0x8, RZ, 0xfc, !PT ;  /* 0x0000000814142812 */ /* 0x000fe400078efcff */
[----:B------:R-:W-:Y:S01]  /*a4fe0*/  ISETP.GE.AND P2, PT, R153, UR29, PT ;  /* 0x0000001d99007c0c */ /* 0x000fe2000bf46270 */
[----:B------:R-:W-:Y:S01]  /*a4ff0*/  VIADD R153, R8, 0x2b ;  /* 0x0000002b08997836 */ /* 0x000fe20000000000 */
[----:B------:R-:W-:Y:S01]  /*a5000*/  LOP3.LUT R20, R20, 0xfffffffb, RZ, 0xc0, !PT ;  /* 0xfffffffb14147812 */ /* 0x000fe200078ec0ff */
[----:B------:R-:W-:Y:S01]  /*a5010*/  VIADD R193, R190, UR5 ;  /* 0x00000005bec17c36 */ /* 0x000fe20008000000 */
[----:B------:R-:W-:Y:S01]  /*a5020*/  ISETP.LT.AND P5, PT, R10, UR6, !P2 ;  /* 0x000000060a007c0c */ /* 0x000fe2000d7a1270 */
[----:B------:R-:W-:Y:S01]  /*a5030*/  ULDC UR5, c[0x0][0x248] ;  /* 0x0000920000057ab9 */ /* 0x000fe20000000800 */
[----:B------:R-:W-:Y:S01]  /*a5040*/  ISETP.LT.AND P4, PT, R11, UR15, !P2 ;  /* 0x0000000f0b007c0c */ /* 0x000fe2000d781270 */
[----:B------:R-:W-:Y:S01]  /*a5050*/  ULDC UR29, c[0x0][0x228] ;  /* 0x00008a00001d7ab9 */ /* 0x000fe20000000800 */
[----:B------:R-:W-:-:S09]  /*a5060*/  ISETP.LT.AND P3, PT, R12, UR16, !P2 ;  /* 0x000000100c007c0c */ /* 0x000fd2000d761270 */
[----:B------:R-:W-:Y:S01]  /*a5070*/  @P5 LOP3.LUT R20, R20, 0x4, RZ, 0xfc, !PT ;  /* 0x0000000414145812 */ /* 0x000fe200078efcff */
[----:B------:R-:W-:Y:S01]  /*a5080*/  VIADD R196, R193, UR5 ;  /* 0x00000005c1c47c36 */ /* 0x000fe20008000000 */
[----:B------:R-:W-:Y:S01]  /*a5090*/  ISETP.LT.AND P2, PT, R9, UR14, !P2 ;  /* 0x0000000e09007c0c */ /* 0x000fe2000d741270 */
[----:B------:R-:W-:Y:S01]  /*a50a0*/  ULDC.64 UR14, c[0x0][0x228] ;  /* 0x00008a00000e7ab9 */ /* 0x000fe20000000a00 */
[----:B------:R-:W-:Y:S01]  /*a50b0*/  LOP3.LUT R20, R20, 0xfffffffd, RZ, 0xc0, !PT ;  /* 0xfffffffd14147812 */ /* 0x000fe200078ec0ff */
[----:B------:R-:W-:Y:S01]  /*a50c0*/  ULDC UR5, c[0x0][0x248] ;  /* 0x0000920000057ab9 */ /* 0x000fe20000000800 */
[----:B------:R-:W-:-:S09]  /*a50d0*/  ULDC UR16, c[0x0][0x228] ;  /* 0x00008a0000107ab9 */ /* 0x000fd20000000800 */
[----:B------:R-:W-:Y:S02]  /*a50e0*/  @P2 LOP3.LUT R19, R19, 0x80000000, RZ, 0xfc, !PT ;  /* 0x8000000013132812 */ /* 0x000fe400078efcff */
[----:B------:R-:W-:Y:S02]  /*a50f0*/  ISETP.GE.AND P2, PT, R153, UR27, PT ;  /* 0x0000001b99007c0c */ /* 0x000fe4000bf46270 */
[----:B------:R-:W-:Y:S02]  /*a5100*/  @P4 LOP3.LUT R20, R20, 0x2, RZ, 0xfc, !PT ;  /* 0x0000000214144812 */ /* 0x000fe400078efcff */
[----:B------:R-:W-:Y:S01]  /*a5110*/  LOP3.LUT R19, R19, 0xbfffffff, RZ, 0xc0, !PT ;  /* 0xbfffffff13137812 */ /* 0x000fe200078ec0ff */
[----:B------:R-:W-:Y:S01]  /*a5120*/  VIADD R153, R8, 0x2a ;  /* 0x0000002a08997836 */ /* 0x000fe20000000000 */
[----:B------:R-:W-:Y:S01]  /*a5130*/  ISETP.LT.AND P5, PT, R10, UR14, !P2 ;  /* 0x0000000e0a007c0c */ /* 0x000fe2000d7a1270 */
[----:B------:R-:W-:Y:S01]  /*a5140*/  VIADD R195, R196, UR5 ;  /* 0x00000005c4c37c36 */ /* 0x000fe20008000000 */
[----:B------:R-:W-:Y:S01]  /*a5150*/  ISETP.LT.AND P4, PT, R11, UR21, !P2 ;  /* 0x000000150b007c0c */ /* 0x000fe2000d781270 */
[----:B------:R-:W-:Y:S01]  /*a5160*/  ULDC UR5, c[0x0][0x248] ;  /* 0x0000920000057ab9 */ /* 0x000fe20000000800 */
[----:B------:R-:W-:Y:S01]  /*a5170*/  LOP3.LUT R20, R20, 0xfffffffe, RZ, 0xc0, !PT ;  /* 0xfffffffe14147812 */ /* 0x000fe200078ec0ff */
[----:B------:R-:W-:Y:S01]  /*a5180*/  ULDC UR27, c[0x0][0x228] ;  /* 0x00008a00001b7ab9 */ /* 0x000fe20000000800 */
[----:B------:R-:W-:-:S02]  /*a5190*/  ULDC UR14, c[0x0][0x228] ;  /* 0x00008a00000e7ab9 */ /* 0x000fc40000000800 */
[----:B------:R-:W-:Y:S02]  /*a51a0*/  @P3 LOP3.LUT R20, R20, 0x1, RZ, 0xfc, !PT ;  /* 0x0000000114143812 */ /* 0x000fe400078efcff */
[----:B------:R-:W-:-:S03]  /*a51b0*/  ISETP.LT.AND P3, PT, R12, UR22, !P2 ;  /* 0x000000160c007c0c */ /* 0x000fc6000d761270 */
        /* <DEDUP_REMOVED lines=17> */
[----:B------:R-:W-:Y:S01]  /*a52d0*/  VIADD R194, R195, UR5 ;  /* 0x00000005c3c27c36 */ /* 0x000fe20008000000 */
[----:B------:R-:W-:-:S07]  /*a52e0*/  ULDC UR12, c[0x0][0x228] ;  /* 0x00008a00000c7ab9 */ /* 0x000fce0000000800 */
        /* <DEDUP_REMOVED lines=86> */
[----:B------:R-:W-:-:S07]  /*a5850*/  ULDC UR9, c[0x0][0x228] ;  /* 0x00008a0000097ab9 */ /* 0x000fce0000000800 */
        /* <DEDUP_REMOVED lines=36> */
[----:B------:R-:W-:Y:S01]  /*a5aa0*/  VIADD R205, R204, UR5 ;  /* 0x00000005cccd7c36 */ /* 0x000fe20008000000 */
[----:B------:R-:W-:Y:S01]  /*a5ab0*/  ISETP.LT.AND P4, PT, R11, UR57, !P2 ;  /* 0x000000390b007c0c */ /* 0x000fe2000d781270 */
[----:B------:R-:W-:Y:S01]  /*a5ac0*/  ULDC UR5, c[0x0][0x248] ;  /* 0x0000920000057ab9 */ /* 0x000fe20000000800 */
        /* <DEDUP_REMOVED lines=10> */
[----:B------:R-:W-:Y:S02]  /*a5b70*/  ISETP.GE.AND P2, PT, R153, UR33, PT ;  /* 0x0000002199007c0c */ /* 0x000fe4000bf46270 */
[----:B------:R-:W-:-:S02]  /*a5b80*/  LOP3.LUT R19, R19, 0xfffffffd, RZ, 0xc0, !PT ;  /* 0xfffffffd13137812 */ /* 0x000fc400078ec0ff */
[----:B------:R-:W-:Y:S01]  /*a5b90*/  LOP3.LUT R18, R18, 0xbfffffff, RZ, 0xc0, !PT ;  /* 0xbfffffff12127812 */ /* 0x000fe200078ec0ff */
[----:B------:R-:W-:Y:S01]  /*a5ba0*/  VIADD R153, R8, 0x22 ;  /* 0x0000002208997836 */ /* 0x000fe20000000000 */
[----:B------:R-:W-:Y:S01]  /*a5bb0*/  ISETP.LT.AND P5, PT, R10, UR22, !P2 ;  /* 0x000000160a007c0c */ /* 0x000fe2000d7a1270 */
[----:B------:R-:W-:Y:S01]  /*a5bc0*/  ULDC.64 UR32, c[0x0][0x228] ;  /* 0x00008a0000207ab9 */ /* 0x000fe20000000a00 */
[----:B------:R-:W-:Y:S01]  /*a5bd0*/  @P4 LOP3.LUT R19, R19, 0x2, RZ, 0xfc, !PT ;  /* 0x0000000213134812 */ /* 0x000fe200078efcff */
[----:B------:R-:W-:Y:S01]  /*a5be0*/  VIADD R207, R206, UR5 ;  /* 0x00000005cecf7c36 */ /* 0x000fe20008000000 */
[----:B------:R-:W-:Y:S01]  /*a5bf0*/  ISETP.LT.AND P4, PT, R11, UR55, !P2 ;  /* 0x000000370b007c0c */ /* 0x000fe2000d781270 */
[----:B------:R-:W-:Y:S01]  /*a5c00*/  ULDC UR5, c[0x0][0x248] ;  /* 0x0000920000057ab9 */ /* 0x000fe20000000800 */
[----:B------:R-:W-:Y:S01]  /*a5c10*/  LOP3.LUT R19, R19, 0xfffffffe, RZ, 0xc0, !PT ;  /* 0xfffffffe13137812 */ /* 0x000fe200078ec0ff */
[----:B------:R-:W-:Y:S01]  /*a5c20*/  ULDC UR22, c[0x0][0x248] ;  /* 0x0000920000167ab9 */ /* 0x000fe20000000800 */
[----:B------:R-:W-:-:S02]  /*a5c30*/  ULDC UR55, c[0x0][0x228] ;  /* 0x00008a0000377ab9 */ /* 0x000fc40000000800 */
[----:B------:R-:W-:-:S03]  /*a5c40*/  @P3 LOP3.LUT R19, R19, 0x1, RZ, 0xfc, !PT ;  /* 0x0000000113133812 */ /* 0x000fc600078efcff */
[----:B------:R-:W-:Y:S02]  /*a5c50*/  @P5 LOP3.LUT R18, R18, 0x40000000, RZ, 0xfc, !PT ;  /* 0x4000000012125812 */ /* 0x000fe400078efcff */
[----:B------:R-:W-:Y:S01]  /*a5c60*/  ISETP.LT.AND P3, PT, R12, UR36, !P2 ;  /* 0x000000240c007c0c */ /* 0x000fe2000d761270 */
        /* <DEDUP_REMOVED lines=18> */
[----:B------:R-:W-:Y:S01]  /*a5d90*/  ULDC UR37, c[0x0][0x228] ;  /* 0x00008a0000257ab9 */ /* 0x000fe20000000800 */
[----:B------:R-:W-:Y:S01]  /*a5da0*/  VIADD R209, R208, UR5 ;  /* 0x00000005d0d17c36 */ /* 0x000fe20008000000 */
[----:B------:R-:W-:-:S04]  /*a5db0*/  ULDC UR32, c[0x0][0x248] ;  /* 0x0000920000207ab9 */ /* 0x000fc80000000800 */
        /* <DEDUP_REMOVED lines=30> */
[----:B------:R-:W-:Y:S01]  /*a5fa0*/  VIADD R211, R210, UR5 ;  /* 0x00000005d2d37c36 */ /* 0x000fe20008000000 */
[----:B------:R-:W-:Y:S01]  /*a5fb0*/  ULDC UR5, c[0x0][0x248] ;  /* 0x0000920000057ab9 */ /* 0x000fe20000000800 */
[----:B------:R-:W-:Y:S01]  /*a5fc0*/  LOP3.LUT R18, R18, 0xfffbffff, RZ, 0xc0, !PT ;  /* 0xfffbffff12127812 */ /* 0x000fe200078ec0ff */
[----:B------:R-:W-:Y:S01]  /*a5fd0*/  VIADD R153, R8, 0x1f ;  /* 0x0000001f08997836 */ /* 0x000fe20000000000 */
[----:B------:R-:W-:Y:S01]  /*a5fe0*/  ISETP.LT.AND P5, PT, R10, UR36, !P2 ;  /* 0x000000240a007c0c */ /* 0x000fe2000d7a1270 */
[----:B------:R-:W-:Y:S01]  /*a5ff0*/  ULDC UR23, c[0x0][0x228] ;  /* 0x00008a0000177ab9 */ /* 0x000fe20000000800 */
[----:B------:R-:W-:Y:S01]  /*a6000*/  ISETP.LT.AND P4, PT, R11, UR40, !P2 ;  /* 0x000000280b007c0c */ /* 0x000fe2000d781270 */
[----:B------:R-:W-:Y:S01]  /*a6010*/  VIADD R212, R211, UR5 ;  /* 0x00000005d3d47c36 */ /* 0x000fe20008000000 */
[----:B------:R-:W-:Y:S01]  /*a6020*/  ULDC UR5, c[0x0][0x248] ;  /* 0x0000920000057ab9 */ /* 0x000fe20000000800 */
[----:B------:R-:W-:Y:S01]  /*a6030*/  ISETP.LT.AND P3, PT, R12, UR39, !P2 ;  /* 0x000000270c007c0c */ /* 0x000fe2000d761270 */
[----:B------:R-:W-:Y:S01]  /*a6040*/  ULDC UR40, c[0x0][0x228] ;  /* 0x00008a0000287ab9 */ /* 0x000fe20000000800 */
[----:B------:R-:W-:-:S06]  /*a6050*/  VIADD R213, R212, UR5 ;  /* 0x00000005d4d57c36 */ /* 0x000fcc0008000000 */
[----:B------:R-:W-:Y:S01]  /*a6060*/  @P5 LOP3.LUT R18, R18, 0x40000, RZ, 0xfc, !PT ;  /* 0x0004000012125812 */ /* 0x000fe200078efcff */
[----:B------:R-:W-:Y:S01]  /*a6070*/  VIADD R214, R213, UR17 ;  /* 0x00000011d5d67c36 */ /* 0x000fe20008000000 */
[----:B------:R-:W-:Y:S01]  /*a6080*/  ULDC UR17, c[0x0][0x248] ;  /* 0x0000920000117ab9 */ /* 0x000fe20000000800 */
[----:B------:R-:W-:Y:S01]  /*a6090*/  ISETP.LT.AND P2, PT, R9, UR38, !P2 ;  /* 0x0000002609007c0c */ /* 0x000fe2000d741270 */
[----:B------:R-:W-:Y:S01]  /*a60a0*/  ULDC UR39, c[0x0][0x228] ;  /* 0x00008a0000277ab9 */ /* 0x000fe20000000800 */
[----:B------:R-:W-:Y:S01]  /*a60b0*/  LOP3.LUT R18, R18, 0xfffdffff, RZ, 0xc0, !PT ;  /* 0xfffdffff12127812 */ /* 0x000fe200078ec0ff */
[----:B------:R-:W-:Y:S01]  /*a60c0*/  VIADD R215, R214, UR17 ;  /* 0x00000011d6d77c36 */ /* 0x000fe20008000000 */
[----:B------:R-:W-:Y:S01]  /*a60d0*/  ULDC UR5, c[0x0][0x228] ;  /* 0x00008a0000057ab9 */ /* 0x000fe20000000800 */
[----:B------:R-:W-:Y:S01]  /*a60e0*/  ULDC UR17, c[0x0][0x228] ;  /* 0x00008a0000117ab9 */ /* 0x000fe20000000800 */
[----:B------:R-:W-:Y:S01]  /*a60f0*/  @P4 LOP3.LUT R18, R18, 0x20000, RZ, 0xfc, !PT ;  /* 0x0002000012124812 */ /* 0x000fe200078efcff */
[----:B------:R-:W-:Y:S01]  /*a6100*/  VIADD R249, R215, UR22 ;  /* 0x00000016d7f97c36 */ /* 0x000fe20008000000 */
[----:B------:R-:W-:Y:S01]  /*a6110*/  ULDC UR22, c[0x0][0x248] ;  /* 0x0000920000167ab9 */ /* 0x000fe20000000800 */
[----:B------:R-:W-:Y:S01]  /*a6120*/  ULDC UR38, c[0x0][0x228] ;  /* 0x00008a0000267ab9 */ /* 0x000fe20000000800 */
[----:B------:R-:W-:Y:S01]  /*a6130*/  LOP3.LUT R18, R18, 0xfffeffff, RZ, 0xc0, !PT ;  /* 0xfffeffff12127812 */ /* 0x000fe200078ec0ff */
[----:B------:R-:W-:Y:S01]  /*a6140*/  VIADD R250, R249, UR22 ;  /* 0x00000016f9fa7c36 */ /* 0x000fe20008000000 */
[----:B------:R-:W-:-:S02]  /*a6150*/  ULDC UR22, c[0x0][0x228] ;  /* 0x00008a0000167ab9 */ /* 0x000fc40000000800 */
[----:B------:R-:W-:Y:S01]  /*a6160*/  @P3 LOP3.LUT R18, R18, 0x10000, RZ, 0xfc, !PT ;  /* 0x0001000012123812 */ /* 0x000fe200078efcff */
[----:B------:R-:W-:Y:S01]  /*a6170*/  VIADD R251, R250, UR24 ;  /* 0x00000018fafb7c36 */ /* 0x000fe20008000000 */
[----:B------:R-:W-:Y:S02]  /*a6180*/  ULDC UR24, c[0x0][0x228] ;  /* 0x00008a0000187ab9 */ /* 0x000fe40000000800 */
[----:B------:R-:W-:Y:S01]  /*a6190*/  LOP3.LUT R18, R18, 0xffff7fff, RZ, 0xc0, !PT ;  /* 0xffff7fff12127812 */ /* 0x000fe200078ec0ff */
[----:B------:R-:W-:Y:S01]  /*a61a0*/  VIADD R252, R251, UR30 ;  /* 0x0000001efbfc7c36 */ /* 0x000fe20008000000 */
[----:B------:R-:W-:Y:S02]  /*a61b0*/  ULDC.64 UR30, c[0x0][0x228] ;  /* 0x00008a00001e7ab9 */ /* 0x000fe40000000a00 */
        /* <DEDUP_REMOVED lines=11> */
[----:B------:R0:W-:Y:S01]  /*a6270*/  STL [R1], R154 ;  /* 0x0000009a01007387 */ /* 0x0001e20000100800 */
[----:B------:R-:W-:Y:S01]  /*a6280*/  ULDC UR39, c[0x0][0x228] ;  /* 0x00008a0000277ab9 */ /* 0x000fe20000000800 */
[----:B------:R-:W-:Y:S01]  /*a6290*/  ULDC UR40, c[0x0][0x228] ;  /* 0x00008a0000287ab9 */ /* 0x000fe20000000800 */
[----:B------:R-:W-:-:S04]  /*a62a0*/  LOP3.LUT R18, R18, 0xffffdfff, RZ, 0xc0, !PT ;  /* 0xffffdfff12127812 */ /* 0x000fc800078ec0ff */
[----:B------:R-:W-:Y:S02]  /*a62b0*/  @P4 LOP3.LUT R18, R18, 0x2000, RZ, 0xfc, !PT ;  /* 0x0000200012124812 */ /* 0x000fe400078efcff */
[----:B------:R-:W-:Y:S01]  /*a62c0*/  ISETP.LT.AND P2, PT, R9, UR41, !P2 ;  /* 0x0000002909007c0c */ /* 0x000fe2000d741270 */
[----:B0-----:R-:W-:Y:S01]  /*a62d0*/  VIADD R154, R154, UR30 ;  /* 0x0000001e9a9a7c36 */ /* 0x001fe20008000000 */
        /* <DEDUP_REMOVED lines=16> */
[----:B0-----:R-:W-:Y:S01]  /*a63e0*/  VIADD R154, R154, UR30 ;  /* 0x0000001e9a9a7c36 */ /* 0x001fe20008000000 */
[----:B------:R-:W-:Y:S01]  /*a63f0*/  ISETP.LT.AND P2, PT, R9, UR43, !P2 ;  /* 0x0000002b09007c0c */ /* 0x000fe2000d741270 */
[----:B------:R-:W-:Y:S01]  /*a6400*/  ULDC UR30, c[0x0][0x248] ;  /* 0x00009200001e7ab9 */ /* 0x000fe20000000800 */
[----:B------:R-:W-:Y:S01]  /*a6410*/  LOP3.LUT R18, R18, 0xfffffdff, RZ, 0xc0, !PT ;  /* 0xfffffdff12127812 */ /* 0x000fe200078ec0ff */
[----:B------:R-:W-:Y:S01]  /*a6420*/  ULDC UR42, c[0x0][0x228] ;  /* 0x00008a00002a7ab9 */ /* 0x000fe20000000800 */
[----:B------:R0:W-:Y:S01]  /*a6430*/  STL [R1+0x8], R154 ;  /* 0x0000089a01007387 */ /* 0x0001e20000100800 */
[----:B------:R-:W-:Y:S01]  /*a6440*/  ULDC UR44, c[0x0][0x228] ;  /* 0x00008a00002c7ab9 */ /* 0x000fe20000000800 */
[----:B------:R-:W-:Y:S01]  /*a6450*/  @P4 LOP3.LUT R18, R18, 0x200, RZ, 0xfc, !PT ;  /* 0x0000020012124812 */ /* 0x000fe200078efcff */
[----:B------:R-:W-:-:S03]  /*a6460*/  ULDC UR43, c[0x0][0x228] ;  /* 0x00008a00002b7ab9 */ /* 0x000fc60000000800 */
        /* <DEDUP_REMOVED lines=8> */
[----:B0-----:R-:W-:Y:S01]  /*a64f0*/  VIADD R154, R154, UR30 ;  /* 0x0000001e9a9a7c36 */ /* 0x001fe20008000000 */
[----:B------:R-:W-:Y:S01]  /*a6500*/  ISETP.LT.AND P4, PT, R11, UR47, !P2 ;  /* 0x0000002f0b007c0c */ /* 0x000fe2000d781270 */
[----:B------:R-:W-:Y:S01]  /*a6510*/  ULDC UR30, c[0x0][0x248] ;  /* 0x00009200001e7ab9 */ /* 0x000fe20000000800 */
[----:B------:R-:W-:Y:S01]  /*a6520*/  ISETP.LT.AND P3, PT, R12, UR46, !P2 ;  /* 0x0000002e0c007c0c */ /* 0x000fe2000d761270 */
[----:B------:R-:W-:Y:S01]  /*a6530*/  ULDC.64 UR36, c[0x0][0x228] ;  /* 0x00008a0000247ab9 */ /* 0x000fe20000000a00 */
[----:B------:R-:W-:-:S07]  /*a6540*/  ULDC UR34, c[0x0][0x228] ;  /* 0x00008a0000227ab9 */ /* 0x000fce0000000800 */
[----:B------:R-:W-:Y:S01]  /*a6550*/  @P5 LOP3.LUT R18, R18, 0x40, RZ, 0xfc, !PT ;  /* 0x0000004012125812 */ /* 0x000fe200078efcff */
[----:B------:R0:W-:Y:S01]  /*a6560*/  STL [R1+0xc], R154 ;  /* 0x00000c9a01007387 */ /* 0x0001e20000100800 */
[----:B------:R-:W-:Y:S01]  /*a6570*/  ULDC UR46, c[0x0][0x228] ;  /* 0x00008a00002e7ab9 */ /* 0x000fe20000000800 */
[----:B------:R-:W-:Y:S01]  /*a6580*/  LOP3.LUT R15, R15, 0x7fffffff, RZ, 0xc0, !PT ;  /* 0x7fffffff0f0f7812 */ /* 0x000fe200078ec0ff */
        /* <DEDUP_REMOVED lines=11> */
[----:B------:R-:W-:Y:S01]  /*a6640*/  ISETP.GE.AND P2, PT, R153, UR31, PT ;  /* 0x0000001f99007c0c */ /* 0x000fe2000bf46270 */
[----:B------:R0:W-:Y:S03]  /*a6650*/  STL [R1+0x10], R154 ;  /* 0x0000109a01007387 */ /* 0x0001e60000100800 */
[----:B------:R-:W-:Y:S02]  /*a6660*/  ISETP.LT.AND P5, PT, R10, UR36, !P2 ;  /* 0x000000240a007c0c */ /* 0x000fe4000d7a1270 */
[----:B------:R-:W-:Y:S01]  /*a6670*/  ISETP.LT.AND P4, PT, R11, UR32, !P2 ;  /* 0x000000200b007c0c */ /* 0x000fe2000d781270 */
[----:B------:R-:W-:Y:S01]  /*a6680*/  VIADD R153, R8, 0x1b ;  /* 0x0000001b08997836 */ /* 0x000fe20000000000 */
[----:B------:R-:W-:Y:S01]  /*a6690*/  ISETP.LT.AND P3, PT, R12, UR49, !P2 ;  /* 0x000000310c007c0c */ /* 0x000fe2000d761270 */
[----:B------:R-:W-:Y:S01]  /*a66a0*/  ULDC UR32, c[0x0][0x248] ;  /* 0x0000920000207ab9 */ /* 0x000fe20000000800 */
[----:B------:R-:W-:Y:S01]  /*a66b0*/  ISETP.LT.AND P2, PT, R9, UR48, !P2 ;  /* 0x0000003009007c0c */ /* 0x000fe2000d741270 */
[----:B0-----:R-:W-:Y:S01]  /*a66c0*/  VIADD R154, R154, UR30 ;  /* 0x0000001e9a9a7c36 */ /* 0x001fe20008000000 */
[----:B------:R-:W-:Y:S01]  /*a66d0*/  ULDC UR30, c[0x0][0x248] ;  /* 0x00009200001e7ab9 */ /* 0x000fe20000000800 */
[----:B------:R-:W-:Y:S01]  /*a66e0*/  LOP3.LUT R18, R18, 0xfffffffb, RZ, 0xc0, !PT ;  /* 0xfffffffb12127812 */ /* 0x000fe200078ec0ff */
[----:B------:R-:W-:Y:S01]  /*a66f0*/  ULDC UR49, c[0x0][0x228] ;  /* 0x00008a0000317ab9 */ /* 0x000fe20000000800 */
[----:B------:R-:W-:Y:S01]  /*a6700*/  ULDC UR48, c[0x0][0x228] ;  /* 0x00008a0000307ab9 */ /* 0x000fe20000000800 */
[----:B------:R0:W-:Y:S01]  /*a6710*/  STL [R1+0x14], R154 ;  /* 0x0000149a01007387 */ /* 0x0001e20000100800 */
[----:B------:R-:W-:Y:S01]  /*a6720*/  @P5 LOP3.LUT R18, R18, 0x4, RZ, 0xfc, !PT ;  /* 0x0000000412125812 */ /* 0x000fe200078efcff */
[----:B0-----:R-:W-:-:S05]  /*a6730*/  VIADD R154, R154, UR30 ;  /* 0x0000001e9a9a7c36 */ /* 0x001fca0008000000 */
[----:B------:R-:W-:Y:S01]  /*a6740*/  @P2 LOP3.LUT R17, R17, 0x80000000, RZ, 0xfc, !PT ;  /* 0x8000000011112812 */ /* 0x000fe200078efcff */
[----:B------:R-:W-:Y:S01]  /*a6750*/  ULDC UR30, c[0x0][0x248] ;  /* 0x00009200001e7ab9 */ /* 0x000fe20000000800 */
[----:B------:R-:W-:Y:S01]  /*a6760*/  ISETP.GE.AND P2, PT, R153, UR33, PT ;  /* 0x0000002199007c0c */ /* 0x000fe2000bf46270 */
[----:B------:R0:W-:Y:S01]  /*a6770*/  STL [R1+0x18], R154 ;  /* 0x0000189a01007387 */ /* 0x0001e20000100800 */
[----:B------:R-:W-:Y:S01]  /*a6780*/  LOP3.LUT R18, R18, 0xfffffffd, RZ, 0xc0, !PT ;  /* 0xfffffffd12127812 */ /* 0x000fe200078ec0ff */
[----:B0-----:R-:W-:Y:S01]  /*a6790*/  VIADD R154, R154, UR30 ;  /* 0x0000001e9a9a7c36 */ /* 0x001fe20008000000 */
[----:B------:R-:W-:Y:S02]  /*a67a0*/  ULDC.64 UR30, c[0x0][0x228] ;  /* 0x00008a00001e7ab9 */ /* 0x000fe40000000a00 */
[----:B------:R-:W-:Y:S02]  /*a67b0*/  ISETP.LT.AND P5, PT, R10, UR30, !P2 ;  /* 0x0000001e0a007c0c */ /* 0x000fe4000d7a1270 */
[----:B------:R-:W-:-:S02]  /*a67c0*/  LOP3.LUT R17, R17, 0xbfffffff, RZ, 0xc0, !PT ;  /* 0xbfffffff11117812 */ /* 0x000fc400078ec0ff */
[----:B------:R-:W-:Y:S01]  /*a67d0*/  @P4 LOP3.LUT R18, R18, 0x2, RZ, 0xfc, !PT ;  /* 0x0000000212124812 */ /* 0x000fe200078efcff */
[----:B------:R-:W-:Y:S01]  /*a67e0*/  VIADD R153, R8, 0x1a ;  /* 0x0000001a08997836 */ /* 0x000fe20000000000 */
[----:B------:R-:W-:Y:S01]  /*a67f0*/  ISETP.LT.AND P4, PT, R11, UR34, !P2 ;  /* 0x000000220b007c0c */ /* 0x000fe2000d781270 */
[----:B------:R0:W-:Y:S01]  /*a6800*/  STL [R1+0x1c], R154 ;  /* 0x00001c9a01007387 */ /* 0x0001e20000100800 */
[----:B------:R-:W-:Y:S01]  /*a6810*/  LOP3.LUT R18, R18, 0xfffffffe, RZ, 0xc0, !PT ;  /* 0xfffffffe12127812 */ /* 0x000fe200078ec0ff */
[----:B------:R-:W-:Y:S01]  /*a6820*/  ULDC UR34, c[0x0][0x228] ;  /* 0x00008a0000227ab9 */ /* 0x000fe20000000800 */
[----:B------:R-:W-:-:S03]  /*a6830*/  ULDC UR30, c[0x0][0x248] ;  /* 0x00009200001e7ab9 */ /* 0x000fc60000000800 */
[----:B------:R-:W-:Y:S02]  /*a6840*/  @P5 LOP3.LUT R17, R17, 0x40000000, RZ, 0xfc, !PT ;  /* 0x4000000011115812 */ /* 0x000fe400078efcff */
[----:B------:R-:W-:Y:S02]  /*a6850*/  @P3 LOP3.LUT R18, R18, 0x1, RZ, 0xfc, !PT ;  /* 0x0000000112123812 */ /* 0x000fe400078efcff */
[----:B------:R-:W-:Y:S01]  /*a6860*/  ISETP.LT.AND P3, PT, R12, UR51, !P2 ;  /* 0x000000330c007c0c */ /* 0x000fe2000d761270 */
[----:B0-----:R-:W-:Y:S01]  /*a6870*/  VIADD R154, R154, UR32 ;  /* 0x000000209a9a7c36 */ /* 0x001fe20008000000 */
[----:B------:R-:W-:Y:S01]  /*a6880*/  LOP3.LUT R17, R17, 0xdfffffff, RZ, 0xc0, !PT ;  /* 0xdfffffff11117812 */ /* 0x000fe200078ec0ff */
[----:B------:R-:W-:Y:S01]  /*a6890*/  ULDC.64 UR32, c[0x0][0x228] ;  /* 0x00008a0000207ab9 */ /* 0x000fe20000000a00 */
[----:B------:R-:W-:Y:S02]  /*a68a0*/  ULDC UR51, c[0x0][0x228] ;  /* 0x00008a0000337ab9 */ /* 0x000fe40000000800 */
[----:B------:R-:W-:-:S02]  /*a68b0*/  @P4 LOP3.LUT R17, R17, 0x20000000, RZ, 0xfc, !PT ;  /* 0x2000000011114812 */ /* 0x000fc400078efcff */
[----:B------:R-:W-:Y:S01]  /*a68c0*/  ISETP.LT.AND P2, PT, R9, UR50, !P2 ;  /* 0x0000003209007c0c */ /* 0x000fe2000d741270 */
[----:B------:R0:W-:Y:S01]  /*a68d0*/  STL [R1+0x404], R154 ;  /* 0x0004049a01007387 */ /* 0x0001e20000100800 */
[----:B------:R-:W-:Y:S01]  /*a68e0*/  LOP3.LUT R17, R17, 0xefffffff, RZ, 0xc0, !PT ;  /* 0xefffffff11117812 */ /* 0x000fe200078ec0ff */
[----:B------:R-:W-:-:S03]  /*a68f0*/  ULDC UR50, c[0x0][0x228] ;  /* 0x00008a0000327ab9 */ /* 0x000fc60000000800 */
        /* <DEDUP_REMOVED lines=30> */
[----:B0-----:R-:W-:Y:S01]  /*a6ae0*/  VIADD R154, R154, UR30 ;  /* 0x0000001e9a9a7c36 */ /* 0x001fe20008000000 */
[----:B------:R-:W-:Y:S01]  /*a6af0*/  ISETP.LT.AND P3, PT, R12, UR58, !P2 ;  /* 0x0000003a0c007c0c */ /* 0x000fe2000d761270 */
[----:B------:R-:W-:Y:S01]  /*a6b00*/  ULDC UR30, c[0x0][0x248] ;  /* 0x00009200001e7ab9 */ /* 0x000fe20000000800 */
[----:B------:R-:W-:-:S07]  /*a6b10*/  ULDC UR34, c[0x0][0x248] ;  /* 0x0000920000227ab9 */ /* 0x000fce0000000800 */
[----:B------:R-:W-:Y:S01]  /*a6b20*/  @P5 LOP3.LUT R17, R17, 0x400000, RZ, 0xfc, !PT ;  /* 0x0040000011115812 */ /* 0x000fe200078efcff */
[----:B------:R0:W-:Y:S01]  /*a6b30*/  STL [R1+0x40c], R154 ;  /* 0x00040c9a01007387 */ /* 0x0001e20000100800 */
        /* <DEDUP_REMOVED lines=15> */
[----:B------:R0:W-:Y:S01]  /*a6c30*/  STL [R1+0xc70], R154 ;  /* 0x000c709a01007387 */ /* 0x0001e20000100800 */
[----:B------:R-:W-:Y:S01]  /*a6c40*/  ISETP.LT.AND P4, PT, R11, UR32, !P2 ;  /* 0x000000200b007c0c */ /* 0x000fe2000d781270 */
[----:B------:R-:W-:Y:S01]  /*a6c50*/  VIADD R153, R8, 0x17 ;  /* 0x0000001708997836 */ /* 0x000fe20000000000 */
[----:B------:R-:W-:Y:S01]  /*a6c60*/  ISETP.LT.AND P3, PT, R12, UR27, !P2 ;  /* 0x0000001b0c007c0c */ /* 0x000fe2000d761270 */
[----:B------:R-:W-:Y:S01]  /*a6c70*/  ULDC UR32, c[0x0][0x228] ;  /* 0x00008a0000207ab9 */ /* 0x000fe20000000800 */
[----:B------:R-:W-:-:S05]  /*a6c80*/  ULDC UR36, c[0x0][0x248] ;  /* 0x0000920000247ab9 */ /* 0x000fca0000000800 */
[----:B------:R-:W-:Y:S01]  /*a6c90*/  @P5 LOP3.LUT R17, R17, 0x40000, RZ, 0xfc, !PT ;  /* 0x0004000011115812 */ /* 0x000fe200078efcff */
[----:B0-----:R-:W-:Y:S01]  /*a6ca0*/  VIADD R154, R154, UR30 ;  /* 0x0000001e9a9a7c36 */ /* 0x001fe20008000000 */
[----:B------:R-:W-:Y:S01]  /*a6cb0*/  ISETP.LT.AND P2, PT, R9, UR28, !P2 ;  /* 0x0000001c09007c0c */ /* 0x000fe2000d741270 */
[----:B------:R-:W-:Y:S01]  /*a6cc0*/  ULDC UR27, c[0x0][0x248] ;  /* 0x00009200001b7ab9 */ /* 0x000fe20000000800 */
[----:B------:R-:W-:Y:S01]  /*a6cd0*/  LOP3.LUT R17, R17, 0xfffdffff, RZ, 0xc0, !PT ;  /* 0xfffdffff11117812 */ /* 0x000fe200078ec0ff */
[----:B------:R-:W-:-:S03]  /*a6ce0*/  ULDC.64 UR30, c[0x0][0x228] ;  /* 0x00008a00001e7ab9 */ /* 0x000fc60000000a00 */
[----:B------:R-:W-:-:S04]  /*a6cf0*/  @P4 LOP3.LUT R17, R17, 0x20000, RZ, 0xfc, !PT ;  /* 0x0002000011114812 */ /* 0x000fc800078efcff */
[----:B------:R-:W-:Y:S01]  /*a6d00*/  LOP3.LUT R17, R17, 0xfffeffff, RZ, 0xc0, !PT ;  /* 0xfffeffff11117812 */ /* 0x000fe200078ec0ff */
[----:B------:R0:W-:Y:S03]  /*a6d10*/  STL [R1+0xc74], R154 ;  /* 0x000c749a01007387 */ /* 0x0001e60000100800 */
[----:B------:R-:W-:-:S04]  /*a6d20*/  @P3 LOP3.LUT R17, R17, 0x10000, RZ, 0xfc, !PT ;  /* 0x0001000011113812 */ /* 0x000fc800078efcff */
[----:B------:R-:W-:Y:S01]  /*a6d30*/  LOP3.LUT R17, R17, 0xffff7fff, RZ, 0xc0, !PT ;  /* 0xffff7fff11117812 */ /* 0x000fe200078ec0ff */
[----:B0-----:R-:W-:Y:S01]  /*a6d40*/  VIADD R154, R154, UR29 ;  /* 0x0000001d9a9a7c36 */ /* 0x001fe20008000000 */
[----:B------:R-:W-:Y:S02]  /*a6d50*/  ULDC UR29, c[0x0][0x248] ;  /* 0x00009200001d7ab9 */ /* 0x000fe40000000800 */
[----:B------:R-:W-:Y:S02]  /*a6d60*/  @P2 LOP3.LUT R17, R17, 0x8000, RZ, 0xfc, !PT ;  /* 0x0000800011112812 */ /* 0x000fe400078efcff */
[----:B------:R-:W-:Y:S01]  /*a6d70*/  ISETP.GE.AND P2, PT, R153, UR33, PT ;  /* 0x0000002199007c0c */ /* 0x000fe2000bf46270 */
[----:B------:R0:W-:Y:S01]  /*a6d80*/  STL [R1+0xc78], R154 ;  /* 0x000c789a01007387 */ /* 0x0001e20000100800 */
[----:B------:R-:W-:Y:S01]  /*a6d90*/  LOP3.LUT R17, R17, 0xffffbfff, RZ, 0xc0, !PT ;  /* 0xffffbfff11117812 */ /* 0x000fe200078ec0ff */
[----:B------:R-:W-:Y:S01]  /*a6da0*/  VIADD R153, R8, 0x16 ;  /* 0x0000001608997836 */ /* 0x000fe20000000000 */
[----:B------:R-:W-:Y:S01]  /*a6db0*/  ULDC UR33, c[0x0][0x248] ;  /* 0x0000920000217ab9 */ /* 0x000fe20000000800 */
[----:B0-----:R-:W-:Y:S01]  /*a6dc0*/  VIADD R154, R154, UR29 ;  /* 0x0000001d9a9a7c36 */ /* 0x001fe20008000000 */
[----:B------:R-:W-:-:S02]  /*a6dd0*/  ULDC.64 UR28, c[0x0][0x228] ;  /* 0x00008a00001c7ab9 */ /* 0x000fc40000000a00 */
[----:B------:R-:W-:Y:S01]  /*a6de0*/  ISETP.LT.AND P5, PT, R10, UR28, !P2 ;  /* 0x0000001c0a007c0c */ /* 0x000fe2000d7a1270 */
[----:B------:R-:W-:Y:S01]  /*a6df0*/  ULDC UR28, c[0x0][0x228] ;  /* 0x00008a00001c7ab9 */ /* 0x000fe20000000800 */
[----:B------:R-:W-:Y:S02]  /*a6e00*/  ISETP.LT.AND P4, PT, R11, UR32, !P2 ;  /* 0x000000200b007c0c */ /* 0x000fe4000d781270 */
[----:B------:R-:W-:Y:S01]  /*a6e10*/  ISETP.LT.AND P3, PT, R12, UR26, !P2 ;  /* 0x0000001a0c007c0c */ /* 0x000fe2000d761270 */
[----:B------:R0:W-:Y:S08]  /*a6e20*/  STL [R1+0xc7c], R154 ;  /* 0x000c7c9a01007387 */ /* 0x0001f00000100800 */
[----:B------:R-:W-:Y:S01]  /*a6e30*/  @P5 LOP3.LUT R17, R17, 0x4000, RZ, 0xfc, !PT ;  /* 0x0000400011115812 */ /* 0x000fe200078efcff */
[----:B------:R-:W-:-:S03]  /*a6e40*/  ULDC UR32, c[0x0][0x228] ;  /* 0x00008a0000207ab9 */ /* 0x000fc60000000800 */
        /* <DEDUP_REMOVED lines=8> */
[----:B------:R-:W-:Y:S01]  /*a6ed0*/  LOP3.LUT R17, R17, 0xfffff7ff, RZ, 0xc0, !PT ;  /* 0xfffff7ff11117812 */ /* 0x000fe200078ec0ff */
[----:B------:R0:W-:Y:S03]  /*a6ee0*/  STL [R1+0xc80], R154 ;  /* 0x000c809a01007387 */ /* 0x0001e60000100800 */
[----:B------:R-:W-:Y:S02]  /*a6ef0*/  @P2 LOP3.LUT R17, R17, 0x800, RZ, 0xfc, !PT ;  /* 0x0000080011112812 */ /* 0x000fe400078efcff */
[----:B------:R-:W-:Y:S01]  /*a6f00*/  ISETP.GE.AND P2, PT, R153, UR35, PT ;  /* 0x0000002399007c0c */ /* 0x000fe2000bf46270 */
[----:B0-----:R-:W-:Y:S01]  /*a6f10*/  VIADD R154, R154, UR27 ;  /* 0x0000001b9a9a7c36 */ /* 0x001fe20008000000 */
[----:B------:R-:W-:Y:S01]  /*a6f20*/  ULDC.64 UR26, c[0x0][0x228] ;  /* 0x00008a00001a7ab9 */ /* 0x000fe20000000a00 */
[----:B------:R-:W-:Y:S01]  /*a6f30*/  LOP3.LUT R17, R17, 0xfffffbff, RZ, 0xc0, !PT ;  /* 0xfffffbff11117812 */ /* 0x000fe200078ec0ff */
[----:B------:R-:W-:Y:S01]  /*a6f40*/  VIADD R153, R8, 0x15 ;  /* 0x0000001508997836 */ /* 0x000fe20000000000 */
[----:B------:R-:W-:Y:S01]  /*a6f50*/  ISETP.LT.AND P5, PT, R10, UR26, !P2 ;  /* 0x0000001a0a007c0c */ /* 0x000fe2000d7a1270 */
[----:B------:R-:W-:Y:S01]  /*a6f60*/  ULDC UR35, c[0x0][0x248] ;  /* 0x0000920000237ab9 */ /* 0x000fe20000000800 */
[----:B------:R-:W-:-:S02]  /*a6f70*/  ISETP.LT.AND P4, PT, R11, UR15, !P2 ;  /* 0x0000000f0b007c0c */ /* 0x000fc4000d781270 */
[----:B------:R-:W-:Y:S01]  /*a6f80*/  ISETP.LT.AND P3, PT, R12, UR16, !P2 ;  /* 0x000000100c007c0c */ /* 0x000fe2000d761270 */
[----:B------:R0:W-:Y:S01]  /*a6f90*/  STL [R1+0xc84], R154 ;  /* 0x000c849a01007387 */ /* 0x0001e20000100800 */
[----:B------:R-:W-:Y:S01]  /*a6fa0*/  LOP3.LUT R14, R14, 0x7fffffff, RZ, 0xc0, !PT ;  /* 0x7fffffff0e0e7812 */ /* 0x000fe200078ec0ff */
[----:B------:R-:W-:Y:S01]  /*a6fb0*/  ULDC UR16, c[0x0][0x228] ;  /* 0x00008a0000107ab9 */ /* 0x000fe20000000800 */
[----:B------:R-:W-:-:S05]  /*a6fc0*/  ULDC UR26, c[0x0][0x228] ;  /* 0x00008a00001a7ab9 */ /* 0x000fca0000000800 */
[----:B------:R-:W-:-:S04]  /*a6fd0*/  @P5 LOP3.LUT R17, R17, 0x400, RZ, 0xfc, !PT ;  /* 0x0000040011115812 */ /* 0x000fc800078efcff */
        /* <DEDUP_REMOVED lines=12> */
[----:B------:R0:W-:Y:S01]  /*a70a0*/  STL [R1+0xc88], R154 ;  /* 0x000c889a01007387 */ /* 0x0001e20000100800 */
[----:B------:R-:W-:Y:S01]  /*a70b0*/  ISETP.LT.AND P5, PT, R10, UR30, !P2 ;  /* 0x0000001e0a007c0c */ /* 0x000fe2000d7a1270 */
[----:B------:R-:W-:Y:S01]  /*a70c0*/  VIADD R153, R8, 0x14 ;  /* 0x0000001408997836 */ /* 0x000fe20000000000 */
        /* <DEDUP_REMOVED lines=13> */
[----:B------:R-:W-:Y:S01]  /*a71a0*/  @P3 LOP3.LUT R17, R17, 0x10, RZ, 0xfc, !PT ;  /* 0x0000001011113812 */ /* 0x000fe200078efcff */
[----:B------:R0:W-:Y:S03]  /*a71b0*/  STL [R1+0xc8c], R154 ;  /* 0x000c8c9a01007387 */ /* 0x0001e60000100800 */
[----:B------:R-:W-:-:S04]  /*a71c0*/  LOP3.LUT R17, R17, 0xfffffff7, RZ, 0xc0, !PT ;  /* 0xfffffff711117812 */ /* 0x000fc800078ec0ff */
[----:B------:R-:W-:Y:S01]  /*a71d0*/  @P2 LOP3.LUT R17, R17, 0x8, RZ, 0xfc, !PT ;  /* 0x0000000811112812 */ /* 0x000fe200078efcff */
[----:B0-----:R-:W-:Y:S01]  /*a71e0*/  VIADD R154, R154, UR8 ;  /* 0x000000089a9a7c36 */ /* 0x001fe20008000000 */
[----:B------:R-:W-:Y:S01]  /*a71f0*/  ULDC UR8, c[0x0][0x248] ;  /* 0x0000920000087ab9 */ /* 0x000fe20000000800 */
[----:B------:R-:W-:-:S03]  /*a7200*/  ISETP.GE.AND P2, PT, R153, UR29, PT ;  /* 0x0000001d99007c0c */ /* 0x000fc6000bf46270 */
[----:B------:R0:W-:Y:S01]  /*a7210*/  STL [R1+0xc90], R154 ;  /* 0x000c909a01007387 */ /* 0x0001e20000100800 */
[----:B------:R-:W-:Y:S01]  /*a7220*/  ISETP.LT.AND P5, PT, R10, UR12, !P2 ;  /* 0x0000000c0a007c0c */ /* 0x000fe2000d7a1270 */
[----:B------:R-:W-:Y:S01]  /*a7230*/  VIADD R153, R8, 0x13 ;  /* 0x0000001308997836 */ /* 0x000fe20000000000 */
[----:B------:R-:W-:Y:S01]  /*a7240*/  ISETP.LT.AND P4, PT, R11, UR6, !P2 ;  /* 0x000000060b007c0c */ /* 0x000fe2000d781270 */
[----:B------:R-:W-:Y:S01]  /*a7250*/  ULDC UR6, c[0x0][0x248] ;  /* 0x0000920000067ab9 */ /* 0x000fe20000000800 */
[----:B------:R-:W-:Y:S01]  /*a7260*/  ISETP.LT.AND P3, PT, R12, UR7, !P2 ;  /* 0x000000070c007c0c */ /* 0x000fe2000d761270 */
[----:B------:R-:W-:Y:S01]  /*a7270*/  ULDC UR12, c[0x0][0x228] ;  /* 0x00008a00000c7ab9 */ /* 0x000fe20000000800 */
[----:B------:R-:W-:Y:S01]  /*a7280*/  ISETP.LT.AND P2, PT, R9, UR9, !P2 ;  /* 0x0000000909007c0c */ /* 0x000fe2000d741270 */
[----:B------:R-:W-:Y:S01]  /*a7290*/  ULDC UR29, c[0x0][0x228] ;  /* 0x00008a00001d7ab9 */ /* 0x000fe20000000800 */
[----:B0-----:R-:W-:Y:S01]  /*a72a0*/  VIADD R154, R154, UR8 ;  /* 0x000000089a9a7c36 */ /* 0x001fe20008000000 */
[----:B------:R-:W-:-:S04]  /*a72b0*/  ULDC UR8, c[0x0][0x248] ;  /* 0x0000920000087ab9 */ /* 0x000fc80000000800 */
[----:B------:R0:W-:Y:S02]  /*a72c0*/  STL [R1+0xc94], R154 ;  /* 0x000c949a01007387 */ /* 0x0001e40000100800 */
[----:B0-----:R-:W-:Y:S01]  /*a72d0*/  VIADD R154, R154, UR8 ;  /* 0x000000089a9a7c36 */ /* 0x001fe20008000000 */
[----:B------:R-:W-:-:S04]  /*a72e0*/  ULDC UR8, c[0x0][0x248] ;  /* 0x0000920000087ab9 */ /* 0x000fc80000000800 */
[----:B------:R0:W-:Y:S01]  /*a72f0*/  STL [R1+0xc98], R154 ;  /* 0x000c989a01007387 */ /* 0x0001e20000100800 */
[----:B------:R-:W-:Y:S02]  /*a7300*/  LOP3.LUT R17, R17, 0xfffffffb, RZ, 0xc0, !PT ;  /* 0xfffffffb11117812 */ /* 0x000fe400078ec0ff */
[----:B------:R-:W-:Y:S02]  /*a7310*/  @P2 LOP3.LUT R16, R16, 0x80000000, RZ, 0xfc, !PT ;  /* 0x8000000010102812 */ /* 0x000fe400078efcff */
[----:B------:R-:W-:Y:S01]  /*a7320*/  ISETP.GE.AND P2, PT, R153, UR27, PT ;  /* 0x0000001b99007c0c */ /* 0x000fe2000bf46270 */
[----:B0-----:R-:W-:Y:S01]  /*a7330*/  VIADD R154, R154, UR8 ;  /* 0x000000089a9a7c36 */ /* 0x001fe20008000000 */
[----:B------:R-:W-:Y:S02]  /*a7340*/  @P5 LOP3.LUT R17, R17, 0x4, RZ, 0xfc, !PT ;  /* 0x0000000411115812 */ /* 0x000fe400078efcff */
[----:B------:R-:W-:Y:S01]  /*a7350*/  LOP3.LUT R16, R16, 0xbfffffff, RZ, 0xc0, !PT ;  /* 0xbfffffff10107812 */ /* 0x000fe200078ec0ff */
[----:B------:R-:W-:Y:S01]  /*a7360*/  VIADD R153, R8, 0x12 ;  /* 0x0000001208997836 */ /* 0x000fe20000000000 */
[----:B------:R0:W-:Y:S01]  /*a7370*/  STL [R1+0xc9c], R154 ;  /* 0x000c9c9a01007387 */ /* 0x0001e20000100800 */
[----:B------:R-:W-:Y:S01]  /*a7380*/  LOP3.LUT R17, R17, 0xfffffffd, RZ, 0xc0, !PT ;  /* 0xfffffffd11117812 */ /* 0x000fe200078ec0ff */
[----:B------:R-:W-:Y:S01]  /*a7390*/  ULDC UR8, c[0x0][0x248] ;  /* 0x0000920000087ab9 */ /* 0x000fe20000000800 */
[----:B------:R-:W-:Y:S01]  /*a73a0*/  ULDC UR27, c[0x0][0x228] ;  /* 0x00008a00001b7ab9 */ /* 0x000fe20000000800 */
[----:B0-----:R-:W-:Y:S01]  /*a73b0*/  VIADD R154, R154, UR6 ;  /* 0x000000069a9a7c36 */ /* 0x001fe20008000000 */
[----:B------:R-:W-:-:S02]  /*a73c0*/  ULDC.64 UR6, c[0x0][0x228] ;  /* 0x00008a0000067ab9 */ /* 0x000fc40000000a00 */
[----:B------:R-:W-:Y:S01]  /*a73d0*/  ISETP.LT.AND P5, PT, R10, UR6, !P2 ;  /* 0x000000060a007c0c */ /* 0x000fe2000d7a1270 */
[----:B------:R-:W-:Y:S01]  /*a73e0*/  ULDC UR6, c[0x0][0x248] ;  /* 0x0000920000067ab9 */ /* 0x000fe20000000800 */
[----:B------:R-:W-:Y:S02]  /*a73f0*/  @P4 LOP3.LUT R17, R17, 0x2, RZ, 0xfc, !PT ;  /* 0x0000000211114812 */ /* 0x000fe400078efcff */
[----:B------:R-:W-:Y:S01]  /*a7400*/  ISETP.LT.AND P4, PT, R11, UR54, !P2 ;  /* 0x000000360b007c0c */ /* 0x000fe2000d781270 */
[----:B------:R0:W-:Y:S01]  /*a7410*/  STL [R1+0xca0], R154 ;  /* 0x000ca09a01007387 */ /* 0x0001e20000100800 */
[----:B------:R-:W-:Y:S01]  /*a7420*/  LOP3.LUT R17, R17, 0xfffffffe, RZ, 0xc0, !PT ;  /* 0xfffffffe11117812 */ /* 0x000fe200078ec0ff */
[----:B------:R-:W-:-:S03]  /*a7430*/  ULDC UR54, c[0x0][0x228] ;  /* 0x00008a0000367ab9 */ /* 0x000fc60000000800 */
[----:B------:R-:W-:-:S03]  /*a7440*/  @P3 LOP3.LUT R17, R17, 0x1, RZ, 0xfc, !PT ;  /* 0x0000000111113812 */ /* 0x000fc600078efcff */
[----:B------:R-:W-:Y:S02]  /*a7450*/  @P5 LOP3.LUT R16, R16, 0x40000000, RZ, 0xfc, !PT ;  /* 0x4000000010105812 */ /* 0x000fe400078efcff */
[----:B------:R-:W-:Y:S01]  /*a7460*/  ISETP.LT.AND P3, PT, R12, UR53, !P2 ;  /* 0x000000350c007c0c */ /* 0x000fe2000d761270 */
[----:B0-----:R-:W-:Y:S01]  /*a7470*/  VIADD R154, R154, UR8 ;  /* 0x000000089a9a7c36 */ /* 0x001fe20008000000 */
[----:B------:R-:W-:Y:S01]  /*a7480*/  LOP3.LUT R16, R16, 0xdfffffff, RZ, 0xc0, !PT ;  /* 0xdfffffff10107812 */ /* 0x000fe200078ec0ff */
[----:B------:R-:W-:Y:S01]  /*a7490*/  ULDC.64 UR8, c[0x0][0x228] ;  /* 0x00008a0000087ab9 */ /* 0x000fe20000000a00 */
[----:B------:R-:W-:Y:S02]  /*a74a0*/  ULDC UR53, c[0x0][0x248] ;  /* 0x0000920000357ab9 */ /* 0x000fe40000000800 */
[----:B------:R-:W-:Y:S02]  /*a74b0*/  @P4 LOP3.LUT R16, R16, 0x20000000, RZ, 0xfc, !PT ;  /* 0x2000000010104812 */ /* 0x000fe400078efcff */
[----:B------:R-:W-:Y:S01]  /*a74c0*/  ISETP.LT.AND P2, PT, R9, UR52, !P2 ;  /* 0x0000003409007c0c */ /* 0x000fe2000d741270 */
[----:B------:R0:W-:Y:S01]  /*a74d0*/  STL [R1+0xca4], R154 ;  /* 0x000ca49a01007387 */ /* 0x0001e20000100800 */
[----:B------:R-:W-:Y:S01]  /*a74e0*/  LOP3.LUT R16, R16, 0xefffffff, RZ, 0xc0, !PT ;  /* 0xefffffff10107812 */ /* 0x000fe200078ec0ff */
[----:B------:R-:W-:-:S03]  /*a74f0*/  ULDC UR52, c[0x0][0x248] ;  /* 0x0000920000347ab9 */ /* 0x000fc60000000800 */
[----:B------:R-:W-:-:S04]  /*a7500*/  @P3 LOP3.LUT R16, R16, 0x10000000, RZ, 0xfc, !PT ;  /* 0x1000000010103812 */ /* 0x000fc800078efcff */
[----:B------:R-:W-:-:S04]  /*a7510*/  LOP3.LUT R16, R16, 0xf7ffffff, RZ, 0xc0, !PT ;  /* 0xf7ffffff10107812 */ /* 0x000fc800078ec0ff */
[----:B------:R-:W-:Y:S02]  /*a7520*/  @P2 LOP3.LUT R16, R16, 0x8000000, RZ, 0xfc, !PT ;  /* 0x0800000010102812 */ /* 0x000fe400078efcff */
[----:B------:R-:W-:Y:S02]  /*a7530*/  ISETP.GE.AND P2, PT, R153, UR31, PT ;  /* 0x0000001f99007c0c */ /* 0x000fe4000bf46270 */
[----:B------:R-:W-:Y:S01]  /*a7540*/  LOP3.LUT R16, R16, 0xfbffffff, RZ, 0xc0, !PT ;  /* 0xfbffffff10107812 */ /* 0x000fe200078ec0ff */
[----:B0-----:R-:W-:Y:S01]  /*a7550*/  VIADD R154, R154, UR6 ;  /* 0x000000069a9a7c36 */ /* 0x001fe20008000000 */
[----:B------:R-:W-:Y:S01]  /*a7560*/  ISETP.LT.AND P5, PT, R10, UR8, !P2 ;  /* 0x000000080a007c0c */ /* 0x000fe2000d7a1270 */
[----:B------:R-:W-:Y:S01]  /*a7570*/  VIADD R153, R8, 0x11 ;  /* 0x0000001108997836 */ /* 0x000fe20000000000 */
[----:B------:R-:W-:Y:S01]  /*a7580*/  ISETP.LT.AND P4, PT, R11, UR57, !P2 ;  /* 0x000000390b007c0c */ /* 0x000fe2000d781270 */
[----:B------:R-:W-:Y:S01]  /*a7590*/  ULDC UR8, c[0x0][0x248] ;  /* 0x0000920000087ab9 */ /* 0x000fe20000000800 */
[----:B------:R-:W-:Y:S01]  /*a75a0*/  ISETP.LT.AND P3, PT, R12, UR56, !P2 ;  /* 0x000000380c007c0c */ /* 0x000fe2000d761270 */
[----:B------:R0:W-:Y:S01]  /*a75b0*/  STL [R1+0xca8], R154 ;  /* 0x000ca89a01007387 */ /* 0x0001e20000100800 */
[----:B------:R-:W-:Y:S01]  /*a75c0*/  ULDC UR6, c[0x0][0x228] ;  /* 0x00008a0000067ab9 */ /* 0x000fe20000000800 */
[----:B------:R-:W-:-:S06]  /*a75d0*/  ULDC UR31, c[0x0][0x228] ;  /* 0x00008a00001f7ab9 */ /* 0x000fcc0000000800 */
[----:B------:R-:W-:Y:S01]  /*a75e0*/  @P5 LOP3.LUT R16, R16, 0x4000000, RZ, 0xfc, !PT ;  /* 0x0400000010105812 */ /* 0x000fe200078efcff */
[----:B------:R-:W-:Y:S01]  /*a75f0*/  ULDC UR57, c[0x0][0x228] ;  /* 0x00008a0000397ab9 */ /* 0x000fe20000000800 */
[----:B------:R-:W-:Y:S02]  /*a7600*/  ULDC UR56, c[0x0][0x248] ;  /* 0x0000920000387ab9 */ /* 0x000fe40000000800 */
[----:B------:R-:W-:-:S04]  /*a7610*/  LOP3.LUT R16, R16, 0xfdffffff, RZ, 0xc0, !PT ;  /* 0xfdffffff10107812 */ /* 0x000fc800078ec0ff */
[----:B------:R-:W-:Y:S02]  /*a7620*/  @P4 LOP3.LUT R16, R16, 0x2000000, RZ, 0xfc, !PT ;  /* 0x0200000010104812 */ /* 0x000fe400078efcff */
[----:B------:R-:W-:Y:S01]  /*a7630*/  ISETP.LT.AND P2, PT, R9, UR55, !P2 ;  /* 0x0000003709007c0c */ /* 0x000fe2000d741270 */
[----:B0-----:R-:W-:Y:S01]  /*a7640*/  VIADD R154, R154, UR14 ;  /* 0x0000000e9a9a7c36 */ /* 0x001fe20008000000 */
[----:B------:R-:W-:Y:S01]  /*a7650*/  LOP3.LUT R16, R16, 0xfeffffff, RZ, 0xc0, !PT ;  /* 0xfeffffff10107812 */ /* 0x000fe200078ec0ff */
[----:B------:R-:W-:Y:S01]  /*a7660*/  ULDC.64 UR14, c[0x0][0x228] ;  /* 0x00008a00000e7ab9 */ /* 0x000fe20000000a00 */
        /* <DEDUP_REMOVED lines=8> */
[----:B------:R0:W-:Y:S01]  /*a76f0*/  STL [R1+0xcac], R154 ;  /* 0x000cac9a01007387 */ /* 0x0001e20000100800 */
[----:B------:R-:W-:Y:S01]  /*a7700*/  ISETP.LT.AND P4, PT, R11, UR5, !P2 ;  /* 0x000000050b007c0c */ /* 0x000fe2000d781270 */
[----:B------:R-:W-:Y:S01]  /*a7710*/  ULDC UR5, c[0x0][0x248] ;  /* 0x0000920000057ab9 */ /* 0x000fe20000000800 */
[----:B------:R-:W-:Y:S01]  /*a7720*/  ISETP.LT.AND P3, PT, R12, UR18, !P2 ;  /* 0x000000120c007c0c */ /* 0x000fe2000d761270 */
[----:B------:R-:W-:Y:S01]  /*a7730*/  ULDC UR14, c[0x0][0x248] ;  /* 0x00009200000e7ab9 */ /* 0x000fe20000000800 */
[----:B------:R-:W1:Y:S01]  /*a7740*/  S2R R152, SR_TID.X ;  /* 0x0000000000987919 */ /* 0x000e620000002100 */
        /* <DEDUP_REMOVED lines=52> */
[----:B------:R-:W-:Y:S01]  /*a7a90*/  ISETP.LT.AND P5, PT, R10, UR22, !P2 ;  /* 0x000000160a007c0c */ /* 0x000fe2000d7a1270 */
[----:B------:R0:W-:Y:S01]  /*a7aa0*/  STL [R1+0xcd4], R154 ;  /* 0x000cd49a01007387 */ /* 0x0001e20000100800 */
[----:B------:R-:W-:Y:S02]  /*a7ab0*/  ISETP.LT.AND P4, PT, R11, UR38, !P2 ;  /* 0x000000260b007c0c */ /* 0x000fe4000d781270 */
[----:B------:R-:W-:Y:S01]  /*a7ac0*/  LOP3.LUT R16, R16, 0xfffffbff, RZ, 0xc0, !PT ;  /* 0xfffffbff10107812 */ /* 0x000fe200078ec0ff */
[----:B------:R-:W-:Y:S01]  /*a7ad0*/  VIADD R153, R8, 0xd ;  /* 0x0000000d08997836 */ /* 0x000fe20000000000 */
[----:B------:R-:W-:Y:S01]  /*a7ae0*/  ISETP.LT.AND P3, PT, R12, UR41, !P2 ;  /* 0x000000290c007c0c */ /* 0x000fe2000d761270 */
[----:B------:R-:W-:Y:S01]  /*a7af0*/  ULDC UR22, c[0x0][0x248] ;  /* 0x0000920000167ab9 */ /* 0x000fe20000000800 */
[----:B------:R-:W-:Y:S01]  /*a7b00*/  ULDC UR38, c[0x0][0x248] ;  /* 0x0000920000267ab9 */ /* 0x000fe20000000800 */
[----:B0-----:R-:W-:-:S04]  /*a7b10*/  VIADD R154, R154, UR5 ;  /* 0x000000059a9a7c36 */ /* 0x001fc80008000000 */
[----:B------:R-:W-:Y:S01]  /*a7b20*/  @P5 LOP3.LUT R16, R16, 0x400, RZ, 0xfc, !PT ;  /* 0x0000040010105812 */ /* 0x000fe200078efcff */
[----:B------:R-:W-:Y:S01]  /*a7b30*/  ULDC UR5, c[0x0][0x228] ;  /* 0x00008a0000057ab9 */ /* 0x000fe20000000800 */
[----:B------:R0:W-:Y:S02]  /*a7b40*/  STL [R1+0xd10], R154 ;  /* 0x000d109a01007387 */ /* 0x0001e40000100800 */
[----:B------:R-:W-:Y:S01]  /*a7b50*/  LOP3.LUT R16, R16, 0xfffffdff, RZ, 0xc0, !PT ;  /* 0xfffffdff10107812 */ /* 0x000fe200078ec0ff */
[----:B0-----:R-:W-:Y:S01]  /*a7b60*/  VIADD R154, R154, UR14 ;  /* 0x0000000e9a9a7c36 */ /* 0x001fe20008000000 */
[----:B------:R-:W-:Y:S02]  /*a7b70*/  ULDC UR14, c[0x0][0x248] ;  /* 0x00009200000e7ab9 */ /* 0x000fe40000000800 */
[----:B------:R-:W-:Y:S02]  /*a7b80*/  @P4 LOP3.LUT R16, R16, 0x200, RZ, 0xfc, !PT ;  /* 0x0000020010104812 */ /* 0x000fe400078efcff */
[----:B------:R0:W-:Y:S01]  /*a7b90*/  STL [R1+0xd14], R154 ;  /* 0x000d149a01007387 */ /* 0x0001e20000100800 */
[----:B------:R-:W-:Y:S01]  /*a7ba0*/  ISETP.LT.AND P2, PT, R9, UR39, !P2 ;  /* 0x0000002709007c0c */ /* 0x000fe2000d741270 */
[----:B------:R-:W-:Y:S01]  /*a7bb0*/  ULDC UR39, c[0x0][0x248] ;  /* 0x0000920000277ab9 */ /* 0x000fe20000000800 */
[----:B------:R-:W-:Y:S01]  /*a7bc0*/  LOP3.LUT R16, R16, 0xfffffeff, RZ, 0xc0, !PT ;  /* 0xfffffeff10107812 */ /* 0x000fe200078ec0ff */
[----:B0-----:R-:W-:-:S03]  /*a7bd0*/  VIADD R154, R154, UR14 ;  /* 0x0000000e9a9a7c36 */ /* 0x001fc60008000000 */
[----:B------:R-:W-:Y:S01]  /*a7be0*/  @P3 LOP3.LUT R16, R16, 0x100, RZ, 0xfc, !PT ;  /* 0x0000010010103812 */ /* 0x000fe200078efcff */
[----:B------:R-:W-:Y:S01]  /*a7bf0*/  ULDC UR14, c[0x0][0x248] ;  /* 0x00009200000e7ab9 */ /* 0x000fe20000000800 */
[----:B------:R0:W-:Y:S02]  /*a7c00*/  STL [R1+0xd0c], R154 ;  /* 0x000d0c9a01007387 */ /* 0x0001e40000100800 */
[----:B------:R-:W-:Y:S01]  /*a7c10*/  LOP3.LUT R16, R16, 0xffffff7f, RZ, 0xc0, !PT ;  /* 0xffffff7f10107812 */ /* 0x000fe200078ec0ff */
[----:B0-----:R-:W-:-:S03]  /*a7c20*/  VIADD R154, R154, UR18 ;  /* 0x000000129a9a7c36 */ /* 0x001fc60008000000 */
[----:B------:R-:W-:Y:S01]  /*a7c30*/  @P2 LOP3.LUT R16, R16, 0x80, RZ, 0xfc, !PT ;  /* 0x0000008010102812 */ /* 0x000fe200078efcff */
[----:B------:R-:W-:Y:S01]  /*a7c40*/  ULDC UR18, c[0x0][0x248] ;  /* 0x0000920000127ab9 */ /* 0x000fe20000000800 */
[----:B------:R0:W-:Y:S01]  /*a7c50*/  STL [R1+0xd08], R154 ;  /* 0x000d089a01007387 */ /* 0x0001e20000100800 */
[----:B------:R-:W-:Y:S01]  /*a7c60*/  ISETP.GE.AND P2, PT, R153, UR19, PT ;  /* 0x0000001399007c0c */ /* 0x000fe2000bf46270 */
[----:B0-----:R-:W-:-:S03]  /*a7c70*/  VIADD R154, R154, UR17 ;  /* 0x000000119a9a7c36 */ /* 0x001fc60008000000 */
[----:B------:R-:W-:Y:S02]  /*a7c80*/  ISETP.LT.AND P4, PT, R11, UR40, !P2 ;  /* 0x000000280b007c0c */ /* 0x000fe4000d781270 */
[----:B------:R-:W-:Y:S01]  /*a7c90*/  LOP3.LUT R16, R16, 0xffffffbf, RZ, 0xc0, !PT ;  /* 0xffffffbf10107812 */ /* 0x000fe200078ec0ff */
[----:B------:R-:W-:Y:S01]  /*a7ca0*/  VIADD R153, R8, 0xc ;  /* 0x0000000c08997836 */ /* 0x000fe20000000000 */
[----:B------:R0:W-:Y:S01]  /*a7cb0*/  STL [R1+0xd04], R154 ;  /* 0x000d049a01007387 */ /* 0x0001e20000100800 */
[----:B------:R-:W-:Y:S01]  /*a7cc0*/  ISETP.LT.AND P3, PT, R12, UR42, !P2 ;  /* 0x0000002a0c007c0c */ /* 0x000fe2000d761270 */
[----:B------:R-:W-:Y:S01]  /*a7cd0*/  ULDC.64 UR40, c[0x0][0x228] ;  /* 0x00008a0000287ab9 */ /* 0x000fe20000000a00 */
[----:B------:R-:W-:Y:S01]  /*a7ce0*/  ULDC UR17, c[0x0][0x248] ;  /* 0x0000920000117ab9 */ /* 0x000fe20000000800 */
[----:B------:R-:W-:Y:S01]  /*a7cf0*/  ULDC UR42, c[0x0][0x248] ;  /* 0x00009200002a7ab9 */ /* 0x000fe20000000800 */
[----:B0-----:R-:W-:Y:S01]  /*a7d00*/  VIADD R154, R154, UR14 ;  /* 0x0000000e9a9a7c36 */ /* 0x001fe20008000000 */
[----:B------:R-:W-:-:S02]  /*a7d10*/  ULDC.64 UR14, c[0x0][0x228] ;  /* 0x00008a00000e7ab9 */ /* 0x000fc40000000a00 */
[----:B------:R-:W-:Y:S01]  /*a7d20*/  ISETP.LT.AND P5, PT, R10, UR14, !P2 ;  /* 0x0000000e0a007c0c */ /* 0x000fe2000d7a1270 */
[----:B------:R-:W-:Y:S01]  /*a7d30*/  ULDC UR14, c[0x0][0x248] ;  /* 0x00009200000e7ab9 */ /* 0x000fe20000000800 */
[----:B------:R-:W-:Y:S01]  /*a7d40*/  ISETP.LT.AND P2, PT, R9, UR44, !P2 ;  /* 0x0000002c09007c0c */ /* 0x000fe2000d741270 */
[----:B------:R0:W-:Y:S01]  /*a7d50*/  STL [R1+0xd00], R154 ;  /* 0x000d009a01007387 */ /* 0x0001e20000100800 */
[----:B------:R-:W-:-:S09]  /*a7d60*/  ULDC UR44, c[0x0][0x248] ;  /* 0x00009200002c7ab9 */ /* 0x000fd20000000800 */
[----:B------:R-:W-:-:S04]  /*a7d70*/  @P5 LOP3.LUT R16, R16, 0x40, RZ, 0xfc, !PT ;  /* 0x0000004010105812 */ /* 0x000fc800078efcff */
[----:B------:R-:W-:-:S04]  /*a7d80*/  LOP3.LUT R16, R16, 0xffffffdf, RZ, 0xc0, !PT ;  /* 0xffffffdf10107812 */ /* 0x000fc800078ec0ff */
[----:B------:R-:W-:Y:S01]  /*a7d90*/  @P4 LOP3.LUT R16, R16, 0x20, RZ, 0xfc, !PT ;  /* 0x0000002010104812 */ /* 0x000fe200078efcff */
[----:B0-----:R-:W-:Y:S01]  /*a7da0*/  VIADD R154, R154, UR9 ;  /* 0x000000099a9a7c36 */ /* 0x001fe20008000000 */
[----:B------:R-:W-:Y:S02]  /*a7db0*/  ULDC UR9, c[0x0][0x248] ;  /* 0x0000920000097ab9 */ /* 0x000fe40000000800 */
[----:B------:R-:W-:-:S04]  /*a7dc0*/  LOP3.LUT R16, R16, 0xffffffef, RZ, 0xc0, !PT ;  /* 0xffffffef10107812 */ /* 0x000fc800078ec0ff */
[----:B------:R-:W-:Y:S01]  /*a7dd0*/  @P3 LOP3.LUT R16, R16, 0x10, RZ, 0xfc, !PT ;  /* 0x0000001010103812 */ /* 0x000fe200078efcff */
[----:B------:R0:W-:Y:S03]  /*a7de0*/  STL [R1+0xcfc], R154 ;  /* 0x000cfc9a01007387 */ /* 0x0001e60000100800 */
[----:B------:R-:W-:Y:S01]  /*a7df0*/  LOP3.LUT R16, R16, 0xfffffff7, RZ, 0xc0, !PT ;  /* 0xfffffff710107812 */ /* 0x000fe200078ec0ff */
[----:B0-----:R-:W-:-:S03]  /*a7e00*/  VIADD R154, R154, UR24 ;  /* 0x000000189a9a7c36 */ /* 0x001fc60008000000 */
[----:B------:R-:W-:Y:S01]  /*a7e10*/  @P2 LOP3.LUT R16, R16, 0x8, RZ, 0xfc, !PT ;  /* 0x0000000810102812 */ /* 0x000fe200078efcff */
[----:B------:R-:W-:Y:S01]  /*a7e20*/  ULDC UR24, c[0x0][0x248] ;  /* 0x0000920000187ab9 */ /* 0x000fe20000000800 */
[----:B------:R-:W-:Y:S01]  /*a7e30*/  ISETP.GE.AND P2, PT, R153, UR21, PT ;  /* 0x0000001599007c0c */ /* 0x000fe2000bf46270 */
[----:B------:R0:W-:Y:S01]  /*a7e40*/  STL [R1+0xcf8], R154 ;  /* 0x000cf89a01007387 */ /* 0x0001e20000100800 */
[----:B------:R-:W-:Y:S02]  /*a7e50*/  VIADD R153, R8, 0xb ;  /* 0x0000000b08997836 */ /* 0x000fe40000000000 */
[----:B------:R-:W-:Y:S01]  /*a7e60*/  ISETP.LT.AND P4, PT, R11, UR43, !P2 ;  /* 0x0000002b0b007c0c */ /* 0x000fe2000d781270 */
[----:B------:R-:W-:Y:S01]  /*a7e70*/  ULDC UR21, c[0x0][0x248] ;  /* 0x0000920000157ab9 */ /* 0x000fe20000000800 */
[----:B------:R-:W-:Y:S01]  /*a7e80*/  ISETP.LT.AND P3, PT, R12, UR45, !P2 ;  /* 0x0000002d0c007c0c */ /* 0x000fe2000d761270 */
[----:B------:R-:W-:Y:S01]  /*a7e90*/  ULDC UR45, c[0x0][0x248] ;  /* 0x00009200002d7ab9 */ /* 0x000fe20000000800 */
[----:B0-----:R-:W-:Y:S01]  /*a7ea0*/  VIADD R154, R154, UR18 ;  /* 0x000000129a9a7c36 */ /* 0x001fe20008000000 */
[----:B------:R-:W-:-:S02]  /*a7eb0*/  ULDC.64 UR18, c[0x0][0x228] ;  /* 0x00008a0000127ab9 */ /* 0x000fc40000000a00 */
[----:B------:R-:W-:Y:S01]  /*a7ec0*/  ISETP.LT.AND P5, PT, R10, UR18, !P2 ;  /* 0x000000120a007c0c */ /* 0x000fe2000d7a1270 */
[----:B------:R-:W-:Y:S01]  /*a7ed0*/  ULDC UR18, c[0x0][0x248] ;  /* 0x0000920000127ab9 */ /* 0x000fe20000000800 */
[----:B------:R-:W-:Y:S01]  /*a7ee0*/  ISETP.LT.AND P2, PT, R9, UR46, !P2 ;  /* 0x0000002e09007c0c */ /* 0x000fe2000d741270 */
[----:B------:R0:W-:Y:S01]  /*a7ef0*/  STL [R1+0xcf4], R154 ;  /* 0x000cf49a01007387 */ /* 0x0001e20000100800 */
[----:B------:R-:W-:Y:S01]  /*a7f00*/  LOP3.LUT R16, R16, 0xfffffffb, RZ, 0xc0, !PT ;  /* 0xfffffffb10107812 */ /* 0x000fe200078ec0ff */
[----:B------:R-:W-:Y:S01]  /*a7f10*/  ULDC UR46, c[0x0][0x228] ;  /* 0x00008a00002e7ab9 */ /* 0x000fe20000000800 */
[----:B0-----:R-:W-:-:S09]  /*a7f20*/  VIADD R154, R154, UR35 ;  /* 0x000000239a9a7c36 */ /* 0x001fd20008000000 */
[----:B------:R-:W-:Y:S02]  /*a7f30*/  @P2 LOP3.LUT R15, R15, 0x80000000, RZ, 0xfc, !PT ;  /* 0x800000000f0f2812 */ /* 0x000fe400078efcff */
[----:B------:R-:W-:Y:S01]  /*a7f40*/  ISETP.GE.AND P2, PT, R153, UR23, PT ;  /* 0x0000001799007c0c */ /* 0x000fe2000bf46270 */
[----:B------:R0:W-:Y:S01]  /*a7f50*/  STL [R1+0xcf0], R154 ;  /* 0x000cf09a01007387 */ /* 0x0001e20000100800 */
[----:B------:R-:W-:Y:S02]  /*a7f60*/  @P5 LOP3.LUT R16, R16, 0x4, RZ, 0xfc, !PT ;  /* 0x0000000410105812 */ /* 0x000fe400078efcff */
[----:B------:R-:W-:Y:S01]  /*a7f70*/  LOP3.LUT R15, R15, 0xbfffffff, RZ, 0xc0, !PT ;  /* 0xbfffffff0f0f7812 */ /* 0x000fe200078ec0ff */
[----:B------:R-:W-:Y:S01]  /*a7f80*/  VIADD R153, R8, 0xa ;  /* 0x0000000a08997836 */ /* 0x000fe20000000000 */
[----:B------:R-:W-:Y:S01]  /*a7f90*/  ULDC UR23, c[0x0][0x248] ;  /* 0x0000920000177ab9 */ /* 0x000fe20000000800 */
[----:B0-----:R-:W-:Y:S01]  /*a7fa0*/  VIADD R154, R154, UR34 ;  /* 0x000000229a9a7c36 */ /* 0x001fe20008000000 */
[----:B------:R-:W-:-:S02]  /*a7fb0*/  ULDC.64 UR34, c[0x0][0x228] ;  /* 0x00008a0000227ab9 */ /* 0x000fc40000000a00 */
[----:B------:R-:W-:Y:S02]  /*a7fc0*/  ISETP.LT.AND P5, PT, R10, UR34, !P2 ;  /* 0x000000220a007c0c */ /* 0x000fe4000d7a1270 */
[----:B------:R-:W-:-:S04]  /*a7fd0*/  LOP3.LUT R16, R16, 0xfffffffd, RZ, 0xc0, !PT ;  /* 0xfffffffd10107812 */ /* 0x000fc800078ec0ff */
[----:B------:R-:W-:Y:S02]  /*a7fe0*/  @P4 LOP3.LUT R16, R16, 0x2, RZ, 0xfc, !PT ;  /* 0x0000000210104812 */ /* 0x000fe400078efcff */
[----:B------:R-:W-:Y:S01]  /*a7ff0*/  ISETP.LT.AND P4, PT, R11, UR47, !P2 ;  /* 0x0000002f0b007c0c */ /* 0x000fe2000d781270 */
[----:B------:R0:W-:Y:S01]  /*a8000*/  STL [R1+0xcec], R154 ;  /* 0x000cec9a01007387 */ /* 0x0001e20000100800 */
[----:B------:R-:W-:Y:S01]  /*a8010*/  LOP3.LUT R16, R16, 0xfffffffe, RZ, 0xc0, !PT ;  /* 0xfffffffe10107812 */ /* 0x000fe200078ec0ff */
[----:B------:R-:W-:Y:S02]  /*a8020*/  ULDC UR47, c[0x0][0x228] ;  /* 0x00008a00002f7ab9 */ /* 0x000fe40000000800 */
[----:B------:R-:W-:Y:S02]  /*a8030*/  @P5 LOP3.LUT R15, R15, 0x40000000, RZ, 0xfc, !PT ;  /* 0x400000000f0f5812 */ /* 0x000fe400078efcff */
[----:B------:R-:W-:Y:S02]  /*a8040*/  @P3 LOP3.LUT R16, R16, 0x1, RZ, 0xfc, !PT ;  /* 0x0000000110103812 */ /* 0x000fe400078efcff */
[----:B------:R-:W-:Y:S01]  /*a8050*/  ISETP.LT.AND P3, PT, R12, UR49, !P2 ;  /* 0x000000310c007c0c */ /* 0x000fe2000d761270 */
[----:B------:R-:W-:Y:S01]  /*a8060*/  ULDC UR49, c[0x0][0x248] ;  /* 0x0000920000317ab9 */ /* 0x000fe20000000800 */
[----:B------:R-:W-:-:S04]  /*a8070*/  LOP3.LUT R15, R15, 0xdfffffff, RZ, 0xc0, !PT ;  /* 0xdfffffff0f0f7812 */ /* 0x000fc800078ec0ff */
[----:B------:R-:W-:Y:S02]  /*a8080*/  @P4 LOP3.LUT R15, R15, 0x20000000, RZ, 0xfc, !PT ;  /* 0x200000000f0f4812 */ /* 0x000fe400078efcff */
[----:B------:R-:W-:Y:S01]  /*a8090*/  ISETP.LT.AND P2, PT, R9, UR48, !P2 ;  /* 0x0000003009007c0c */ /* 0x000fe2000d741270 */
[----:B0-----:R-:W-:Y:S01]  /*a80a0*/  VIADD R154, R154, UR37 ;  /* 0x000000259a9a7c36 */ /* 0x001fe20008000000 */
[----:B------:R-:W-:Y:S01]  /*a80b0*/  LOP3.LUT R15, R15, 0xefffffff, RZ, 0xc0, !PT ;  /* 0xefffffff0f0f7812 */ /* 0x000fe200078ec0ff */
[----:B------:R-:W-:-:S03]  /*a80c0*/  ULDC UR48, c[0x0][0x248] ;  /* 0x0000920000307ab9 */ /* 0x000fc60000000800 */
        /* <DEDUP_REMOVED lines=11> */
[----:B------:R-:W-:Y:S01]  /*a8180*/  ISETP.LT.AND P4, PT, R11, UR54, !P2 ;  /* 0x000000360b007c0c */ /* 0x000fe2000d781270 */
[----:B------:R-:W-:Y:S01]  /*a8190*/  ULDC UR54, c[0x0][0x228] ;  /* 0x00008a0000367ab9 */ /* 0x000fe20000000800 */
        /* <DEDUP_REMOVED lines=22> */
[----:B------:R-:W-:Y:S01]  /*a8300*/  ULDC UR40, c[0x0][0x228] ;  /* 0x00008a0000287ab9 */ /* 0x000fe20000000800 */
[----:B------:R-:W-:-:S07]  /*a8310*/  ULDC UR19, c[0x0][0x248] ;  /* 0x0000920000137ab9 */ /* 0x000fce0000000800 */
[----:B------:R-:W-:Y:S01]  /*a8320*/  @P5 LOP3.LUT R15, R15, 0x400000, RZ, 0xfc, !PT ;  /* 0x004000000f0f5812 */ /* 0x000fe200078efcff */
[----:B0-----:R-:W-:Y:S01]  /*a8330*/  VIADD R154, R154, UR17 ;  /* 0x000000119a9a7c36 */ /* 0x001fe20008000000 */
[----:B------:R-:W-:Y:S01]  /*a8340*/  ISETP.LT.AND P2, PT, R9, UR60, !P2 ;  /* 0x0000003c09007c0c */ /* 0x000fe2000d741270 */
[----:B------:R-:W-:Y:S01]  /*a8350*/  ULDC UR60, c[0x0][0x228] ;  /* 0x00008a00003c7ab9 */ /* 0x000fe20000000800 */
[----:B------:R-:W-:Y:S01]  /*a8360*/  LOP3.LUT R15, R15, 0xffdfffff, RZ, 0xc0, !PT ;  /* 0xffdfffff0f0f7812 */ /* 0x000fe200078ec0ff */
[----:B------:R-:W-:Y:S01]  /*a8370*/  ULDC UR17, c[0x0][0x248] ;  /* 0x0000920000117ab9 */ /* 0x000fe20000000800 */
[----:B------:R-:W-:Y:S02]  /*a8380*/  ULDC UR54, c[0x0][0x248] ;  /* 0x0000920000367ab9 */ /* 0x000fe40000000800 */
[----:B------:R-:W-:-:S04]  /*a8390*/  @P4 LOP3.LUT R15, R15, 0x200000, RZ, 0xfc, !PT ;  /* 0x002000000f0f4812 */ /* 0x000fc800078efcff */
[----:B------:R-:W-:Y:S01]  /*a83a0*/  LOP3.LUT R15, R15, 0xffefffff, RZ, 0xc0, !PT ;  /* 0xffefffff0f0f7812 */ /* 0x000fe200078ec0ff */
[----:B------:R0:W-:Y:S03]  /*a83b0*/  STL [R1+0xcdc], R154 ;  /* 0x000cdc9a01007387 */ /* 0x0001e60000100800 */
[----:B------:R-:W-:-:S04]  /*a83c0*/  @P3 LOP3.LUT R15, R15, 0x100000, RZ, 0xfc, !PT ;  /* 0x001000000f0f3812 */ /* 0x000fc800078efcff */
[----:B------:R-:W-:Y:S01]  /*a83d0*/  LOP3.LUT R15, R15, 0xfff7ffff, RZ, 0xc0, !PT ;  /* 0xfff7ffff0f0f7812 */ /* 0x000fe200078ec0ff */
[----:B0-----:R-:W-:-:S03]  /*a83e0*/  VIADD R154, R154, UR9 ;  /* 0x000000099a9a7c36 */ /* 0x001fc60008000000 */
[----:B------:R-:W-:Y:S01]  /*a83f0*/  @P2 LOP3.LUT R15, R15, 0x80000, RZ, 0xfc, !PT ;  /* 0x000800000f0f2812 */ /* 0x000fe200078efcff */
[----:B------:R-:W-:Y:S01]  /*a8400*/  ULDC UR9, c[0x0][0x248] ;  /* 0x0000920000097ab9 */ /* 0x000fe20000000800 */
[----:B------:R-:W-:Y:S01]  /*a8410*/  ISETP.GE.AND P2, PT, R153, UR35, PT ;  /* 0x0000002399007c0c */ /* 0x000fe2000bf46270 */
[----:B------:R0:W-:Y:S01]  /*a8420*/  STL [R1+0xcd8], R154 ;  /* 0x000cd89a01007387 */ /* 0x0001e20000100800 */
[----:B------:R-:W-:Y:S01]  /*a8430*/  LOP3.LUT R15, R15, 0xfffbffff, RZ, 0xc0, !PT ;  /* 0xfffbffff0f0f7812 */ /* 0x000fe200078ec0ff */
[----:B------:R-:W-:Y:S01]  /*a8440*/  VIADD R153, R8, 0x7 ;  /* 0x0000000708997836 */ /* 0x000fe20000000000 */
[----:B------:R-:W-:Y:S01]  /*a8450*/  ULDC.64 UR34, c[0x0][0x228] ;  /* 0x00008a0000227ab9 */ /* 0x000fe20000000a00 */
[----:B0-----:R-:W-:Y:S01]  /*a8460*/  VIADD R154, R154, UR42 ;  /* 0x0000002a9a9a7c36 */ /* 0x001fe20008000000 */
[----:B------:R-:W-:Y:S02]  /*a8470*/  ULDC.64 UR42, c[0x0][0x228] ;  /* 0x00008a00002a7ab9 */ /* 0x000fe40000000a00 */
[----:B------:R-:W-:Y:S01]  /*a8480*/  ISETP.LT.AND P5, PT, R10, UR42, !P2 ;  /* 0x0000002a0a007c0c */ /* 0x000fe2000d7a1270 */
[----:B------:R-:W-:Y:S01]  /*a8490*/  ULDC UR42, c[0x0][0x248] ;  /* 0x00009200002a7ab9 */ /* 0x000fe20000000800 */
[----:B------:R-:W-:-:S02]  /*a84a0*/  ISETP.LT.AND P4, PT, R11, UR57, !P2 ;  /* 0x000000390b007c0c */ /* 0x000fc4000d781270 */
[----:B------:R-:W-:Y:S01]  /*a84b0*/  ISETP.LT.AND P3, PT, R12, UR61, !P2 ;  /* 0x0000003d0c007c0c */ /* 0x000fe2000d761270 */
[----:B------:R-:W-:-:S08]  /*a84c0*/  ULDC UR61, c[0x0][0x228] ;  /* 0x00008a00003d7ab9 */ /* 0x000fd00000000800 */
[----:B------:R-:W-:Y:S01]  /*a84d0*/  @P5 LOP3.LUT R15, R15, 0x40000, RZ, 0xfc, !PT ;  /* 0x000400000f0f5812 */ /* 0x000fe200078efcff */
[----:B------:R0:W-:Y:S01]  /*a84e0*/  STL [R1+0xcd0], R154 ;  /* 0x000cd09a01007387 */ /* 0x0001e20000100800 */
[----:B------:R-:W-:Y:S02]  /*a84f0*/  ULDC UR57, c[0x0][0x248] ;  /* 0x0000920000397ab9 */ /* 0x000fe40000000800 */
        /* <DEDUP_REMOVED lines=19> */
[----:B------:R-:W-:-:S04]  /*a8630*/  @P5 LOP3.LUT R15, R15, 0x4000, RZ, 0xfc, !PT ;  /* 0x000040000f0f5812 */ /* 0x000fc800078efcff */
        /* <DEDUP_REMOVED lines=14> */
[----:B------:R0:W-:Y:S01]  /*a8720*/  STL [R1+0xcc8], R154 ;  /* 0x000cc89a01007387 */ /* 0x0001e20000100800 */
[----:B------:R-:W-:Y:S01]  /*a8730*/  ISETP.LT.AND P3, PT, R12, UR60, !P2 ;  /* 0x0000003c0c007c0c */ /* 0x000fe2000d761270 */
[----:B------:R-:W-:Y:S01]  /*a8740*/  VIADD R153, R8, 0x5 ;  /* 0x0000000508997836 */ /* 0x000fe20000000000 */
[----:B------:R-:W-:-:S05]  /*a8750*/  ULDC UR61, c[0x0][0x228] ;  /* 0x00008a00003d7ab9 */ /* 0x000fca0000000800 */
        /* <DEDUP_REMOVED lines=8> */
[----:B------:R-:W-:Y:S02]  /*a87e0*/  ULDC.64 UR40, c[0x0][0x228] ;  /* 0x00008a0000287ab9 */ /* 0x000fe40000000a00 */
[----:B------:R-:W-:-:S04]  /*a87f0*/  @P3 LOP3.LUT R15, R15, 0x100, RZ, 0xfc, !PT ;  /* 0x000001000f0f3812 */ /* 0x000fc800078efcff */
[----:B------:R-:W-:Y:S01]  /*a8800*/  LOP3.LUT R15, R15, 0xffffff7f, RZ, 0xc0, !PT ;  /* 0xffffff7f0f0f7812 */ /* 0x000fe200078ec0ff */
[----:B------:R0:W-:Y:S03]  /*a8810*/  STL [R1+0xcc4], R154 ;  /* 0x000cc49a01007387 */ /* 0x0001e60000100800 */
[----:B------:R-:W-:Y:S02]  /*a8820*/  @P2 LOP3.LUT R15, R15, 0x80, RZ, 0xfc, !PT ;  /* 0x000000800f0f2812 */ /* 0x000fe400078efcff */
[----:B------:R-:W-:Y:S01]  /*a8830*/  ISETP.GE.AND P2, PT, R153, UR43, PT ;  /* 0x0000002b99007c0c */ /* 0x000fe2000bf46270 */
[----:B0-----:R-:W-:Y:S01]  /*a8840*/  VIADD R154, R154, UR14 ;  /* 0x0000000e9a9a7c36 */ /* 0x001fe20008000000 */
[----:B------:R-:W-:Y:S02]  /*a8850*/  ULDC.64 UR14, c[0x0][0x228] ;  /* 0x00008a00000e7ab9 */ /* 0x000fe40000000a00 */
[----:B------:R-:W-:-:S02]  /*a8860*/  ISETP.LT.AND P5, PT, R10, UR14, !P2 ;  /* 0x0000000e0a007c0c */ /* 0x000fc4000d7a1270 */
[----:B------:R-:W-:Y:S02]  /*a8870*/  ISETP.LT.AND P4, PT, R11, UR22, !P2 ;  /* 0x000000160b007c0c */ /* 0x000fe4000d781270 */
[----:B------:R-:W-:Y:S02]  /*a8880*/  LOP3.LUT R15, R15, 0xffffffbf, RZ, 0xc0, !PT ;  /* 0xffffffbf0f0f7812 */ /* 0x000fe400078ec0ff */
[----:B------:R-:W-:-:S07]  /*a8890*/  ISETP.LT.AND P3, PT, R12, UR61, !P2 ;  /* 0x0000003d0c007c0c */ /* 0x000fce000d761270 */
[----:B------:R-:W-:-:S04]  /*a88a0*/  @P5 LOP3.LUT R15, R15, 0x40, RZ, 0xfc, !PT ;  /* 0x000000400f0f5812 */ /* 0x000fc800078efcff */
[----:B------:R-:W-:-:S04]  /*a88b0*/  LOP3.LUT R15, R15, 0xffffffdf, RZ, 0xc0, !PT ;  /* 0xffffffdf0f0f7812 */ /* 0x000fc800078ec0ff */
[----:B------:R-:W-:Y:S02]  /*a88c0*/  @P4 LOP3.LUT R15, R15, 0x20, RZ, 0xfc, !PT ;  /* 0x000000200f0f4812 */ /* 0x000fe400078efcff */
[----:B------:R-:W-:Y:S01]  /*a88d0*/  ISETP.LT.AND P2, PT, R9, UR60, !P2 ;  /* 0x0000003c09007c0c */ /* 0x000fe2000d741270 */
[----:B------:R-:W-:Y:S01]  /*a88e0*/  VIADD R153, R8, 0x4 ;  /* 0x0000000408997836 */ /* 0x000fe20000000000 */
[----:B------:R-:W-:Y:S01]  /*a88f0*/  LOP3.LUT R15, R15, 0xffffffef, RZ, 0xc0, !PT ;  /* 0xffffffef0f0f7812 */ /* 0x000fe200078ec0ff */
[----:B------:R0:W-:Y:S01]  /*a8900*/  STL [R1+0xcc0], R154 ;  /* 0x000cc09a01007387 */ /* 0x0001e20000100800 */
[----:B------:R-:W-:Y:S02]  /*a8910*/  ULDC UR60, c[0x0][0x228] ;  /* 0x00008a00003c7ab9 */ /* 0x000fe40000000800 */
[----:B------:R-:W-:-:S04]  /*a8920*/  @P3 LOP3.LUT R15, R15, 0x10, RZ, 0xfc, !PT ;  /* 0x000000100f0f3812 */ /* 0x000fc800078efcff */
[----:B------:R-:W-:-:S04]  /*a8930*/  LOP3.LUT R15, R15, 0xfffffff7, RZ, 0xc0, !PT ;  /* 0xfffffff70f0f7812 */ /* 0x000fc800078ec0ff */
[----:B------:R-:W-:Y:S02]  /*a8940*/  @P2 LOP3.LUT R15, R15, 0x8, RZ, 0xfc, !PT ;  /* 0x000000080f0f2812 */ /* 0x000fe400078efcff */
[----:B------:R-:W-:Y:S01]  /*a8950*/  ISETP.GE.AND P2, PT, R153, UR35, PT ;  /* 0x0000002399007c0c */ /* 0x000fe2000bf46270 */
[----:B0-----:R-:W-:-:S03]  /*a8960*/  VIADD R154, R154, UR44 ;  /* 0x0000002c9a9a7c36 */ /* 0x001fc60008000000 */
[----:B------:R-:W-:Y:S02]  /*a8970*/  ISETP.LT.AND P3, PT, R10, UR46, !P2 ;  /* 0x0000002e0a007c0c */ /* 0x000fe4000d761270 */
[----:B------:R0:W-:Y:S01]  /*a8980*/  STL [R1+0xcbc], R154 ;  /* 0x000cbc9a01007387 */ /* 0x0001e20000100800 */
[----:B------:R-:W-:Y:S02]  /*a8990*/  ISETP.LT.AND P5, PT, R11, UR60, !P2 ;  /* 0x0000003c0b007c0c */ /* 0x000fe4000d7a1270 */
[----:B------:R-:W-:Y:S01]  /*a89a0*/  LOP3.LUT R15, R15, 0xfffffffb, RZ, 0xc0, !PT ;  /* 0xfffffffb0f0f7812 */ /* 0x000fe200078ec0ff */
[----:B0-----:R-:W-:-:S07]  /*a89b0*/  VIADD R154, R154, UR18 ;  /* 0x000000129a9a7c36 */ /* 0x001fce0008000000 */
[----:B------:R-:W-:Y:S01]  /*a89c0*/  @P3 LOP3.LUT R15, R15, 0x4, RZ, 0xfc, !PT ;  /* 0x000000040f0f3812 */ /* 0x000fe200078efcff */
[----:B------:R-:W-:Y:S01]  /*a89d0*/  VIADD R156, R154, UR39 ;  /* 0x000000279a9c7c36 */ /* 0x000fe20008000000 */
[----:B------:R0:W-:Y:S01]  /*a89e0*/  STL [R1+0xcb8], R154 ;  /* 0x000cb89a01007387 */ /* 0x0001e20000100800 */
[----:B------:R-:W-:Y:S02]  /*a89f0*/  ISETP.LT.AND P3, PT, R9, UR25, !P2 ;  /* 0x0000001909007c0c */ /* 0x000fe4000d761270 */
[----:B------:R-:W-:Y:S02]  /*a8a00*/  ISETP.LT.AND P4, PT, R12, UR59, !P2 ;  /* 0x0000003b0c007c0c */ /* 0x000fe4000d781270 */
[----:B------:R-:W-:Y:S01]  /*a8a10*/  LOP3.LUT R15, R15, 0xfffffffd, RZ, 0xc0, !PT ;  /* 0xfffffffd0f0f7812 */ /* 0x000fe200078ec0ff */
[----:B0-----:R-:W-:-:S03]  /*a8a20*/  VIADD R154, R8, 0x3 ;  /* 0x00000003089a7836 */ /* 0x001fc60000000000 */
[----:B------:R-:W-:Y:S02]  /*a8a30*/  @P5 LOP3.LUT R15, R15, 0x2, RZ, 0xfc, !PT ;  /* 0x000000020f0f5812 */ /* 0x000fe400078efcff */
[----:B------:R-:W-:-:S04]  /*a8a40*/  ISETP.GE.AND P2, PT, R154, UR37, PT ;  /* 0x000000259a007c0c */ /* 0x000fc8000bf46270 */
[----:B------:R-:W-:Y:S02]  /*a8a50*/  ISETP.LT.AND P5, PT, R10, UR40, !P2 ;  /* 0x000000280a007c0c */ /* 0x000fe4000d7a1270 */
[----:B------:R-:W-:Y:S02]  /*a8a60*/  LOP3.LUT R15, R15, 0xfffffffe, RZ, 0xc0, !PT ;  /* 0xfffffffe0f0f7812 */ /* 0x000fe400078ec0ff */
[----:B------:R-:W-:Y:S02]  /*a8a70*/  @P3 LOP3.LUT R14, R14, 0x80000000, RZ, 0xfc, !PT ;  /* 0x800000000e0e3812 */ /* 0x000fe400078efcff */
[----:B------:R-:W-:Y:S02]  /*a8a80*/  @P4 LOP3.LUT R15, R15, 0x1, RZ, 0xfc, !PT ;  /* 0x000000010f0f4812 */ /* 0x000fe400078efcff */
[----:B------:R-:W-:Y:S01]  /*a8a90*/  ISETP.LT.AND P4, PT, R11, UR16, !P2 ;  /* 0x000000100b007c0c */ /* 0x000fe2000d781270 */
[----:B------:R0:W-:Y:S01]  /*a8aa0*/  STL [R1+0xcb4], R156 ;  /* 0x000cb49c01007387 */ /* 0x0001e20000100800 */
[----:B------:R-:W-:-:S04]  /*a8ab0*/  LOP3.LUT R14, R14, 0xbfffffff, RZ, 0xc0, !PT ;  /* 0xbfffffff0e0e7812 */ /* 0x000fc800078ec0ff */
[----:B------:R-:W-:Y:S01]  /*a8ac0*/  @P5 LOP3.LUT R14, R14, 0x40000000, RZ, 0xfc, !PT ;  /* 0x400000000e0e5812 */ /* 0x000fe200078efcff */
[----:B0-----:R-:W-:Y:S01]  /*a8ad0*/  VIADD R156, R156, UR38 ;  /* 0x000000269c9c7c36 */ /* 0x001fe20008000000 */
[----:B------:R-:W-:Y:S02]  /*a8ae0*/  ISETP.LT.AND P3, PT, R12, UR28, !P2 ;  /* 0x0000001c0c007c0c */ /* 0x000fe4000d761270 */
[----:B------:R-:W-:Y:S02]  /*a8af0*/  LOP3.LUT R14, R14, 0xdfffffff, RZ, 0xc0, !PT ;  /* 0xdfffffff0e0e7812 */ /* 0x000fe400078ec0ff */
[----:B------:R0:W-:Y:S02]  /*a8b00*/  STL [R1+0xd18], R156 ;  /* 0x000d189c01007387 */ /* 0x0001e40000100800 */
[----:B------:R-:W-:Y:S01]  /*a8b10*/  @P4 LOP3.LUT R14, R14, 0x20000000, RZ, 0xfc, !PT ;  /* 0x200000000e0e4812 */ /* 0x000fe200078efcff */
[----:B0-----:R-:W-:Y:S01]  /*a8b20*/  VIADD R156, R156, UR21 ;  /* 0x000000159c9c7c36 */ /* 0x001fe20008000000 */
[----:B------:R-:W-:-:S04]  /*a8b30*/  ISETP.LT.AND P2, PT, R9, UR26, !P2 ;  /* 0x0000001a09007c0c */ /* 0x000fc8000d741270 */
[----:B------:R0:W-:Y:S01]  /*a8b40*/  STL [R1+0xd1c], R156 ;  /* 0x000d1c9c01007387 */ /* 0x0001e20000100800 */
[----:B------:R-:W-:Y:S01]  /*a8b50*/  LOP3.LUT R14, R14, 0xefffffff, RZ, 0xc0, !PT ;  /* 0xefffffff0e0e7812 */ /* 0x000fe200078ec0ff */
[----:B0-----:R-:W-:-:S03]  /*a8b60*/  VIADD R156, R156, UR52 ;  /* 0x000000349c9c7c36 */ /* 0x001fc60008000000 */
[----:B------:R-:W-:Y:S02]  /*a8b70*/  @P3 LOP3.LUT R14, R14, 0x10000000, RZ, 0xfc, !PT ;  /* 0x100000000e0e3812 */ /* 0x000fe400078efcff */
[----:B------:R0:W-:Y:S01]  /*a8b80*/  STL [R1+0xd20], R156 ;  /* 0x000d209c01007387 */ /* 0x0001e20000100800 */
[----:B------:R-:W-:Y:S01]  /*a8b90*/  VIADD R153, R8, 0x2 ;  /* 0x0000000208997836 */ /* 0x000fe20000000000 */
[----:B------:R-:W-:Y:S01]  /*a8ba0*/  LOP3.LUT R14, R14, 0xf7ffffff, RZ, 0xc0, !PT ;  /* 0xf7ffffff0e0e7812 */ /* 0x000fe200078ec0ff */
[----:B0-----:R-:W-:-:S03]  /*a8bb0*/  VIADD R156, R156, UR49 ;  /* 0x000000319c9c7c36 */ /* 0x001fc60008000000 */
[----:B------:R-:W-:Y:S02]  /*a8bc0*/  @P2 LOP3.LUT R14, R14, 0x8000000, RZ, 0xfc, !PT ;  /* 0x080000000e0e2812 */ /* 0x000fe400078efcff */
[----:B------:R0:W-:Y:S01]  /*a8bd0*/  STL [R1+0xd24], R156 ;  /* 0x000d249c01007387 */ /* 0x0001e20000100800 */
[----:B------:R-:W-:Y:S01]  /*a8be0*/  ISETP.GE.AND P2, PT, R153, UR15, PT ;  /* 0x0000000f99007c0c */ /* 0x000fe2000bf46270 */
[----:B0-----:R-:W-:-:S04]  /*a8bf0*/  VIADD R156, R156, UR48 ;  /* 0x000000309c9c7c36 */ /* 0x001fc80008000000 */
[----:B------:R-:W-:Y:S01]  /*a8c00*/  VIADD R153, R156, UR45 ;  /* 0x0000002d9c997c36 */ /* 0x000fe20008000000 */
[----:B------:R-:W-:Y:S04]  /*a8c10*/  STL [R1+0xd28], R156 ;  /* 0x000d289c01007387 */ /* 0x000fe80000100800 */
[----:B------:R0:W-:Y:S02]  /*a8c20*/  STL [R1+0xd2c], R153 ;  /* 0x000d2c9901007387 */ /* 0x0001e40000100800 */
[----:B0-----:R-:W-:-:S05]  /*a8c30*/  VIADD R153, R153, UR23 ;  /* 0x0000001799997c36 */ /* 0x001fca0008000000 */
[----:B------:R0:W-:Y:S02]  /*a8c40*/  STL [R1+0xd30], R153 ;  /* 0x000d309901007387 */ /* 0x0001e40000100800 */
[----:B0-----:R-:W-:-:S05]  /*a8c50*/  VIADD R153, R153, UR50 ;  /* 0x0000003299997c36 */ /* 0x001fca0008000000 */
[----:B------:R0:W-:Y:S02]  /*a8c60*/  STL [R1+0xd34], R153 ;  /* 0x000d349901007387 */ /* 0x0001e40000100800 */
[----:B0-----:R-:W-:-:S05]  /*a8c70*/  VIADD R153, R153, UR51 ;  /* 0x0000003399997c36 */ /* 0x001fca0008000000 */
[----:B------:R0:W-:Y:S01]  /*a8c80*/  STL [R1+0xd38], R153 ;  /* 0x000d389901007387 */ /* 0x0001e20000100800 */
[----:B------:R-:W-:Y:S01]  /*a8c90*/  ISETP.LT.AND P3, PT, R10, UR12, !P2 ;  /* 0x0000000c0a007c0c */ /* 0x000fe2000d761270 */
[----:B0-----:R-:W-:-:S05]  /*a8ca0*/  VIADD R153, R153, UR20 ;  /* 0x0000001499997c36 */ /* 0x001fca0008000000 */
[----:B------:R0:W-:Y:S01]  /*a8cb0*/  STL [R1+0xd3c], R153 ;  /* 0x000d3c9901007387 */ /* 0x0001e20000100800 */
[----:B------:R-:W-:Y:S02]  /*a8cc0*/  ISETP.LT.AND P5, PT, R11, UR29, !P2 ;  /* 0x0000001d0b007c0c */ /* 0x000fe4000d7a1270 */
[----:B------:R-:W-:Y:S01]  /*a8cd0*/  LOP3.LUT R14, R14, 0xfbffffff, RZ, 0xc0, !PT ;  /* 0xfbffffff0e0e7812 */ /* 0x000fe200078ec0ff */
[----:B0-----:R-:W-:-:S05]  /*a8ce0*/  VIADD R153, R153, UR53 ;  /* 0x0000003599997c36 */ /* 0x001fca0008000000 */
[----:B------:R0:W-:Y:S01]  /*a8cf0*/  STL [R1+0xd40], R153 ;  /* 0x000d409901007387 */ /* 0x0001e20000100800 */
        /* <DEDUP_REMOVED lines=8> */
[----:B------:R-:W-:Y:S02]  /*a8d80*/  ISETP.LT.AND P3, PT, R9, UR6, !P2 ;  /* 0x0000000609007c0c */ /* 0x000fe4000d761270 */
[----:B------:R-:W-:Y:S01]  /*a8d90*/  LOP3.LUT R14, R14, 0xfeffffff, RZ, 0xc0, !PT ;  /* 0xfeffffff0e0e7812 */ /* 0x000fe200078ec0ff */
[----:B0-----:R-:W-:-:S03]  /*a8da0*/  VIADD R153, R153, UR54 ;  /* 0x0000003699997c36 */ /* 0x001fc60008000000 */
[----:B------:R-:W-:Y:S02]  /*a8db0*/  @P4 LOP3.LUT R14, R14, 0x1000000, RZ, 0xfc, !PT ;  /* 0x010000000e0e4812 */ /* 0x000fe400078efcff */
[----:B------:R0:W-:Y:S01]  /*a8dc0*/  STL [R1+0xd4c], R153 ;  /* 0x000d4c9901007387 */ /* 0x0001e20000100800 */
[----:B------:R-:W-:Y:S01]  /*a8dd0*/  VIADD R154, R8, 0x1 ;  /* 0x00000001089a7836 */ /* 0x000fe20000000000 */
[----:B------:R-:W-:Y:S01]  /*a8de0*/  LOP3.LUT R14, R14, 0xff7fffff, RZ, 0xc0, !PT ;  /* 0xff7fffff0e0e7812 */ /* 0x000fe200078ec0ff */
[----:B0-----:R-:W-:-:S03]  /*a8df0*/  VIADD R153, R153, UR9 ;  /* 0x0000000999997c36 */ /* 0x001fc60008000000 */
[----:B------:R-:W-:Y:S02]  /*a8e00*/  ISETP.GE.AND P2, PT, R154, UR47, PT ;  /* 0x0000002f9a007c0c */ /* 0x000fe4000bf46270 */
[----:B------:R0:W-:Y:S01]  /*a8e10*/  STL [R1+0xd50], R153 ;  /* 0x000d509901007387 */ /* 0x0001e20000100800 */
[----:B------:R-:W-:Y:S02]  /*a8e20*/  @P3 LOP3.LUT R14, R14, 0x800000, RZ, 0xfc, !PT ;  /* 0x008000000e0e3812 */ /* 0x000fe400078efcff */
[----:B------:R-:W-:Y:S01]  /*a8e30*/  ISETP.LT.AND P3, PT, R10, UR31, !P2 ;  /* 0x0000001f0a007c0c */ /* 0x000fe2000d761270 */
[----:B0-----:R-:W-:-:S05]  /*a8e40*/  VIADD R153, R153, UR56 ;  /* 0x0000003899997c36 */ /* 0x001fca0008000000 */
[----:B------:R0:W-:Y:S01]  /*a8e50*/  STL [R1+0xd54], R153 ;  /* 0x000d549901007387 */ /* 0x0001e20000100800 */
[----:B------:R-:W-:Y:S01]  /*a8e60*/  ISETP.LT.AND P5, PT, R11, UR30, !P2 ;  /* 0x0000001e0b007c0c */ /* 0x000fe2000d7a1270 */
[----:B0-----:R-:W-:Y:S01]  /*a8e70*/  VIADD R153, R153, UR55 ;  /* 0x0000003799997c36 */ /* 0x001fe20008000000 */
[----:B------:R-:W-:-:S04]  /*a8e80*/  LOP3.LUT R14, R14, 0xffbfffff, RZ, 0xc0, !PT ;  /* 0xffbfffff0e0e7812 */ /* 0x000fc800078ec0ff */
[----:B------:R0:W-:Y:S01]  /*a8e90*/  STL [R1+0xd58], R153 ;  /* 0x000d589901007387 */ /* 0x0001e20000100800 */
[----:B------:R-:W-:Y:S01]  /*a8ea0*/  @P3 LOP3.LUT R14, R14, 0x400000, RZ, 0xfc, !PT ;  /* 0x004000000e0e3812 */ /* 0x000fe200078efcff */
[----:B0-----:R-:W-:-:S05]  /*a8eb0*/  VIADD R153, R153, UR42 ;  /* 0x0000002a99997c36 */ /* 0x001fca0008000000 */
[----:B------:R0:W-:Y:S01]  /*a8ec0*/  STL [R1+0xd5c], R153 ;  /* 0x000d5c9901007387 */ /* 0x0001e20000100800 */
[----:B------:R-:W-:Y:S02]  /*a8ed0*/  ISETP.LT.AND P4, PT, R12, UR8, !P2 ;  /* 0x000000080c007c0c */ /* 0x000fe4000d781270 */
[----:B------:R-:W-:Y:S01]  /*a8ee0*/  LOP3.LUT R14, R14, 0xffdfffff, RZ, 0xc0, !PT ;  /* 0xffdfffff0e0e7812 */ /* 0x000fe200078ec0ff */
[----:B0-----:R-:W-:-:S03]  /*a8ef0*/  VIADD R153, R153, UR57 ;  /* 0x0000003999997c36 */ /* 0x001fc60008000000 */
[----:B------:R-:W-:Y:S02]  /*a8f00*/  @P5 LOP3.LUT R14, R14, 0x200000, RZ, 0xfc, !PT ;  /* 0x002000000e0e5812 */ /* 0x000fe400078efcff */
[----:B------:R0:W-:Y:S01]  /*a8f10*/  STL [R1+0xd60], R153 ;  /* 0x000d609901007387 */ /* 0x0001e20000100800 */
[----:B------:R-:W-:Y:S02]  /*a8f20*/  ISETP.LT.AND P3, PT, R9, UR32, !P2 ;  /* 0x0000002009007c0c */ /* 0x000fe4000d761270 */
[----:B------:R-:W-:Y:S01]  /*a8f30*/  LOP3.LUT R14, R14, 0xffefffff, RZ, 0xc0, !PT ;  /* 0xffefffff0e0e7812 */ /* 0x000fe200078ec0ff */
[----:B0-----:R-:W-:-:S05]  /*a8f40*/  VIADD R153, R153, UR33 ;  /* 0x0000002199997c36 */ /* 0x001fca0008000000 */
[----:B------:R0:W-:Y:S01]  /*a8f50*/  STL [R1+0xd64], R153 ;  /* 0x000d649901007387 */ /* 0x0001e20000100800 */
[----:B------:R-:W-:Y:S02]  /*a8f60*/  ISETP.GE.AND P2, PT, R8, UR41, PT ;  /* 0x0000002908007c0c */ /* 0x000fe4000bf46270 */
        /* <DEDUP_REMOVED lines=13> */
[----:B------:R-:W-:Y:S02]  /*a9040*/  ISETP.LT.AND P2, PT, R12, UR7, !P2 ;  /* 0x000000070c007c0c */ /* 0x000fe4000d741270 */
[----:B------:R-:W-:-:S04]  /*a9050*/  LOP3.LUT R14, R14, 0xfffeffff, RZ, 0xc0, !PT ;  /* 0xfffeffff0e0e7812 */ /* 0x000fc800078ec0ff */
[----:B------:R-:W-:-:S04]  /*a9060*/  @P3 LOP3.LUT R14, R14, 0x10000, RZ, 0xfc, !PT ;  /* 0x000100000e0e3812 */ /* 0x000fc800078efcff */
[----:B------:R-:W-:Y:S02]  /*a9070*/  LOP3.LUT R14, R14, 0xffff7fff, RZ, 0xc0, !PT ;  /* 0xffff7fff0e0e7812 */ /* 0x000fe400078ec0ff */
[----:B-1----:R-:W-:Y:S02]  /*a9080*/  LOP3.LUT R152, R152, 0x7f, RZ, 0xc0, !PT ;  /* 0x0000007f98987812 */ /* 0x002fe400078ec0ff */
[----:B------:R-:W-:Y:S02]  /*a9090*/  PRMT R155, R160, 0x5410, R155 ;  /* 0x00005410a09b7816 */ /* 0x000fe4000000009b */
[----:B------:R-:W-:Y:S01]  /*a90a0*/  @P2 LOP3.LUT R14, R14, 0x8000, RZ, 0xfc, !PT ;  /* 0x000080000e0e2812 */ /* 0x000fe200078efcff */
[----:B------:R-:W2:Y:S01]  /*a90b0*/  LDL.LU R154, [R1+0xc18] ;  /* 0x000c1800019a7983 */ /* 0x000ea20000300800 */
[----:B------:R-:W-:Y:S01]  /*a90c0*/  ULDC.64 UR22, c[0x0][0x228] ;  /* 0x00008a0000167ab9 */ /* 0x000fe20000000a00 */
[----:B------:R-:W-:Y:S01]  /*a90d0*/  ULDC.64 UR24, c[0x0][0x228] ;  /* 0x00008a0000187ab9 */ /* 0x000fe20000000a00 */
[----:B------:R-:W-:Y:S01]  /*a90e0*/  ULDC.64 UR26, c[0x0][0x228] ;  /* 0x00008a00001a7ab9 */ /* 0x000fe20000000a00 */
[----:B------:R-:W3:Y:S01]  /*a90f0*/  LDL.LU R156, [R1+0xc30] ;  /* 0x000c3000019c7983 */ /* 0x000ee20000300800 */
[----:B------:R-:W-:Y:S01]  /*a9100*/  ULDC UR38, c[0x0][0x22c] ;  /* 0x00008b0000267ab9 */ /* 0x000fe20000000800 */
[----:B------:R-:W-:Y:S01]  /*a9110*/  ULDC.64 UR28, c[0x0][0x228] ;  /* 0x00008a00001c7ab9 */ /* 0x000fe20000000a00 */
[----:B------:R-:W-:Y:S01]  /*a9120*/  ULDC.64 UR30, c[0x0][0x228] ;  /* 0x00008a00001e7ab9 */ /* 0x000fe20000000a00 */
[----:B0-----:R-:W4:Y:S01]  /*a9130*/  LDL.LU R153, [R1+0xc24] ;  /* 0x000c240001997983 */ /* 0x001f220000300800 */
[----:B------:R-:W-:Y:S01]  /*a9140*/  ULDC.64 UR32, c[0x0][0x228] ;  /* 0x00008a0000207ab9 */ /* 0x000fe20000000a00 */
[----:B------:R-:W-:Y:S01]  /*a9150*/  ULDC.64 UR34, c[0x0][0x228] ;  /* 0x00008a0000227ab9 */ /* 0x000fe20000000a00 */
[----:B------:R-:W-:Y:S01]  /*a9160*/  ULDC UR44, c[0x0][0x22c] ;  /* 0x00008b00002c7ab9 */ /* 0x000fe20000000800 */
[----:B------:R-:W3:Y:S01]  /*a9170*/  LDL.LU R157, [R1+0xc54] ;  /* 0x000c5400019d7983 */ /* 0x000ee20000300800 */
[----:B------:R-:W-:Y:S01]  /*a9180*/  ULDC.64 UR36, c[0x0][0x228] ;  /* 0x00008a0000247ab9 */ /* 0x000fe20000000a00 */
[----:B------:R-:W-:Y:S01]  /*a9190*/  ULDC.64 UR40, c[0x0][0x228] ;  /* 0x00008a0000287ab9 */ /* 0x000fe20000000a00 */
[----:B------:R-:W-:Y:S01]  /*a91a0*/  ULDC.64 UR42, c[0x0][0x228] ;  /* 0x00008a00002a7ab9 */ /* 0x000fe20000000a00 */
[----:B------:R-:W3:Y:S01]  /*a91b0*/  LDL.LU R160, [R1+0x804] ;  /* 0x0008040001a07983 */ /* 0x000ee20000300800 */
[----:B------:R-:W-:Y:S01]  /*a91c0*/  ULDC UR5, c[0x0][0x22c] ;  /* 0x00008b0000057ab9 */ /* 0x000fe20000000800 */
[----:B------:R-:W-:Y:S01]  /*a91d0*/  ULDC UR6, c[0x0][0x22c] ;  /* 0x00008b0000067ab9 */ /* 0x000fe20000000800 */
[----:B------:R-:W-:Y:S01]  /*a91e0*/  ULDC UR7, c[0x0][0x22c] ;  /* 0x00008b0000077ab9 */ /* 0x000fe20000000800 */
        /* <DEDUP_REMOVED lines=8> */
[----:B------:R0:W-:Y:S01]  /*a9270*/  STL [R1+0x5288], R8 ;  /* 0x0052880801007387 */ /* 0x0001e20000100800 */
        /* <DEDUP_REMOVED lines=9> */
[----:B0-----:R-:W3:Y:S01]  /*a9310*/  LDL.LU R8, [R1+0x410] ;  /* 0x0004100001087983 */ /* 0x001ee20000300800 */
[----:B------:R-:W-:Y:S01]  /*a9320*/  ULDC UR49, c[0x0][0x22c] ;  /* 0x00008b0000317ab9 */ /* 0x000fe20000000800 */
[----:B------:R-:W-:Y:S01]  /*a9330*/  ULDC UR50, c[0x0][0x22c] ;  /* 0x00008b0000327ab9 */ /* 0x000fe20000000800 */
[----:B------:R-:W-:Y:S01]  /*a9340*/  ULDC UR51, c[0x0][0x22c] ;  /* 0x00008b0000337ab9 */ /* 0x000fe20000000800 */
[----:B------:R-:W-:Y:S01]  /*a9350*/  STL [R1+0x5284], R14 ;  /* 0x0052840e01007387 */ /* 0x000fe20000100800 */
        /* <DEDUP_REMOVED lines=11> */
[----:B0-----:R-:W3:Y:S04]  /*a9410*/  LDL.LU R11, [R1+0xc58] ;  /* 0x000c5800010b7983 */ /* 0x001ee80000300800 */
[----:B------:R-:W-:Y:S04]  /*a9420*/  STL [R1+0x527c], R10 ;  /* 0x00527c0a01007387 */ /* 0x000fe80000100800 */
[----:B------:R0:W-:Y:S04]  /*a9430*/  STL [R1+0x5278], R9 ;  /* 0x0052780901007387 */ /* 0x0001e80000100800 */
[----:B0-----:R-:W3:Y:S04]  /*a9440*/  LDL.LU R9, [R1+0xc10] ;  /* 0x000c100001097983 */ /* 0x001ee80000300800 */
[----:B------:R0:W-:Y:S01]  /*a9450*/  STL [R1+0x5274], R12 ;  /* 0x0052740c01007387 */ /* 0x0001e20000100800 */
[----:B------:R-:W-:-:S03]  /*a9460*/  IMAD.MOV.U32 R10, RZ, RZ, R222 ;  /* 0x000000ffff0a7224 */ /* 0x000fc600078e00de */
[----:B0-----:R-:W3:Y:S04]  /*a9470*/  LDL.LU R12, [R1+0xc14] ;  /* 0x000c1400010c7983 */ /* 0x001ee80000300800 */
[----:B------:R0:W-:Y:S04]  /*a9480*/  STL [R1+0x5270], R248 ;  /* 0x005270f801007387 */ /* 0x0001e80000100800 */
        /* <DEDUP_REMOVED lines=8> */
[----:B------:R-:W3:Y:S04]  /*a9510*/  LDL.LU R222, [R1+0x4628] ;  /* 0x0046280001de7983 */ /* 0x000ee80000300800 */
        /* <DEDUP_REMOVED lines=36> */
[----:B--2---:R-:W-:-:S02]  /*a9760*/  IMAD.MOV.U32 R244, RZ, RZ, R154 ;  /* 0x000000fffff47224 */ /* 0x004fc400078e009a */
[----:B----4-:R-:W-:Y:S02]  /*a9770*/  IMAD.MOV.U32 R14, RZ, RZ, R153 ;  /* 0x000000ffff0e7224 */ /* 0x010fe400078e0099 */
[----:B------:R-:W1:Y:S01]  /*a9780*/  S2R R153, SR_TID.X ;  /* 0x0000000000997919 */ /* 0x000e620000002100 */
[----:B---3--:R-:W-:Y:S02]  /*a9790*/  PRMT R157, R157, 0x3340, R10 ;  /* 0x000033409d9d7816 */ /* 0x008fe4000000000a */
[----:B------:R-:W-:Y:S01]  /*a97a0*/  PRMT R156, R156, 0x3340, R14 ;  /* 0x000033409c9c7816 */ /* 0x000fe2000000000e */
[----:B------:R-:W2:Y:S04]  /*a97b0*/  LDL.LU R10, [R1+0x80c] ;  /* 0x00080c00010a7983 */ /* 0x000ea80000300800 */
[----:B------:R-:W3:Y:S01]  /*a97c0*/  LDL.LU R14, [R1+0x467c] ;  /* 0x00467c00010e7983 */ /* 0x000ee20000300800 */
[----:B-1----:R-:W-:-:S02]  /*a97d0*/  IMAD.SHL.U32 R154, R153, 0x10, RZ ;  /* 0x00000010999a7824 */ /* 0x002fc400078e00ff */
[----:B------:R-:W-:-:S03]  /*a97e0*/  IMAD.SHL.U32 R153, R153, 0x40, RZ ;  /* 0x0000004099997824 */ /* 0x000fc600078e00ff */
[----:B------:R-:W-:Y:S02]  /*a97f0*/  LOP3.LUT R154, R154, 0xf0, RZ, 0xc0, !PT ;  /* 0x000000f09a9a7812 */ /* 0x000fe400078ec0ff */
[----:B------:R-:W-:-:S04]  /*a9800*/  LOP3.LUT R153, R153, 0x400, RZ, 0xc0, !PT ;  /* 0x0000040099997812 */ /* 0x000fc800078ec0ff */
[----:B------:R-:W-:Y:S02]  /*a9810*/  IADD3 R153, R153, UR4, R154 ;  /* 0x0000000499997c10 */ /* 0x000fe4000fffe09a */
[----:B------:R-:W-:Y:S02]  /*a9820*/  PRMT R154, R244, 0x3340, R0 ;  /* 0x00003340f49a7816 */ /* 0x000fe40000000000 */
[----:B------:R-:W-:Y:S02]  /*a9830*/  LOP3.LUT R160, R160, 0xffff, RZ, 0xc0, !PT ;  /* 0x0000ffffa0a07812 */ /* 0x000fe400078ec0ff */
[----:B------:R-:W-:Y:S02]  /*a9840*/  PRMT R154, R156, 0x5410, R154 ;  /* 0x000054109c9a7816 */ /* 0x000fe4000000009a */
[--C-:B------:R-:W-:Y:S02]  /*a9850*/  PRMT R156, R155, 0x5210, R160.reuse ;  /* 0x000052109b9c7816 */ /* 0x100fe400000000a0 */
[----:B------:R-:W-:-:S02]  /*a9860*/  PRMT R160, R154, 0x4210, R160 ;  /* 0x000042109aa07816 */ /* 0x000fc400000000a0 */
[----:B------:R-:W-:-:S05]  /*a9870*/  LOP3.LUT R222, R222, 0x300, RZ, 0xc0, !PT ;  /* 0x00000300dede7812 */ /* 0x000fca00078ec0ff */
[----:B------:R-:W-:Y:S01]  /*a9880*/  IMAD.IADD R222, R153, 0x1, R222 ;  /* 0x0000000199de7824 */ /* 0x000fe200078e02de */
[----:B------:R-:W-:Y:S02]  /*a9890*/  PRMT R153, R11, 0x3340, R0 ;  /* 0x000033400b997816 */ /* 0x000fe40000000000 */
[----:B------:R-:W4:Y:S01]  /*a98a0*/  LDL.LU R11, [R1+0x1000] ;  /* 0x00100000010b7983 */ /* 0x000f220000300800 */
[----:B------:R-:W-:Y:S02]  /*a98b0*/  LOP3.LUT R154, R245, 0xffff, RZ, 0xc0, !PT ;  /* 0x0000fffff59a7812 */ /* 0x000fe400078ec0ff */
[----:B------:R-:W-:Y:S02]  /*a98c0*/  PRMT R153, R157, 0x5410, R153 ;  /* 0x000054109d997816 */ /* 0x000fe40000000099 */
[--C-:B------:R-:W-:Y:S02]  /*a98d0*/  PRMT R157, R161, 0x5210, R154.reuse ;  /* 0x00005210a19d7816 */ /* 0x100fe4000000009a */
[----:B------:R-:W-:-:S02]  /*a98e0*/  PRMT R161, R153, 0x4210, R154 ;  /* 0x0000421099a17816 */ /* 0x000fc4000000009a */
[--C-:B------:R-:W-:Y:S02]  /*a98f0*/  PRMT R153, R9, 0x3340, R0.reuse ;  /* 0x0000334009997816 */ /* 0x100fe40000000000 */
[----:B------:R-:W2:Y:S04]  /*a9900*/  LDL.LU R9, [R1+0x808] ;  /* 0x0008080001097983 */ /* 0x000ea80000300800 */
[----:B------:R-:W2:Y:S01]  /*a9910*/  LDL.LU R245, [R1+0x41c] ;  /* 0x00041c0001f57983 */ /* 0x000ea20000300800 */
[----:B------:R-:W-:Y:S02]  /*a9920*/  PRMT R155, R248, 0x3340, R247 ;  /* 0x00003340f89b7816 */ /* 0x000fe400000000f7 */
[----:B------:R-:W-:Y:S02]  /*a9930*/  PRMT R154, R12, 0x3340, R0 ;  /* 0x000033400c9a7816 */ /* 0x000fe40000000000 */
[----:B------:R-:W-:-:S02]  /*a9940*/  PRMT R158, R158, 0x3340, R246 ;  /* 0x000033409e9e7816 */ /* 0x000fc400000000f6 */
[----:B------:R-:W-:Y:S02]  /*a9950*/  PRMT R154, R155, 0x5410, R154 ;  /* 0x000054109b9a7816 */ /* 0x000fe4000000009a */
[----:B------:R-:W-:Y:S02]  /*a9960*/  LOP3.LUT R155, R8, 0xffff, RZ, 0xc0, !PT ;  /* 0x0000ffff089b7812 */ /* 0x000fe400078ec0ff */
[----:B------:R-:W2:Y:S04]  /*a9970*/  LDL.LU R8, [R1+0x418] ;  /* 0x0004180001087983 */ /* 0x000ea80000300800 */
[----:B------:R-:W2:Y:S04]  /*a9980*/  LDL.LU R246, [R1+0x414] ;  /* 0x0004140001f67983 */ /* 0x000ea80000300800 */
[----:B------:R-:W2:Y:S04]  /*a9990*/  LDL.LU R247, [R1+0x81c] ;  /* 0x00081c0001f77983 */ /* 0x000ea80000300800 */
[----:B------:R-:W2:Y:S01]  /*a99a0*/  LDL.LU R248, [R1+0x818] ;  /* 0x0008180001f87983 */ /* 0x000ea20000300800 */
[----:B------:R-:W-:-:S02]  /*a99b0*/  PRMT R153, R158, 0x5410, R153 ;  /* 0x000054109e997816 */ /* 0x000fc40000000099 */
[--C-:B------:R-:W-:Y:S02]  /*a99c0*/  PRMT R158, R162, 0x5210, R155.reuse ;  /* 0x00005210a29e7816 */ /* 0x100fe4000000009b */
[----:B------:R-:W-:Y:S02]  /*a99d0*/  PRMT R162, R154, 0x4210, R155 ;  /* 0x000042109aa27816 */ /* 0x000fe4000000009b */
[----:B------:R-:W-:-:S04]  /*a99e0*/  LOP3.LUT R154, R159, 0xffff, RZ, 0xc0, !PT ;  /* 0x0000ffff9f9a7812 */ /* 0x000fc800078ec0ff */
[--C-:B------:R-:W-:Y:S01]  /*a99f0*/  PRMT R159, R163, 0x5210, R154.reuse ;  /* 0x00005210a39f7816 */ /* 0x100fe2000000009a */
[----:B------:R-:W-:Y:S01]  /*a9a00*/  BAR.SYNC.DEFER_BLOCKING 0x0 ;  /* 0x0000000000007b1d */ /* 0x000fe20000010000 */
[----:B------:R-:W-:-:S05]  /*a9a10*/  PRMT R163, R153, 0x4210, R154 ;  /* 0x0000421099a37816 */ /* 0x000fca000000009a */
[----:B------:R4:W-:Y:S01]  /*a9a20*/  STSM.16.M88.4 [R222], R160 ;  /* 0x000000a0de007844 */ /* 0x0009e20000000200 */
[----:B---3--:R-:W-:-:S03]  /*a9a30*/  LOP3.LUT R12, R14, 0xffff, RZ, 0xc0, !PT ;  /* 0x0000ffff0e0c7812 */ /* 0x008fc600078ec0ff */
        /* <DEDUP_REMOVED lines=11> */
[----:B----4-:R-:W-:-:S02]  /*a9af0*/  LOP3.LUT R163, R11, 0xffff, RZ, 0xc0, !PT ;  /* 0x0000ffff0ba37812 */ /* 0x010fc400078ec0ff */
[----:B------:R-:W-:Y:S01]  /*a9b00*/  LEA R11, R152, UR4, 0x4 ;  /* 0x00000004980b7c11 */ /* 0x000fe2000f8e20ff */
[----:B------:R-:W-:Y:S01]  /*a9b10*/  BAR.SYNC.DEFER_BLOCKING 0x0 ;  /* 0x0000000000007b1d */ /* 0x000fe20000010000 */
[----:B--2---:R-:W-:Y:S02]  /*a9b20*/  LOP3.LUT R10, R10, 0xffff, RZ, 0xc0, !PT ;  /* 0x0000ffff0a0a7812 */ /* 0x004fe400078ec0ff */
[----:B------:R-:W-:-:S03]  /*a9b30*/  PRMT R155, R12, 0x3340, R163 ;  /* 0x000033400c9b7816 */ /* 0x000fc600000000a3 */
[----:B------:R-:W-:Y:S01]  /*a9b40*/  ULDC UR4, c[0x0][0x22c] ;  /* 0x00008b0000047ab9 */ /* 0x000fe20000000800 */
[----:B------:R-:W0:Y:S04]  /*a9b50*/  LDS.128 R16, [R11] ;  /* 0x000000000b107984 */ /* 0x000e280000000c00 */
[----:B------:R-:W-:Y:S01]  /*a9b60*/  STL [R1+0x400], R11 ;  /* 0x0004000b01007387 */ /* 0x000fe20000100800 */
[----:B------:R-:W-:Y:S06]  /*a9b70*/  BAR.SYNC.DEFER_BLOCKING 0x0 ;  /* 0x0000000000007b1d */ /* 0x000fec0000010000 */
[----:B0-----:R0:W-:Y:S04]  /*a9b80*/  STL.64 [R1+0xc60], R16 ;  /* 0x000c601001007387 */ /* 0x0011e80000100a00 */
[----:B------:R-:W-:Y:S04]  /*a9b90*/  STL.64 [R1+0xc68], R18 ;  /* 0x000c681201007387 */ /* 0x000fe80000100a00 */
[----:B------:R-:W2:Y:S01]  /*a9ba0*/  LDL.LU R243, [R1+0xc4c] ;  /* 0x000c4c0001f37983 */ /* 0x000ea20000300800 */
[----:B0-----:R-:W-:-:S03]  /*a9bb0*/  LOP3.LUT R16, R245, 0xffff, RZ, 0xc0, !PT ;  /* 0x0000fffff5107812 */ /* 0x001fc600078ec0ff */
[----:B------:R-:W4:Y:S04]  /*a9bc0*/  LDL.LU R244, [R1+0xc40] ;  /* 0x000c400001f47983 */ /* 0x000f280000300800 */
[----:B------:R-:W2:Y:S04]  /*a9bd0*/  LDL.LU R245, [R1+0xc28] ;  /* 0x000c280001f57983 */ /* 0x000ea80000300800 */
[----:B------:R-:W-:Y:S01]  /*a9be0*/  STSM.16.M88.4 [R222], R156 ;  /* 0x0000009cde007844 */ /* 0x000fe20000000200 */
[----:B------:R-:W-:Y:S06]  /*a9bf0*/  BAR.SYNC.DEFER_BLOCKING 0x0 ;  /* 0x0000000000007b1d */ /* 0x000fec0000010000 */
[----:B------:R-:W0:Y:S01]  /*a9c00*/  LDS.128 R20, [R11] ;  /* 0x000000000b147984 */ /* 0x000e220000000c00 */
[----:B------:R-:W-:-:S02]  /*a9c10*/  PRMT R153, R10, 0x3340, R0 ;  /* 0x000033400a997816 */ /* 0x000fc40000000000 */
[----:B------:R-:W-:Y:S02]  /*a9c20*/  LOP3.LUT R9, R9, 0xffff, RZ, 0xc0, !PT ;  /* 0x0000ffff09097812 */ /* 0x000fe400078ec0ff */
[----:B------:R-:W-:Y:S02]  /*a9c30*/  LOP3.LUT R15, R246, 0xffff, RZ, 0xc0, !PT ;  /* 0x0000fffff60f7812 */ /* 0x000fe400078ec0ff */
[----:B------:R-:W-:Y:S01]  /*a9c40*/  PRMT R155, R155, 0x5410, R153 ;  /* 0x000054109b9b7816 */ /* 0x000fe20000000099 */
[----:B------:R-:W2:Y:S01]  /*a9c50*/  LDL.LU R246, [R1+0xc34] ;  /* 0x000c340001f67983 */ /* 0x000ea20000300800 */
[----:B------:R-:W-:Y:S02]  /*a9c60*/  LOP3.LUT R8, R8, 0xffff, RZ, 0xc0, !PT ;  /* 0x0000ffff08087812 */ /* 0x000fe400078ec0ff */
[----:B------:R-:W-:Y:S02]  /*a9c70*/  PRMT R152, R247, 0x4210, R9 ;  /* 0x00004210f7987816 */ /* 0x000fe40000000009 */
[----:B------:R-:W-:Y:S01]  /*a9c80*/  PRMT R153, R248, 0x4210, R16 ;  /* 0x00004210f8997816 */ /* 0x000fe20000000010 */
[----:B------:R-:W2:Y:S04]  /*a9c90*/  LDL.LU R247, [R1+0xc48] ;  /* 0x000c480001f77983 */ /* 0x000ea80000300800 */
[----:B------:R-:W2:Y:S04]  /*a9ca0*/  LDL.LU R248, [R1+0xc38] ;  /* 0x000c380001f87983 */ /* 0x000ea80000300800 */
[----:B0-----:R-:W-:Y:S04]  /*a9cb0*/  STL.64 [R1+0xc50], R20 ;  /* 0x000c501401007387 */ /* 0x001fe80000100a00 */
[----:B------:R-:W-:Y:S01]  /*a9cc0*/  STL.64 [R1+0xc58], R22 ;  /* 0x000c581601007387 */ /* 0x000fe20000100a00 */
[----:B---3--:R-:W-:-:S03]  /*a9cd0*/  PRMT R154, R14, 0x4210, R8 ;  /* 0x000042100e9a7816 */ /* 0x008fc60000000008 */
[----:B------:R-:W3:Y:S01]  /*a9ce0*/  LDL.LU R14, [R1+0xc44] ;  /* 0x000c4400010e7983 */ /* 0x000ee20000300800 */
[----:B------:R-:W-:Y:S01]  /*a9cf0*/  PRMT R155, R155, 0x4210, R15 ;  /* 0x000042109b9b7816 */ /* 0x000fe2000000000f */
[----:B------:R-:W-:Y:S01]  /*a9d00*/  BAR.SYNC.DEFER_BLOCKING 0x0 ;  /* 0x0000000000007b1d */ /* 0x000fe20000010000 */
[----:B------:R-:W-:-:S05]  /*a9d10*/  IADD3 R18, P2, R241, R0, RZ ;  /* 0x00000000f1127210 */ /* 0x000fca0007f5e0ff */
[----:B------:R-:W-:Y:S01]  /*a9d20*/  IMAD.X R19, R242, 0x1, R7, P2 ;  /* 0x00000001f2137824 */ /* 0x000fe200010e0607 */
[----:B------:R-:W-:Y:S04]  /*a9d30*/  STSM.16.M88.4 [R222], R152 ;  /* 0x00000098de007844 */ /* 0x000fe80000000200 */
[----:B------:R0:W-:Y:S01]  /*a9d40*/  STL.64 [R1+0x16e0], R18 ;  /* 0x0016e01201007387 */ /* 0x0001e20000100a00 */
[----:B------:R-:W-:Y:S02]  /*a9d50*/  SHF.R.U32.HI R162, RZ, 0x8, R238 ;  /* 0x00000008ffa27819 */ /* 0x000fe400000116ee */
[----:B0-----:R-:W-:Y:S02]  /*a9d60*/  IADD3 R18, P2, R241, R6, RZ ;  /* 0x00000006f1127210 */ /* 0x001fe40007f5e0ff */
[----:B------:R-:W-:-:S03]  /*a9d70*/  SHF.R.U32.HI R152, RZ, 0x8, R237 ;  /* 0x00000008ff987819 */ /* 0x000fc600000116ed */
[----:B------:R-:W-:Y:S01]  /*a9d80*/  IMAD.X R19, R242, 0x1, R5, P2 ;  /* 0x00000001f2137824 */ /* 0x000fe200010e0605 */
[----:B------:R-:W-:Y:S02]  /*a9d90*/  LOP3.LUT R152, R152, 0xffff, RZ, 0xc0, !PT ;  /* 0x0000ffff98987812 */ /* 0x000fe400078ec0ff */
[----:B------:R-:W-:Y:S02]  /*a9da0*/  LOP3.LUT R162, R162, 0xffff, RZ, 0xc0, !PT ;  /* 0x0000ffffa2a27812 */ /* 0x000fe400078ec0ff */
[----:B------:R0:W-:Y:S02]  /*a9db0*/  STL.64 [R1+0x16d8], R18 ;  /* 0x0016d81201007387 */ /* 0x0001e40000100a00 */
[----:B------:R-:W-:Y:S02]  /*a9dc0*/  PRMT R162, R152, 0x3340, R162 ;  /* 0x0000334098a27816 */ /* 0x000fe400000000a2 */
[----:B0-----:R-:W-:-:S05]  /*a9dd0*/  IADD3 R18, P2, R241, R4, RZ ;  /* 0x00000004f1127210 */ /* 0x001fca0007f5e0ff */
[----:B------:R-:W-:-:S05]  /*a9de0*/  IMAD.X R19, R242, 0x1, R3, P2 ;  /* 0x00000001f2137824 */ /* 0x000fca00010e0603 */
[----:B------:R0:W-:Y:S02]  /*a9df0*/  STL.64 [R1+0x16d0], R18 ;  /* 0x0016d01201007387 */ /* 0x0001e40000100a00 */
[----:B0-----:R-:W-:Y:S02]  /*a9e00*/  IADD3 R18, P2, R164, R2, RZ ;  /* 0x00000002a4127210 */ /* 0x001fe40007f5e0ff */
[----:B------:R-:W-:Y:S02]  /*a9e10*/  F2FP.SATFINITE.E5M2.F32.PACK_AB_MERGE_C R157, R240, R239, RZ ;  /* 0x000000eff09d723e */ /* 0x000fe400048060ff */
[----:B----4-:R-:W-:Y:S02]  /*a9e20*/  SHF.R.U32.HI R152, RZ, 0x8, R244 ;  /* 0x00000008ff987819 */ /* 0x010fe400000116f4 */
[----:B--2---:R-:W-:Y:S02]  /*a9e30*/  SHF.R.U32.HI R160, RZ, 0x8, R245 ;  /* 0x00000008ffa07819 */ /* 0x004fe400000116f5 */
[----:B------:R-:W-:-:S02]  /*a9e40*/  LOP3.LUT R152, R152, 0xffff, RZ, 0xc0, !PT ;  /* 0x0000ffff98987812 */ /* 0x000fc400078ec0ff */
[----:B------:R-:W-:-:S04]  /*a9e50*/  LOP3.LUT R160, R160, 0xffff, RZ, 0xc0, !PT ;  /* 0x0000ffffa0a07812 */ /* 0x000fc800078ec0ff */
[----:B------:R-:W-:Y:S02]  /*a9e60*/  PRMT R160, R152, 0x3340, R160 ;  /* 0x0000334098a07816 */ /* 0x000fe400000000a0 */
[----:B------:R-:W-:-:S05]  /*a9e70*/  SHF.R.S32.HI R152, RZ, 0x1f, R164 ;  /* 0x0000001fff987819 */ /* 0x000fca00000114a4 */
[----:B------:R-:W-:-:S05]  /*a9e80*/  IMAD.X R19, R152, 0x1, R13, P2 ;  /* 0x0000000198137824 */ /* 0x000fca00010e060d */
[----:B------:R0:W-:Y:S02]  /*a9e90*/  STL.64 [R1+0x16c8], R18 ;  /* 0x0016c81201007387 */ /* 0x0001e40000100a00 */
[----:B0-----:R-:W-:-:S05]  /*a9ea0*/  IADD3 R18, P2, R164, R0, RZ ;  /* 0x00000000a4127210 */ /* 0x001fca0007f5e0ff */
[----:B------:R-:W-:-:S05]  /*a9eb0*/  IMAD.X R19, R152, 0x1, R7, P2 ;  /* 0x0000000198137824 */ /* 0x000fca00010e0607 */
[----:B------:R0:W-:Y:S02]  /*a9ec0*/  STL.64 [R1+0x16e8], R18 ;  /* 0x0016e81201007387 */ /* 0x0001e40000100a00 */
[----:B0-----:R-:W-:-:S05]  /*a9ed0*/  IADD3 R18, P2, R164, R6, RZ ;  /* 0x00000006a4127210 */ /* 0x001fca0007f5e0ff */
[----:B------:R-:W-:-:S05]  /*a9ee0*/  IMAD.X R19, R152, 0x1, R5, P2 ;  /* 0x0000000198137824 */ /* 0x000fca00010e0605 */
[----:B------:R0:W-:Y:S04]  /*a9ef0*/  STL.64 [R1+0x16f8], R18 ;  /* 0x0016f81201007387 */ /* 0x0001e80000100a00 */
[----:B------:R-:W2:Y:S04]  /*a9f00*/  LDL.LU R239, [R1+0x20] ;  /* 0x0000200001ef7983 */ /* 0x000ea80000300800 */
[----:B------:R-:W2:Y:S01]  /*a9f10*/  LDL.LU R240, [R1+0x24] ;  /* 0x0000240001f07983 */ /* 0x000ea20000300800 */
[----:B0-----:R-:W-:-:S03]  /*a9f20*/  IADD3 R18, P2, R164, R4, RZ ;  /* 0x00000004a4127210 */ /* 0x001fc60007f5e0ff */
[----:B------:R-:W4:Y:S02]  /*a9f30*/  LDL.LU R241, [R1+0x28] ;  /* 0x0000280001f17983 */ /* 0x000f240000300800 */
[----:B------:R-:W-:-:S05]  /*a9f40*/  IMAD.X R19, R152, 0x1, R3, P2 ;  /* 0x0000000198137824 */ /* 0x000fca00010e0603 */
[----:B------:R0:W-:Y:S04]  /*a9f50*/  STL.64 [R1+0x16f0], R18 ;  /* 0x0016f01201007387 */ /* 0x0001e80000100a00 */
[----:B------:R-:W4:Y:S01]  /*a9f60*/  LDL.LU R242, [R1+0x2c] ;  /* 0x00002c0001f27983 */ /* 0x000f220000300800 */
[----:B------:R-:W-:-:S03]  /*a9f70*/  SHF.R.U32.HI R153, RZ, 0x8, R243 ;  /* 0x00000008ff997819 */ /* 0x000fc600000116f3 */
[----:B------:R-:W4:Y:S04]  /*a9f80*/  LDL.LU R243, [R1+0x46a4] ;  /* 0x0046a40001f37983 */ /* 0x000f280000300800 */
[----:B------:R-:W4:Y:S01]  /*a9f90*/  LDL.LU R244, [R1+0xc04] ;  /* 0x000c040001f47983 */ /* 0x000f220000300800 */
[----:B------:R-:W-:Y:S02]  /*a9fa0*/  SHF.R.U32.HI R154, RZ, 0x8, R246 ;  /* 0x00000008ff9a7819 */ /* 0x000fe400000116f6 */
[----:B------:R-:W-:Y:S01]  /*a9fb0*/  SHF.R.U32.HI R155, RZ, 0x8, R247 ;  /* 0x00000008ff9b7819 */ /* 0x000fe200000116f7 */
[----:B------:R-:W4:Y:S01]  /*a9fc0*/  LDL.LU R245, [R1+0x1404] ;  /* 0x0014040001f57983 */ /* 0x000f220000300800 */
[----:B------:R-:W-:Y:S02]  /*a9fd0*/  SHF.R.U32.HI R161, RZ, 0x8, R248 ;  /* 0x00000008ffa17819 */ /* 0x000fe400000116f8 */
[----:B---3--:R-:W-:Y:S01]  /*a9fe0*/  SHF.R.U32.HI R156, RZ, 0x8, R14 ;  /* 0x00000008ff9c7819 */ /* 0x008fe2000001160e */
[----:B------:R-:W3:Y:S01]  /*a9ff0*/  LDL.LU R246, [R1+0x46a0] ;  /* 0x0046a00001f67983 */ /* 0x000ee20000300800 */
[----:B------:R-:W-:-:S02]  /*aa000*/  LOP3.LUT R153, R153, 0xffff, RZ, 0xc0, !PT ;  /* 0x0000ffff99997812 */ /* 0x000fc400078ec0ff */
[----:B------:R-:W-:Y:S01]  /*aa010*/  LOP3.LUT R154, R154, 0xffff, RZ, 0xc0, !PT ;  /* 0x0000ffff9a9a7812 */ /* 0x000fe200078ec0ff */
[----:B------:R-:W3:Y:S01]  /*aa020*/  LDL.LU R247, [R1+0xc00] ;  /* 0x000c000001f77983 */ /* 0x000ee20000300800 */
[----:B------:R-:W-:Y:S02]  /*aa030*/  LOP3.LUT R155, R155, 0xffff, RZ, 0xc0, !PT ;  /* 0x0000ffff9b9b7812 */ /* 0x000fe400078ec0ff */
[----:B------:R-:W-:Y:S01]  /*aa040*/  LOP3.LUT R161, R161, 0xffff, RZ, 0xc0, !PT ;  /* 0x0000ffffa1a17812 */ /* 0x000fe200078ec0ff */
[----:B------:R-:W3:Y:S01]  /*aa050*/  LDL.LU R248, [R1+0x1400] ;  /* 0x0014000001f87983 */ /* 0x000ee20000300800 */
[----:B------:R-:W-:Y:S02]  /*aa060*/  LOP3.LUT R156, R156, 0xffff, RZ, 0xc0, !PT ;  /* 0x0000ffff9c9c7812 */ /* 0x000fe400078ec0ff */
[----:B------:R-:W-:Y:S02]  /*aa070*/  PRMT R153, R153, 0x3340, R0 ;  /* 0x0000334099997816 */ /* 0x000fe40000000000 */
[----:B------:R-:W-:-:S02]  /*aa080*/  PRMT R154, R154, 0x3340, R1 ;  /* 0x000033409a9a7816 */ /* 0x000fc40000000001 */
[----:B------:R-:W-:Y:S02]  /*aa090*/  PRMT R161, R155, 0x3340, R161 ;  /* 0x000033409ba17816 */ /* 0x000fe400000000a1 */
[----:B------:R-:W-:Y:S02]  /*aa0a0*/  PRMT R155, R156, 0x3340, R1 ;  /* 0x000033409c9b7816 */ /* 0x000fe40000000001 */
[----:B------:R-:W-:Y:S02]  /*aa0b0*/  PRMT R152, R162, 0x5410, R153 ;  /* 0x00005410a2987816 */ /* 0x000fe40000000099 */
[----:B------:R-:W-:Y:S02]  /*aa0c0*/  PRMT R153, R160, 0x5410, R154 ;  /* 0x00005410a0997816 */ /* 0x000fe4000000009a */
[----:B------:R-:W-:Y:S02]  /*aa0d0*/  PRMT R154, R161, 0x5410, R155 ;  /* 0x00005410a19a7816 */ /* 0x000fe4000000009b */
[----:B------:R-:W-:-:S02]  /*aa0e0*/  SHF.R.S32.HI R155, RZ, 0x1f, R165 ;  /* 0x0000001fff9b7819 */ /* 0x000fc400000114a5 */
[----:B0-----:R-:W-:Y:S02]  /*aa0f0*/  IADD3 R18, P2, R165, R2, RZ ;  /* 0x00000002a5127210 */ /* 0x001fe40007f5e0ff */
[----:B------:R-:W-:Y:S02]  /*aa100*/  SHF.R.U32.HI R156, RZ, 0x8, R12 ;  /* 0x00000008ff9c7819 */ /* 0x000fe4000001160c */
[----:B------:R-:W3:Y:S01]  /*aa110*/  LDL.LU R12, [R1+0x4684] ;  /* 0x00468400010c7983 */ /* 0x000ee20000300800 */
[----:B------:R-:W-:Y:S01]  /*aa120*/  IMAD.X R19, R155, 0x1, R13, P2 ;  /* 0x000000019b137824 */ /* 0x000fe200010e060d */
[----:B------:R-:W-:-:S04]  /*aa130*/  SHF.R.U32.HI R163, RZ, 0x8, R163 ;  /* 0x00000008ffa37819 */ /* 0x000fc800000116a3 */
[----:B------:R0:W-:Y:S01]  /*aa140*/  STL.64 [R1+0x16c0], R18 ;  /* 0x0016c01201007387 */ /* 0x0001e20000100a00 */
[----:B------:R-:W-:Y:S02]  /*aa150*/  SHF.R.U32.HI R10, RZ, 0x8, R10 ;  /* 0x00000008ff0a7819 */ /* 0x000fe4000001160a */
[----:B------:R-:W-:Y:S02]  /*aa160*/  PRMT R153, R153, 0x5210, R16 ;  /* 0x0000521099997816 */ /* 0x000fe40000000010 */
[----:B------:R-:W-:Y:S02]  /*aa170*/  LOP3.LUT R156, R156, 0xffff, RZ, 0xc0, !PT ;  /* 0x0000ffff9c9c7812 */ /* 0x000fe400078ec0ff */
[----:B0-----:R-:W-:Y:S02]  /*aa180*/  IADD3 R18, P2, R165, R0, RZ ;  /* 0x00000000a5127210 */ /* 0x001fe40007f5e0ff */
[----:B------:R-:W-:Y:S02]  /*aa190*/  LOP3.LUT R163, R163, 0xffff, RZ, 0xc0, !PT ;  /* 0x0000ffffa3a37812 */ /* 0x000fe400078ec0ff */
[----:B------:R-:W-:Y:S01]  /*aa1a0*/  LOP3.LUT R10, R10, 0xffff, RZ, 0xc0, !PT ;  /* 0x0000ffff0a0a7812 */ /* 0x000fe200078ec0ff */
[----:B------:R-:W-:Y:S01]  /*aa1b0*/  IMAD.X R19, R155, 0x1, R7, P2 ;  /* 0x000000019b137824 */ /* 0x000fe200010e0607 */
[----:B------:R-:W-:-:S02]  /*aa1c0*/  IADD3 R16, P2, R165, R6, RZ ;  /* 0x00000006a5107210 */ /* 0x000fc40007f5e0ff */
[----:B------:R-:W-:Y:S02]  /*aa1d0*/  PRMT R163, R156, 0x3340, R163 ;  /* 0x000033409ca37816 */ /* 0x000fe400000000a3 */
[----:B------:R-:W-:Y:S01]  /*aa1e0*/  PRMT R152, R152, 0x5210, R9 ;  /* 0x0000521098987816 */ /* 0x000fe20000000009 */
[----:B------:R-:W-:Y:S01]  /*aa1f0*/  IMAD.X R17, R155, 0x1, R5, P2 ;  /* 0x000000019b117824 */ /* 0x000fe200010e0605 */
[----:B------:R-:W-:Y:S01]  /*aa200*/  PRMT R156, R10, 0x3340, R0 ;  /* 0x000033400a9c7816 */ /* 0x000fe20000000000 */
[----:B------:R-:W3:Y:S01]  /*aa210*/  LDL.LU R9, [R1+0x810] ;  /* 0x0008100001097983 */ /* 0x000ee20000300800 */
[----:B------:R-:W-:-:S03]  /*aa220*/  PRMT R154, R154, 0x5210, R8 ;  /* 0x000052109a9a7816 */ /* 0x000fc60000000008 */
[----:B------:R-:W3:Y:S04]  /*aa230*/  LDL.LU R10, [R1+0x1008] ;  /* 0x00100800010a7983 */ /* 0x000ee80000300800 */
[----:B------:R-:W3:Y:S04]  /*aa240*/  LDL.LU R14, [R1+0x4680] ;  /* 0x00468000010e7983 */ /* 0x000ee80000300800 */
[----:B------:R-:W3:Y:S04]  /*aa250*/  LDL.LU R8, [R1+0x1004] ;  /* 0x0010040001087983 */ /* 0x000ee80000300800 */
[----:B------:R-:W-:Y:S04]  /*aa260*/  STL.64 [R1+0x16b8], R18 ;  /* 0x0016b81201007387 */ /* 0x000fe80000100a00 */
[----:B------:R0:W-:Y:S02]  /*aa270*/  STL.64 [R1+0x16b0], R16 ;  /* 0x0016b01001007387 */ /* 0x0001e40000100a00 */
[----:B0-----:R-:W-:-:S05]  /*aa280*/  IADD3 R16, P2, R165, R4, RZ ;  /* 0x00000004a5107210 */ /* 0x001fca0007f5e0ff */
[----:B------:R-:W-:-:S05]  /*aa290*/  IMAD.X R17, R155, 0x1, R3, P2 ;  /* 0x000000019b117824 */ /* 0x000fca00010e0603 */
[----:B------:R-:W-:Y:S01]  /*aa2a0*/  STL.64 [R1+0x16a8], R16 ;  /* 0x0016a81001007387 */ /* 0x000fe20000100a00 */
[----:B------:R-:W-:Y:S06]  /*aa2b0*/  BAR.SYNC.DEFER_BLOCKING 0x0 ;  /* 0x0000000000007b1d */ /* 0x000fec0000010000 */
[----:B------:R-:W0:Y:S01]  /*aa2c0*/  LDS.128 R16, [R11] ;  /* 0x000000000b107984 */ /* 0x000e220000000c00 */
[----:B------:R-:W-:Y:S02]  /*aa2d0*/  F2FP.SATFINITE.E5M2.F32.PACK_AB_MERGE_C R159, R234, R233, RZ ;  /* 0x000000e9ea9f723e */ /* 0x000fe400048060ff */
[----:B------:R-:W-:Y:S01]  /*aa2e0*/  F2FP.SATFINITE.E5M2.F32.PACK_AB_MERGE_C R158, R236, R235, RZ ;  /* 0x000000ebec9e723e */ /* 0x000fe200048060ff */
[----:B0-----:R-:W-:Y:S04]  /*aa2f0*/  STL.64 [R1+0xc40], R16 ;  /* 0x000c401001007387 */ /* 0x001fe80000100a00 */
[----:B------:R-:W-:Y:S04]  /*aa300*/  STL.64 [R1+0xc48], R18 ;  /* 0x000c481201007387 */ /* 0x000fe80000100a00 */
        /* <DEDUP_REMOVED lines=8> */
[----:B------:R-:W-:-:S03]  /*aa390*/  PRMT R156, R163, 0x5410, R156 ;  /* 0x00005410a39c7816 */ /* 0x000fc6000000009c */
[----:B------:R-:W3:Y:S01]  /*aa3a0*/  LDL.LU R237, [R1+0xdf8] ;  /* 0x000df80001ed7983 */ /* 0x000ee20000300800 */
[----:B------:R-:W-:Y:S01]  /*aa3b0*/  PRMT R155, R156, 0x5210, R15 ;  /* 0x000052109c9b7816 */ /* 0x000fe2000000000f */
[----:B------:R-:W-:Y:S06]  /*aa3c0*/  BAR.SYNC.DEFER_BLOCKING 0x0 ;  /* 0x0000000000007b1d */ /* 0x000fec0000010000 */
[----:B------:R-:W3:Y:S04]  /*aa3d0*/  LDL.LU R238, [R1+0xdfc] ;  /* 0x000dfc0001ee7983 */ /* 0x000ee80000300800 */
[----:B------:R2:W-:Y:S02]  /*aa3e0*/  STSM.16.M88.4 [R222], R152 ;  /* 0x00000098de007844 */ /* 0x0005e40000000200 */
[----:B--2---:R-:W-:-:S02]  /*aa3f0*/  F2FP.SATFINITE.E5M2.F32.PACK_AB_MERGE_C R154, R240, R239, RZ ;  /* 0x000000eff09a723e */ /* 0x004fc400048060ff */
[----:B------:R-:W2:Y:S04]  /*aa400*/  LDL.LU R239, [R1+0xa00] ;  /* 0x000a000001ef7983 */ /* 0x000ea80000300800 */
[----:B------:R-:W2:Y:S01]  /*aa410*/  LDL.LU R240, [R1+0xa04] ;  /* 0x000a040001f07983 */ /* 0x000ea20000300800 */
[----:B----4-:R-:W-:-:S03]  /*aa420*/  F2FP.SATFINITE.E5M2.F32.PACK_AB_MERGE_C R153, R242, R241, RZ ;  /* 0x000000f1f299723e */ /* 0x010fc600048060ff */
[----:B------:R-:W4:Y:S04]  /*aa430*/  LDL.LU R241, [R1+0x830] ;  /* 0x0008300001f17983 */ /* 0x000f280000300800 */
[----:B------:R-:W4:Y:S01]  /*aa440*/  LDL.LU R242, [R1+0x834] ;  /* 0x0008340001f27983 */ /* 0x000f220000300800 */
[----:B------:R-:W-:Y:S02]  /*aa450*/  LOP3.LUT R163, R243, 0xffff, RZ, 0xc0, !PT ;  /* 0x0000fffff3a37812 */ /* 0x000fe400078ec0ff */
[----:B------:R-:W-:Y:S01]  /*aa460*/  LOP3.LUT R22, R244, 0xffff, RZ, 0xc0, !PT ;  /* 0x0000fffff4167812 */ /* 0x000fe200078ec0ff */
[----:B------:R-:W4:Y:S04]  /*aa470*/  LDL.LU R243, [R1+0x838] ;  /* 0x0008380001f37983 */ /* 0x000f280000300800 */
[----:B------:R-:W4:Y:S01]  /*aa480*/  LDL.LU R244, [R1+0x83c] ;  /* 0x00083c0001f47983 */ /* 0x000f220000300800 */
[----:B------:R-:W-:-:S02]  /*aa490*/  LOP3.LUT R162, R245, 0xffff, RZ, 0xc0, !PT ;  /* 0x0000fffff5a27812 */ /* 0x000fc400078ec0ff */
[----:B------:R-:W-:Y:S01]  /*aa4a0*/  PRMT R152, R22, 0x3340, R0 ;  /* 0x0000334016987816 */ /* 0x000fe20000000000 */
[----:B------:R-:W4:Y:S01]  /*aa4b0*/  LDL.LU R245, [R1+0x430] ;  /* 0x0004300001f57983 */ /* 0x000f220000300800 */
[----:B------:R-:W-:Y:S02]  /*aa4c0*/  PRMT R161, R163, 0x3340, R162 ;  /* 0x00003340a3a17816 */ /* 0x000fe400000000a2 */
[----:B---3--:R-:W-:Y:S02]  /*aa4d0*/  LOP3.LUT R21, R246, 0xffff, RZ, 0xc0, !PT ;  /* 0x0000fffff6157812 */ /* 0x008fe400078ec0ff */
[----:B------:R-:W-:Y:S01]  /*aa4e0*/  LOP3.LUT R165, R247, 0xffff, RZ, 0xc0, !PT ;  /* 0x0000fffff7a57812 */ /* 0x000fe200078ec0ff */
[----:B------:R-:W3:Y:S01]  /*aa4f0*/  LDL.LU R246, [R1+0x434] ;  /* 0x0004340001f67983 */ /* 0x000ee20000300800 */
[----:B------:R-:W-:Y:S02]  /*aa500*/  LOP3.LUT R164, R248, 0xffff, RZ, 0xc0, !PT ;  /* 0x0000fffff8a47812 */ /* 0x000fe400078ec0ff */
[----:B------:R-:W-:Y:S01]  /*aa510*/  PRMT R161, R161, 0x5410, R152 ;  /* 0x00005410a1a17816 */ /* 0x000fe20000000098 */
[----:B------:R-:W3:Y:S01]  /*aa520*/  LDL.LU R247, [R1+0x438] ;  /* 0x0004380001f77983 */ /* 0x000ee20000300800 */
[----:B------:R-:W-:-:S02]  /*aa530*/  PRMT R152, R165, 0x3340, R0 ;  /* 0x00003340a5987816 */ /* 0x000fc40000000000 */
[----:B------:R-:W-:Y:S01]  /*aa540*/  PRMT R160, R21, 0x3340, R164 ;  /* 0x0000334015a07816 */ /* 0x000fe200000000a4 */
[----:B------:R-:W3:Y:S03]  /*aa550*/  LDL.LU R248, [R1+0x43c] ;  /* 0x00043c0001f87983 */ /* 0x000ee60000300800 */
[----:B------:R-:W-:Y:S02]  /*aa560*/  PRMT R160, R160, 0x5410, R152 ;  /* 0x00005410a0a07816 */ /* 0x000fe40000000098 */
[----:B------:R-:W-:Y:S02]  /*aa570*/  LOP3.LUT R20, R12, 0xffff, RZ, 0xc0, !PT ;  /* 0x0000ffff0c147812 */ /* 0x000fe400078ec0ff */
[----:B------:R-:W-:Y:S02]  /*aa580*/  LOP3.LUT R17, R157, 0xffff, RZ, 0xc0, !PT ;  /* 0x0000ffff9d117812 */ /* 0x000fe400078ec0ff */
[----:B------:R-:W-:-:S02]  /*aa590*/  LOP3.LUT R18, R9, 0xffff, RZ, 0xc0, !PT ;  /* 0x0000ffff09127812 */ /* 0x000fc400078ec0ff */
[----:B------:R-:W-:Y:S02]  /*aa5a0*/  LOP3.LUT R19, R10, 0xffff, RZ, 0xc0, !PT ;  /* 0x0000ffff0a137812 */ /* 0x000fe400078ec0ff */
[----:B------:R-:W-:Y:S02]  /*aa5b0*/  PRMT R152, R18, 0x3340, R0 ;  /* 0x0000334012987816 */ /* 0x000fe40000000000 */
[----:B------:R-:W-:Y:S02]  /*aa5c0*/  PRMT R156, R20, 0x3340, R19 ;  /* 0x00003340149c7816 */ /* 0x000fe40000000013 */
[----:B------:R-:W-:Y:S02]  /*aa5d0*/  LOP3.LUT R12, R8, 0xffff, RZ, 0xc0, !PT ;  /* 0x0000ffff080c7812 */ /* 0x000fe400078ec0ff */
[----:B------:R-:W-:Y:S02]  /*aa5e0*/  PRMT R156, R156, 0x5410, R152 ;  /* 0x000054109c9c7816 */ /* 0x000fe40000000098 */
[----:B------:R-:W-:-:S02]  /*aa5f0*/  LOP3.LUT R8, R154, 0xffff, RZ, 0xc0, !PT ;  /* 0x0000ffff9a087812 */ /* 0x000fc400078ec0ff */
[----:B------:R-:W-:Y:S02]  /*aa600*/  LOP3.LUT R10, R159, 0xffff, RZ, 0xc0, !PT ;  /* 0x0000ffff9f0a7812 */ /* 0x000fe400078ec0ff */
[----:B------:R-:W-:Y:S02]  /*aa610*/  LOP3.LUT R9, R158, 0xffff, RZ, 0xc0, !PT ;  /* 0x0000ffff9e097812 */ /* 0x000fe400078ec0ff */
[----:B------:R-:W-:Y:S01]  /*aa620*/  PRMT R154, R156, 0x4210, R8 ;  /* 0x000042109c9a7816 */ /* 0x000fe20000000008 */
[----:B------:R-:W-:Y:S01]  /*aa630*/  BAR.SYNC.DEFER_BLOCKING 0x0 ;  /* 0x0000000000007b1d */ /* 0x000fe20000010000 */
[----:B------:R-:W-:-:S05]  /*aa640*/  LOP3.LUT R14, R14, 0xffff, RZ, 0xc0, !PT ;  /* 0x0000ffff0e0e7812 */ /* 0x000fca00078ec0ff */
[----:B------:R-:W0:Y:S01]  /*aa650*/  LDS.128 R156, [R11] ;  /* 0x000000000b9c7984 */ /* 0x000e220000000c00 */
[----:B------:R-:W-:Y:S02]  /*aa660*/  PRMT R152, R10, 0x3340, R0 ;  /* 0x000033400a987816 */ /* 0x000fe40000000000 */
[----:B------:R-:W-:Y:S02]  /*aa670*/  PRMT R155, R14, 0x3340, R12 ;  /* 0x000033400e9b7816 */ /* 0x000fe4000000000c */
[----:B------:R-:W-:Y:S02]  /*aa680*/  LOP3.LUT R15, R153, 0xffff, RZ, 0xc0, !PT ;  /* 0x0000ffff990f7812 */ /* 0x000fe400078ec0ff */
[----:B------:R-:W-:Y:S02]  /*aa690*/  PRMT R155, R155, 0x5410, R152 ;  /* 0x000054109b9b7816 */ /* 0x000fe40000000098 */
[----:B------:R-:W-:Y:S02]  /*aa6a0*/  PRMT R152, R161, 0x4210, R9 ;  /* 0x00004210a1987816 */ /* 0x000fe40000000009 */
[----:B------:R-:W-:-:S02]  /*aa6b0*/  PRMT R153, R160, 0x4210, R17 ;  /* 0x00004210a0997816 */ /* 0x000fc40000000011 */
[----:B------:R-:W-:Y:S01]  /*aa6c0*/  PRMT R155, R155, 0x4210, R15 ;  /* 0x000042109b9b7816 */ /* 0x000fe2000000000f */
[----:B------:R-:W-:Y:S06]  /*aa6d0*/  BAR.SYNC.DEFER_BLOCKING 0x0 ;  /* 0x0000000000007b1d */ /* 0x000fec0000010000 */
[----:B------:R1:W-:Y:S04]  /*aa6e0*/  STSM.16.M88.4 [R222], R152 ;  /* 0x00000098de007844 */ /* 0x0003e80000000200 */
[----:B0-----:R0:W-:Y:S04]  /*aa6f0*/  STL.64 [R1+0xc30], R156 ;  /* 0x000c309c01007387 */ /* 0x0011e80000100a00 */
[----:B------:R-:W-:Y:S01]  /*aa700*/  STL.64 [R1+0xc38], R158 ;  /* 0x000c389e01007387 */ /* 0x000fe20000100a00 */
[----:B-1----:R-:W-:-:S02]  /*aa710*/  SHF.R.S32.HI R152, RZ, 0x1f, R168 ;  /* 0x0000001fff987819 */ /* 0x002fc400000114a8 */
[----:B0-----:R-:W-:-:S05]  /*aa720*/  IADD3 R156, P2, R168, R2, RZ ;  /* 0x00000002a89c7210 */ /* 0x001fca0007f5e0ff */
[----:B------:R-:W-:Y:S01]  /*aa730*/  IMAD.X R157, R152, 0x1, R13, P2 ;  /* 0x00000001989d7824 */ /* 0x000fe200010e060d */
[----:B------:R-:W-:Y:S02]  /*aa740*/  IADD3 R154, P2, R168, R0, RZ ;  /* 0x00000000a89a7210 */ /* 0x000fe40007f5e0ff */
[----:B------:R-:W-:-:S05]  /*aa750*/  F2FP.SATFINITE.E5M2.F32.PACK_AB_MERGE_C R16, R230, R229, RZ ;  /* 0x000000e5e610723e */ /* 0x000fca00048060ff */
[----:B------:R0:W-:Y:S01]  /*aa760*/  STL [R1+0x551c], R16 ;  /* 0x00551c1001007387 */ /* 0x0001e20000100800 */
[----:B------:R-:W-:-:S03]  /*aa770*/  IMAD.X R155, R152, 0x1, R7, P2 ;  /* 0x00000001989b7824 */ /* 0x000fc600010e0607 */
[----:B------:R-:W-:Y:S01]  /*aa780*/  STL.64 [R1+0x16a0], R156 ;  /* 0x0016a09c01007387 */ /* 0x000fe20000100a00 */
[----:B0-----:R-:W-:-:S05]  /*aa790*/  F2FP.SATFINITE.E5M2.F32.PACK_AB_MERGE_C R16, R232, R231, RZ ;  /* 0x000000e7e810723e */ /* 0x001fca00048060ff */
[----:B------:R0:W-:Y:S02]  /*aa7a0*/  STL [R1+0x4acc], R16 ;  /* 0x004acc1001007387 */ /* 0x0001e40000100800 */
[----:B0-----:R-:W-:-:S05]  /*aa7b0*/  F2FP.SATFINITE.E5M2.F32.PACK_AB_MERGE_C R16, R234, R233, RZ ;  /* 0x000000e9ea10723e */ /* 0x001fca00048060ff */
[----:B------:R0:W-:Y:S04]  /*aa7c0*/  STL [R1+0x5520], R16 ;  /* 0x0055201001007387 */ /* 0x0001e80000100800 */
[----:B------:R1:W-:Y:S01]  /*aa7d0*/  STL.64 [R1+0x1698], R154 ;  /* 0x0016989a01007387 */ /* 0x0003e20000100a00 */
[----:B0-----:R-:W-:Y:S02]  /*aa7e0*/  F2FP.SATFINITE.E5M2.F32.PACK_AB_MERGE_C R16, R236, R235, RZ ;  /* 0x000000ebec10723e */ /* 0x001fe400048060ff */
[----:B-1----:R-:W-:-:S03]  /*aa7f0*/  IADD3 R154, P2, R168, R6, RZ ;  /* 0x00000006a89a7210 */ /* 0x002fc60007f5e0ff */
[----:B------:R-:W-:Y:S02]  /*aa800*/  STL [R1+0x4a64], R16 ;  /* 0x004a641001007387 */ /* 0x000fe40000100800 */
[----:B------:R-:W-:-:S05]  /*aa810*/  IMAD.X R155, R152, 0x1, R5, P2 ;  /* 0x00000001989b7824 */ /* 0x000fca00010e0605 */
[----:B------:R0:W-:Y:S02]  /*aa820*/  STL.64 [R1+0x1690], R154 ;  /* 0x0016909a01007387 */ /* 0x0001e40000100a00 */
[----:B0-----:R-:W-:-:S05]  /*aa830*/  IADD3 R154, P2, R168, R4, RZ ;  /* 0x00000004a89a7210 */ /* 0x001fca0007f5e0ff */
[----:B------:R-:W-:Y:S01]  /*aa840*/  IMAD.X R155, R152, 0x1, R3, P2 ;  /* 0x00000001989b7824 */ /* 0x000fe200010e0603 */
[----:B------:R-:W-:-:S04]  /*aa850*/  SHF.R.S32.HI R152, RZ, 0x1f, R167 ;  /* 0x0000001fff987819 */ /* 0x000fc800000114a7 */
[----:B------:R0:W-:Y:S01]  /*aa860*/  STL.64 [R1+0x1688], R154 ;  /* 0x0016889a01007387 */ /* 0x0001e20000100a00 */
[----:B------:R-:W-:Y:S02]  /*aa870*/  F2FP.SATFINITE.E5M2.F32.PACK_AB_MERGE_C R23, R238, R237, RZ ;  /* 0x000000edee17723e */ /* 0x000fe400048060ff */
[----:B--2---:R-:W-:Y:S02]  /*aa880*/  F2FP.SATFINITE.E5M2.F32.PACK_AB_MERGE_C R16, R240, R239, RZ ;  /* 0x000000eff010723e */ /* 0x004fe400048060ff */
[C---:B0-----:R-:W-:Y:S01]  /*aa890*/  IADD3 R154, P2, R167.reuse, R2, RZ ;  /* 0x00000002a79a7210 */ /* 0x041fe20007f5e0ff */
[----:B------:R-:W-:Y:S04]  /*aa8a0*/  STL [R1+0x4a78], R23 ;  /* 0x004a781701007387 */ /* 0x000fe80000100800 */
[----:B------:R-:W-:Y:S01]  /*aa8b0*/  IMAD.X R155, R152, 0x1, R13, P2 ;  /* 0x00000001989b7824 */ /* 0x000fe200010e060d */
[----:B------:R-:W-:Y:S04]  /*aa8c0*/  STL [R1+0x49f8], R16 ;  /* 0x0049f81001007387 */ /* 0x000fe80000100800 */
[----:B------:R0:W-:Y:S02]  /*aa8d0*/  STL.64 [R1+0x15f8], R154 ;  /* 0x0015f89a01007387 */ /* 0x0001e40000100a00 */
[----:B0-----:R-:W-:-:S05]  /*aa8e0*/  IADD3 R154, P2, R167, R0, RZ ;  /* 0x00000000a79a7210 */ /* 0x001fca0007f5e0ff */
[----:B------:R-:W-:-:S05]  /*aa8f0*/  IMAD.X R155, R152, 0x1, R7, P2 ;  /* 0x00000001989b7824 */ /* 0x000fca00010e0607 */
[----:B------:R0:W-:Y:S02]  /*aa900*/  STL.64 [R1+0x15e8], R154 ;  /* 0x0015e89a01007387 */ /* 0x0001e40000100a00 */
[----:B0-----:R-:W-:-:S05]  /*aa910*/  IADD3 R154, P2, R167, R6, RZ ;  /* 0x00000006a79a7210 */ /* 0x001fca0007f5e0ff */
[----:B------:R-:W-:-:S05]  /*aa920*/  IMAD.X R155, R152, 0x1, R5, P2 ;  /* 0x00000001989b7824 */ /* 0x000fca00010e0605 */
[----:B------:R0:W-:Y:S01]  /*aa930*/  STL.64 [R1+0x15e0], R154 ;  /* 0x0015e09a01007387 */ /* 0x0001e20000100a00 */
[----:B------:R-:W-:Y:S02]  /*aa940*/  SHF.R.U32.HI R153, RZ, 0x8, R163 ;  /* 0x00000008ff997819 */ /* 0x000fe400000116a3 */
[----:B------:R-:W-:Y:S02]  /*aa950*/  SHF.R.U32.HI R163, RZ, 0x8, R162 ;  /* 0x00000008ffa37819 */ /* 0x000fe400000116a2 */
[----:B------:R-:W-:Y:S02]  /*aa960*/  SHF.R.U32.HI R161, RZ, 0x8, R164 ;  /* 0x00000008ffa17819 */ /* 0x000fe400000116a4 */
[----:B0-----:R-:W-:-:S05]  /*aa970*/  IADD3 R154, P2, R167, R4, RZ ;  /* 0x00000004a79a7210 */ /* 0x001fca0007f5e0ff */
[----:B------:R-:W-:Y:S01]  /*aa980*/  IMAD.X R155, R152, 0x1, R3, P2 ;  /* 0x00000001989b7824 */ /* 0x000fe200010e0603 */
[----:B------:R-:W-:Y:S02]  /*aa990*/  SHF.R.U32.HI R152, RZ, 0x8, R21 ;  /* 0x00000008ff987819 */ /* 0x000fe40000011615 */
[----:B------:R-:W-:Y:S02]  /*aa9a0*/  LOP3.LUT R153, R153, 0xffff, RZ, 0xc0, !PT ;  /* 0x0000ffff99997812 */ /* 0x000fe400078ec0ff */
[----:B------:R-:W-:Y:S02]  /*aa9b0*/  LOP3.LUT R163, R163, 0xffff, RZ, 0xc0, !PT ;  /* 0x0000ffffa3a37812 */ /* 0x000fe400078ec0ff */
[----:B------:R-:W-:Y:S02]  /*aa9c0*/  LOP3.LUT R152, R152, 0xffff, RZ, 0xc0, !PT ;  /* 0x0000ffff98987812 */ /* 0x000fe400078ec0ff */
[----:B------:R-:W-:Y:S02]  /*aa9d0*/  LOP3.LUT R161, R161, 0xffff, RZ, 0xc0, !PT ;  /* 0x0000ffffa1a17812 */ /* 0x000fe400078ec0ff */
[----:B------:R-:W-:-:S02]  /*aa9e0*/  PRMT R163, R153, 0x3340, R163 ;  /* 0x0000334099a37816 */ /* 0x000fc400000000a3 */
[----:B------:R-:W-:Y:S02]  /*aa9f0*/  SHF.R.U32.HI R153, RZ, 0x8, R22 ;  /* 0x00000008ff997819 */ /* 0x000fe40000011616 */
[----:B------:R-:W-:Y:S02]  /*aaa00*/  PRMT R161, R152, 0x3340, R161 ;  /* 0x0000334098a17816 */ /* 0x000fe400000000a1 */
[----:B------:R-:W-:Y:S02]  /*aaa10*/  SHF.R.S32.HI R152, RZ, 0x1f, R166 ;  /* 0x0000001fff987819 */ /* 0x000fe400000114a6 */
[----:B------:R-:W-:Y:S02]  /*aaa20*/  IADD3 R22, P2, R166, R2, RZ ;  /* 0x00000002a6167210 */ /* 0x000fe40007f5e0ff */
[----:B------:R-:W-:-:S03]  /*aaa30*/  SHF.R.U32.HI R156, RZ, 0x8, R18 ;  /* 0x00000008ff9c7819 */ /* 0x000fc60000011612 */
[----:B------:R-:W-:Y:S01]  /*aaa40*/  IMAD.X R23, R152, 0x1, R13, P2 ;  /* 0x0000000198177824 */ /* 0x000fe200010e060d */
[----:B------:R-:W-:Y:S02]  /*aaa50*/  IADD3 R18, P2, R166, R0, RZ ;  /* 0x00000000a6127210 */ /* 0x000fe40007f5e0ff */
[----:B------:R-:W-:-:S03]  /*aaa60*/  SHF.R.U32.HI R162, RZ, 0x8, R19 ;  /* 0x00000008ffa27819 */ /* 0x000fc60000011613 */
[----:B------:R-:W-:Y:S01]  /*aaa70*/  IMAD.X R19, R152, 0x1, R7, P2 ;  /* 0x0000000198137824 */ /* 0x000fe200010e0607 */
[----:B------:R-:W-:Y:S04]  /*aaa80*/  STL.64 [R1+0x15d8], R154 ;  /* 0x0015d89a01007387 */ /* 0x000fe80000100a00 */
[----:B------:R-:W-:Y:S04]  /*aaa90*/  STL.64 [R1+0x15d0], R22 ;  /* 0x0015d01601007387 */ /* 0x000fe80000100a00 */
[----:B------:R0:W-:Y:S01]  /*aaaa0*/  STL.64 [R1+0x15f0], R18 ;  /* 0x0015f01201007387 */ /* 0x0001e20000100a00 */
[----:B----4-:R-:W-:-:S02]  /*aaab0*/  F2FP.SATFINITE.E5M2.F32.PACK_AB_MERGE_C R160, R242, R241, RZ ;  /* 0x000000f1f2a0723e */ /* 0x010fc400048060ff */
[----:B0-----:R-:W-:-:S05]  /*aaac0*/  IADD3 R18, P2, R166, R6, RZ ;  /* 0x00000006a6127210 */ /* 0x001fca0007f5e0ff */
[----:B------:R-:W-:-:S05]  /*aaad0*/  IMAD.X R19, R152, 0x1, R5, P2 ;  /* 0x0000000198137824 */ /* 0x000fca00010e0605 */
[----:B------:R0:W-:Y:S04]  /*aaae0*/  STL.64 [R1+0x1680], R18 ;  /* 0x0016801201007387 */ /* 0x0001e80000100a00 */
[----:B------:R-:W2:Y:S04]  /*aaaf0*/  LDL.LU R240, [R1+0x30] ;  /* 0x0000300001f07983 */ /* 0x000ea80000300800 */
[----:B------:R-:W2:Y:S01]  /*aab00*/  LDL.LU R241, [R1+0x34] ;  /* 0x0000340001f17983 */ /* 0x000ea20000300800 */
[----:B0-----:R-:W-:-:S03]  /*aab10*/  IADD3 R18, P2, R166, R4, RZ ;  /* 0x00000004a6127210 */ /* 0x001fc60007f5e0ff */
[----:B------:R-:W4:Y:S02]  /*aab20*/  LDL.LU R242, [R1+0x38] ;  /* 0x0000380001f27983 */ /* 0x000f240000300800 */
[----:B------:R-:W-:Y:S01]  /*aab30*/  IMAD.X R19, R152, 0x1, R3, P2 ;  /* 0x0000000198137824 */ /* 0x000fe200010e0603 */
[----:B------:R-:W-:-:S04]  /*aab40*/  F2FP.SATFINITE.E5M2.F32.PACK_AB_MERGE_C R159, R244, R243, RZ ;  /* 0x000000f3f49f723e */ /* 0x000fc800048060ff */
[----:B------:R0:W-:Y:S04]  /*aab50*/  STL.64 [R1+0x1678], R18 ;  /* 0x0016781201007387 */ /* 0x0001e80000100a00 */
[----:B------:R-:W4:Y:S04]  /*aab60*/  LDL.LU R243, [R1+0x3c] ;  /* 0x00003c0001f37983 */ /* 0x000f280000300800 */
[----:B------:R-:W2:Y:S01]  /*aab70*/  LDL.LU R244, [R1+0x46b8] ;  /* 0x0046b80001f47983 */ /* 0x000ea20000300800 */
[----:B------:R-:W-:Y:S02]  /*aab80*/  SHF.R.U32.HI R154, RZ, 0x8, R165 ;  /* 0x00000008ff9a7819 */ /* 0x000fe400000116a5 */
[----:B------:R-:W-:Y:S01]  /*aab90*/  SHF.R.U32.HI R155, RZ, 0x8, R20 ;  /* 0x00000008ff9b7819 */ /* 0x000fe20000011614 */
[----:B------:R-:W-:Y:S01]  /*aaba0*/  BAR.SYNC.DEFER_BLOCKING 0x0 ;  /* 0x0000000000007b1d */ /* 0x000fe20000010000 */
        /* <DEDUP_REMOVED lines=11> */
[----:B---3--:R-:W-:Y:S02]  /*aac60*/  F2FP.SATFINITE.E5M2.F32.PACK_AB_MERGE_C R158, R246, R245, RZ ;  /* 0x000000f5f69e723e */ /* 0x008fe400048060ff */
[----:B------:R-:W-:Y:S01]  /*aac70*/  PRMT R154, R162, 0x5410, R155 ;  /* 0x00005410a29a7816 */ /* 0x000fe2000000009b */
[----:B------:R-:W3:Y:S01]  /*aac80*/  LDL.LU R245, [R1+0xc0c] ;  /* 0x000c0c0001f57983 */ /* 0x000ee20000300800 */
[----:B------:R-:W-:-:S02]  /*aac90*/  SHF.R.S32.HI R155, RZ, 0x1f, R169 ;  /* 0x0000001fff9b7819 */ /* 0x000fc400000114a9 */
[----:B0-----:R-:W-:Y:S01]  /*aaca0*/  IADD3 R18, P2, R169, R2, RZ ;  /* 0x00000002a9127210 */ /* 0x001fe20007f5e0ff */
[----:B------:R-:W3:Y:S01]  /*aacb0*/  LDL.LU R246, [R1+0x140c] ;  /* 0x00140c0001f67983 */ /* 0x000ee20000300800 */
[----:B------:R-:W-:-:S03]  /*aacc0*/  F2FP.SATFINITE.E5M2.F32.PACK_AB_MERGE_C R157, R248, R247, RZ ;  /* 0x000000f7f89d723e */ /* 0x000fc600048060ff */
[----:B------:R-:W-:Y:S01]  /*aacd0*/  IMAD.X R19, R155, 0x1, R13, P2 ;  /* 0x000000019b137824 */ /* 0x000fe200010e060d */
[----:B------:R-:W3:Y:S01]  /*aace0*/  LDL.LU R247, [R1+0x46ac] ;  /* 0x0046ac0001f77983 */ /* 0x000ee20000300800 */
[----:B------:R-:W-:Y:S02]  /*aacf0*/  SHF.R.U32.HI R164, RZ, 0x8, R12 ;  /* 0x00000008ffa47819 */ /* 0x000fe4000001160c */
[----:B------:R-:W-:Y:S01]  /*aad00*/  PRMT R152, R152, 0x5210, R9 ;  /* 0x0000521098987816 */ /* 0x000fe20000000009 */
[----:B------:R-:W3:Y:S04]  /*aad10*/  LDL.LU R248, [R1+0xc08] ;  /* 0x000c080001f87983 */ /* 0x000ee80000300800 */
[----:B------:R-:W3:Y:S04]  /*aad20*/  LDL.LU R12, [R1+0x1408] ;  /* 0x00140800010c7983 */ /* 0x000ee80000300800 */
[----:B------:R-:W3:Y:S04]  /*aad30*/  LDL.LU R9, [R1+0x468c] ;  /* 0x00468c0001097983 */ /* 0x000ee80000300800 */
[----:B------:R0:W-:Y:S01]  /*aad40*/  STL.64 [R1+0x15c8], R18 ;  /* 0x0015c81201007387 */ /* 0x0001e20000100a00 */
[----:B------:R-:W-:-:S02]  /*aad50*/  PRMT R153, R153, 0x5210, R17 ;  /* 0x0000521099997816 */ /* 0x000fc40000000011 */
[----:B0-----:R-:W-:-:S05]  /*aad60*/  IADD3 R18, P2, R169, R0, RZ ;  /* 0x00000000a9127210 */ /* 0x001fca0007f5e0ff */
[----:B------:R-:W-:Y:S01]  /*aad70*/  IMAD.X R19, R155, 0x1, R7, P2 ;  /* 0x000000019b137824 */ /* 0x000fe200010e0607 */
[----:B------:R-:W-:Y:S02]  /*aad80*/  IADD3 R16, P2, R169, R6, RZ ;  /* 0x00000006a9107210 */ /* 0x000fe40007f5e0ff */
[----:B------:R-:W-:Y:S02]  /*aad90*/  SHF.R.U32.HI R165, RZ, 0x8, R10 ;  /* 0x00000008ffa57819 */ /* 0x000fe4000001160a */
[----:B------:R-:W-:Y:S01]  /*aada0*/  SHF.R.U32.HI R156, RZ, 0x8, R14 ;  /* 0x00000008ff9c7819 */ /* 0x000fe2000001160e */
[----:B------:R-:W-:Y:S01]  /*aadb0*/  IMAD.X R17, R155, 0x1, R5, P2 ;  /* 0x000000019b117824 */ /* 0x000fe200010e0605 */
[----:B------:R-:W3:Y:S01]  /*aadc0*/  LDL.LU R10, [R1+0x1010] ;  /* 0x00101000010a7983 */ /* 0x000ee20000300800 */
[----:B------:R-:W-:-:S03]  /*aadd0*/  PRMT R154, R154, 0x5210, R8 ;  /* 0x000052109a9a7816 */ /* 0x000fc60000000008 */
[----:B------:R-:W3:Y:S04]  /*aade0*/  LDL.LU R14, [R1+0x4688] ;  /* 0x00468800010e7983 */ /* 0x000ee80000300800 */
[----:B------:R-:W3:Y:S04]  /*aadf0*/  LDL.LU R8, [R1+0x100c] ;  /* 0x00100c0001087983 */ /* 0x000ee80000300800 */
[----:B------:R-:W-:Y:S04]  /*aae00*/  STL.64 [R1+0x15c0], R18 ;  /* 0x0015c01201007387 */ /* 0x000fe80000100a00 */
[----:B------:R0:W-:Y:S02]  /*aae10*/  STL.64 [R1+0x15b8], R16 ;  /* 0x0015b81001007387 */ /* 0x0001e40000100a00 */
[----:B0-----:R-:W-:-:S05]  /*aae20*/  IADD3 R16, P2, R169, R4, RZ ;  /* 0x00000004a9107210 */ /* 0x001fca0007f5e0ff */
[----:B------:R-:W-:-:S05]  /*aae30*/  IMAD.X R17, R155, 0x1, R3, P2 ;  /* 0x000000019b117824 */ /* 0x000fca00010e0603 */
[----:B------:R-:W-:Y:S04]  /*aae40*/  STL.64 [R1+0x15b0], R16 ;  /* 0x0015b01001007387 */ /* 0x000fe80000100a00 */
[----:B------:R-:W0:Y:S01]  /*aae50*/  LDS.128 R16, [R11] ;  /* 0x000000000b107984 */ /* 0x000e220000000c00 */
[----:B------:R-:W-:Y:S02]  /*aae60*/  LOP3.LUT R156, R156, 0xffff, RZ, 0xc0, !PT ;  /* 0x0000ffff9c9c7812 */ /* 0x000fe400078ec0ff */
[----:B------:R-:W-:Y:S02]  /*aae70*/  LOP3.LUT R164, R164, 0xffff, RZ, 0xc0, !PT ;  /* 0x0000ffffa4a47812 */ /* 0x000fe400078ec0ff */
[----:B------:R-:W-:Y:S02]  /*aae80*/  LOP3.LUT R165, R165, 0xffff, RZ, 0xc0, !PT ;  /* 0x0000ffffa5a57812 */ /* 0x000fe400078ec0ff */
[----:B------:R-:W-:-:S02]  /*aae90*/  PRMT R164, R156, 0x3340, R164 ;  /* 0x000033409ca47816 */ /* 0x000fc400000000a4 */
[----:B------:R-:W-:Y:S01]  /*aaea0*/  PRMT R156, R165, 0x3340, R0 ;  /* 0x00003340a59c7816 */ /* 0x000fe20000000000 */
        /* <DEDUP_REMOVED lines=15> */
[----:B------:R-:W3:Y:S04]  /*aafa0*/  LDL.LU R239, [R1+0xa30] ;  /* 0x000a300001ef7983 */ /* 0x000ee80000300800 */
[----:B------:R0:W-:Y:S01]  /*aafb0*/  STSM.16.M88.4 [R222], R152 ;  /* 0x00000098de007844 */ /* 0x0001e20000000200 */
[----:B------:R-:W-:Y:S01]  /*aafc0*/  BAR.SYNC.DEFER_BLOCKING 0x0 ;  /* 0x0000000000007b1d */ /* 0x000fe20000010000 */
[----:B--2---:R-:W-:-:S05]  /*aafd0*/  LOP3.LUT R166, R244, 0xffff, RZ, 0xc0, !PT ;  /* 0x0000fffff4a67812 */ /* 0x004fca00078ec0ff */
[----:B------:R-:W1:Y:S01]  /*aafe0*/  LDS.128 R20, [R11] ;  /* 0x000000000b147984 */ /* 0x000e620000000c00 */
[----:B0-----:R-:W-:-:S03]  /*aaff0*/  F2FP.SATFINITE.E5M2.F32.PACK_AB_MERGE_C R154, R241, R240, RZ ;  /* 0x000000f0f19a723e */ /* 0x001fc600048060ff */
[----:B------:R-:W2:Y:S01]  /*ab000*/  LDL.LU R240, [R1+0xa34] ;  /* 0x000a340001f07983 */ /* 0x000ea20000300800 */
[----:B----4-:R-:W-:-:S03]  /*ab010*/  F2FP.SATFINITE.E5M2.F32.PACK_AB_MERGE_C R153, R243, R242, RZ ;  /* 0x000000f2f399723e */ /* 0x010fc600048060ff */
[----:B------:R-:W4:Y:S04]  /*ab020*/  LDL.LU R241, [R1+0x840] ;  /* 0x0008400001f17983 */ /* 0x000f280000300800 */
[----:B------:R-:W4:Y:S04]  /*ab030*/  LDL.LU R242, [R1+0x844] ;  /* 0x0008440001f27983 */ /* 0x000f280000300800 */
[----:B------:R-:W4:Y:S04]  /*ab040*/  LDL.LU R243, [R1+0x848] ;  /* 0x0008480001f37983 */ /* 0x000f280000300800 */
[----:B------:R-:W4:Y:S01]  /*ab050*/  LDL.LU R244, [R1+0x84c] ;  /* 0x00084c0001f47983 */ /* 0x000f220000300800 */
[----:B---3--:R-:W-:-:S03]  /*ab060*/  LOP3.LUT R168, R245, 0xffff, RZ, 0xc0, !PT ;  /* 0x0000fffff5a87812 */ /* 0x008fc600078ec0ff */
[----:B------:R-:W3:Y:S01]  /*ab070*/  LDL.LU R245, [R1+0x440] ;  /* 0x0004400001f57983 */ /* 0x000ee20000300800 */
[----:B------:R-:W-:-:S03]  /*ab080*/  LOP3.LUT R163, R246, 0xffff, RZ, 0xc0, !PT ;  /* 0x0000fffff6a37812 */ /* 0x000fc600078ec0ff */
[----:B------:R-:W3:Y:S01]  /*ab090*/  LDL.LU R246, [R1+0x444] ;  /* 0x0004440001f67983 */ /* 0x000ee20000300800 */
[----:B------:R-:W-:-:S03]  /*ab0a0*/  LOP3.LUT R169, R247, 0xffff, RZ, 0xc0, !PT ;  /* 0x0000fffff7a97812 */ /* 0x000fc600078ec0ff */
[----:B------:R-:W3:Y:S01]  /*ab0b0*/  LDL.LU R247, [R1+0x448] ;  /* 0x0004480001f77983 */ /* 0x000ee20000300800 */
[----:B------:R-:W-:-:S03]  /*ab0c0*/  LOP3.LUT R17, R248, 0xffff, RZ, 0xc0, !PT ;  /* 0x0000fffff8117812 */ /* 0x000fc600078ec0ff */
[----:B------:R-:W3:Y:S01]  /*ab0d0*/  LDL.LU R248, [R1+0x44c] ;  /* 0x00044c0001f87983 */ /* 0x000ee20000300800 */
[----:B------:R-:W-:Y:S02]  /*ab0e0*/  PRMT R152, R168, 0x3340, R0 ;  /* 0x00003340a8987816 */ /* 0x000fe40000000000 */
[----:B------:R-:W-:Y:S02]  /*ab0f0*/  PRMT R162, R166, 0x3340, R163 ;  /* 0x00003340a6a27816 */ /* 0x000fe400000000a3 */
[----:B------:R-:W-:Y:S02]  /*ab100*/  LOP3.LUT R167, R12, 0xffff, RZ, 0xc0, !PT ;  /* 0x0000ffff0ca77812 */ /* 0x000fe400078ec0ff */
[----:B------:R-:W-:Y:S02]  /*ab110*/  PRMT R162, R162, 0x5410, R152 ;  /* 0x00005410a2a27816 */ /* 0x000fe40000000098 */
[----:B------:R-:W-:Y:S02]  /*ab120*/  PRMT R152, R17, 0x3340, R0 ;  /* 0x0000334011987816 */ /* 0x000fe40000000000 */
[----:B------:R-:W-:-:S02]  /*ab130*/  PRMT R161, R169, 0x3340, R167 ;  /* 0x00003340a9a17816 */ /* 0x000fc400000000a7 */
[----:B------:R-:W-:Y:S02]  /*ab140*/  LOP3.LUT R165, R9, 0xffff, RZ, 0xc0, !PT ;  /* 0x0000ffff09a57812 */ /* 0x000fe400078ec0ff */
[----:B------:R-:W-:Y:S02]  /*ab150*/  LOP3.LUT R18, R160, 0xffff, RZ, 0xc0, !PT ;  /* 0x0000ffffa0127812 */ /* 0x000fe400078ec0ff */
[----:B------:R-:W-:Y:S02]  /*ab160*/  PRMT R161, R161, 0x5410, R152 ;  /* 0x00005410a1a17816 */ /* 0x000fe40000000098 */
[----:B------:R-:W-:Y:S02]  /*ab170*/  PRMT R152, R18, 0x3340, R0 ;  /* 0x0000334012987816 */ /* 0x000fe40000000000 */
[----:B------:R-:W-:Y:S02]  /*ab180*/  LOP3.LUT R9, R158, 0xffff, RZ, 0xc0, !PT ;  /* 0x0000ffff9e097812 */ /* 0x000fe400078ec0ff */
[----:B------:R-:W-:-:S02]  /*ab190*/  LOP3.LUT R164, R10, 0xffff, RZ, 0xc0, !PT ;  /* 0x0000ffff0aa47812 */ /* 0x000fc400078ec0ff */
[----:B------:R-:W-:Y:S02]  /*ab1a0*/  LOP3.LUT R10, R159, 0xffff, RZ, 0xc0, !PT ;  /* 0x0000ffff9f0a7812 */ /* 0x000fe400078ec0ff */
[----:B------:R-:W-:Y:S02]  /*ab1b0*/  PRMT R156, R165, 0x3340, R164 ;  /* 0x00003340a59c7816 */ /* 0x000fe400000000a4 */
[----:B------:R-:W-:Y:S02]  /*ab1c0*/  LOP3.LUT R14, R14, 0xffff, RZ, 0xc0, !PT ;  /* 0x0000ffff0e0e7812 */ /* 0x000fe400078ec0ff */
[----:B------:R-:W-:Y:S02]  /*ab1d0*/  LOP3.LUT R12, R8, 0xffff, RZ, 0xc0, !PT ;  /* 0x0000ffff080c7812 */ /* 0x000fe400078ec0ff */
[----:B------:R-:W-:Y:S02]  /*ab1e0*/  PRMT R156, R156, 0x5410, R152 ;  /* 0x000054109c9c7816 */ /* 0x000fe40000000098 */
[----:B------:R-:W-:-:S02]  /*ab1f0*/  PRMT R152, R10, 0x3340, R0 ;  /* 0x000033400a987816 */ /* 0x000fc40000000000 */
[----:B------:R-:W-:Y:S02]  /*ab200*/  PRMT R155, R14, 0x3340, R12 ;  /* 0x000033400e9b7816 */ /* 0x000fe4000000000c */
[----:B------:R-:W-:Y:S02]  /*ab210*/  LOP3.LUT R16, R157, 0xffff, RZ, 0xc0, !PT ;  /* 0x0000ffff9d107812 */ /* 0x000fe400078ec0ff */
[----:B------:R-:W-:Y:S02]  /*ab220*/  PRMT R155, R155, 0x5410, R152 ;  /* 0x000054109b9b7816 */ /* 0x000fe40000000098 */
[----:B------:R-:W-:Y:S02]  /*ab230*/  LOP3.LUT R8, R154, 0xffff, RZ, 0xc0, !PT ;  /* 0x0000ffff9a087812 */ /* 0x000fe400078ec0ff */
[----:B------:R-:W-:Y:S02]  /*ab240*/  LOP3.LUT R15, R153, 0xffff, RZ, 0xc0, !PT ;  /* 0x0000ffff990f7812 */ /* 0x000fe400078ec0ff */
[----:B------:R-:W-:-:S02]  /*ab250*/  PRMT R152, R162, 0x4210, R9 ;  /* 0x00004210a2987816 */ /* 0x000fc40000000009 */
[----:B------:R-:W-:Y:S02]  /*ab260*/  PRMT R153, R161, 0x4210, R16 ;  /* 0x00004210a1997816 */ /* 0x000fe40000000010 */
[----:B------:R-:W-:Y:S02]  /*ab270*/  PRMT R154, R156, 0x4210, R8 ;  /* 0x000042109c9a7816 */ /* 0x000fe40000000008 */
[----:B------:R-:W-:Y:S01]  /*ab280*/  PRMT R155, R155, 0x4210, R15 ;  /* 0x000042109b9b7816 */ /* 0x000fe2000000000f */
[----:B------:R-:W-:Y:S06]  /*ab290*/  BAR.SYNC.DEFER_BLOCKING 0x0 ;  /* 0x0000000000007b1d */ /* 0x000fec0000010000 */
[----:B-1----:R0:W-:Y:S02]  /*ab2a0*/  STL.64 [R1+0xc10], R20 ;  /* 0x000c101401007387 */ /* 0x0021e40000100a00 */
[----:B0-----:R-:W-:-:S02]  /*ab2b0*/  IADD3 R20, P2, R172, R2, RZ ;  /* 0x00000002ac147210 */ /* 0x001fc40007f5e0ff */
[----:B------:R0:W-:Y:S04]  /*ab2c0*/  STSM.16.M88.4 [R222], R152 ;  /* 0x00000098de007844 */ /* 0x0001e80000000200 */
[----:B------:R-:W-:Y:S01]  /*ab2d0*/  STL.64 [R1+0xc18], R22 ;  /* 0x000c181601007387 */ /* 0x000fe20000100a00 */
[----:B0-----:R-:W-:-:S05]  /*ab2e0*/  SHF.R.S32.HI R152, RZ, 0x1f, R172 ;  /* 0x0000001fff987819 */ /* 0x001fca00000114ac */
[----:B------:R-:W-:-:S05]  /*ab2f0*/  IMAD.X R21, R152, 0x1, R13, P2 ;  /* 0x0000000198157824 */ /* 0x000fca00010e060d */
[----:B------:R0:W-:Y:S02]  /*ab300*/  STL.64 [R1+0x15a8], R20 ;  /* 0x0015a81401007387 */ /* 0x0001e40000100a00 */
[----:B0-----:R-:W-:Y:S02]  /*ab310*/  IADD3 R20, P2, R172, R0, RZ ;  /* 0x00000000ac147210 */ /* 0x001fe40007f5e0ff */
[----:B------:R-:W-:-:S03]  /*ab320*/  F2FP.SATFINITE.E5M2.F32.PACK_AB_MERGE_C R22, R230, R229, RZ ;  /* 0x000000e5e616723e */ /* 0x000fc600048060ff */
[----:B------:R-:W-:Y:S01]  /*ab330*/  IMAD.X R21, R152, 0x1, R7, P2 ;  /* 0x0000000198157824 */ /* 0x000fe200010e0607 */
[----:B------:R-:W-:Y:S01]  /*ab340*/  F2FP.SATFINITE.E5M2.F32.PACK_AB_MERGE_C R19, R232, R231, RZ ;  /* 0x000000e7e813723e */ /* 0x000fe200048060ff */
[----:B------:R0:W-:Y:S04]  /*ab350*/  STL [R1+0x4978], R22 ;  /* 0x0049781601007387 */ /* 0x0001e80000100800 */
[----:B------:R1:W-:Y:S04]  /*ab360*/  STL [R1+0x4928], R19 ;  /* 0x0049281301007387 */ /* 0x0003e80000100800 */
[----:B------:R1:W-:Y:S01]  /*ab370*/  STL.64 [R1+0x15a0], R20 ;  /* 0x0015a01401007387 */ /* 0x0003e20000100a00 */
[----:B0-----:R-:W-:-:S02]  /*ab380*/  F2FP.SATFINITE.E5M2.F32.PACK_AB_MERGE_C R22, R234, R233, RZ ;  /* 0x000000e9ea16723e */ /* 0x001fc400048060ff */
[----:B-1----:R-:W-:Y:S02]  /*ab390*/  F2FP.SATFINITE.E5M2.F32.PACK_AB_MERGE_C R19, R236, R235, RZ ;  /* 0x000000ebec13723e */ /* 0x002fe400048060ff */
[----:B------:R-:W-:Y:S01]  /*ab3a0*/  IADD3 R20, P2, R172, R6, RZ ;  /* 0x00000006ac147210 */ /* 0x000fe20007f5e0ff */
[----:B------:R-:W-:Y:S04]  /*ab3b0*/  STL [R1+0x493c], R22 ;  /* 0x00493c1601007387 */ /* 0x000fe80000100800 */
[----:B------:R-:W-:Y:S01]  /*ab3c0*/  IMAD.X R21, R152, 0x1, R5, P2 ;  /* 0x0000000198157824 */ /* 0x000fe200010e0605 */
[----:B------:R-:W-:Y:S04]  /*ab3d0*/  STL [R1+0x48d4], R19 ;  /* 0x0048d41301007387 */ /* 0x000fe80000100800 */
[----:B------:R0:W-:Y:S02]  /*ab3e0*/  STL.64 [R1+0x1598], R20 ;  /* 0x0015981401007387 */ /* 0x0001e40000100a00 */
[----:B0-----:R-:W-:-:S05]  /*ab3f0*/  IADD3 R20, P2, R172, R4, RZ ;  /* 0x00000004ac147210 */ /* 0x001fca0007f5e0ff */
[----:B------:R-:W-:-:S05]  /*ab400*/  IMAD.X R21, R152, 0x1, R3, P2 ;  /* 0x0000000198157824 */ /* 0x000fca00010e0603 */
[----:B------:R0:W-:Y:S01]  /*ab410*/  STL.64 [R1+0x1590], R20 ;  /* 0x0015901401007387 */ /* 0x0001e20000100a00 */
[----:B------:R-:W-:Y:S02]  /*ab420*/  SHF.R.S32.HI R152, RZ, 0x1f, R171 ;  /* 0x0000001fff987819 */ /* 0x000fe400000114ab */
[----:B0-----:R-:W-:-:S05]  /*ab430*/  F2FP.SATFINITE.E5M2.F32.PACK_AB_MERGE_C R20, R238, R237, RZ ;  /* 0x000000edee14723e */ /* 0x001fca00048060ff */
[----:B------:R0:W-:Y:S02]  /*ab440*/  STL [R1+0x48e8], R20 ;  /* 0x0048e81401007387 */ /* 0x0001e40000100800 */
[----:B0-----:R-:W-:-:S05]  /*ab450*/  IADD3 R20, P2, R171, R2, RZ ;  /* 0x00000002ab147210 */ /* 0x001fca0007f5e0ff */
[----:B------:R-:W-:Y:S01]  /*ab460*/  IMAD.X R21, R152, 0x1, R13, P2 ;  /* 0x0000000198157824 */ /* 0x000fe200010e060d */
[----:B------:R-:W-:Y:S02]  /*ab470*/  SHF.R.U32.HI R162, RZ, 0x8, R167 ;  /* 0x00000008ffa27819 */ /* 0x000fe400000116a7 */
[----:B--2---:R-:W-:-:S05]  /*ab480*/  F2FP.SATFINITE.E5M2.F32.PACK_AB_MERGE_C R19, R240, R239, RZ ;  /* 0x000000eff013723e */ /* 0x004fca00048060ff */
        /* <DEDUP_REMOVED lines=8> */
[----:B------:R-:W-:Y:S02]  /*ab510*/  LOP3.LUT R162, R162, 0xffff, RZ, 0xc0, !PT ;  /* 0x0000ffffa2a27812 */ /* 0x000fe400078ec0ff */
[----:B0-----:R-:W-:-:S05]  /*ab520*/  IADD3 R20, P2, R171, R4, RZ ;  /* 0x00000004ab147210 */ /* 0x001fca0007f5e0ff */
[----:B------:R-:W-:Y:S01]  /*ab530*/  IMAD.X R21, R152, 0x1, R3, P2 ;  /* 0x0000000198157824 */ /* 0x000fe200010e0603 */
[----:B------:R-:W-:-:S04]  /*ab540*/  SHF.R.U32.HI R152, RZ, 0x8, R169 ;  /* 0x00000008ff987819 */ /* 0x000fc800000116a9 */
[----:B------:R-:W-:Y:S01]  /*ab550*/  LOP3.LUT R152, R152, 0xffff, RZ, 0xc0, !PT ;  /* 0x0000ffff98987812 */ /* 0x000fe200078ec0ff */
[----:B------:R0:W-:Y:S03]  /*ab560*/  STL.64 [R1+0x1558], R20 ;  /* 0x0015581401007387 */ /* 0x0001e60000100a00 */
[----:B------:R-:W-:Y:S02]  /*ab570*/  PRMT R162, R152, 0x3340, R162 ;  /* 0x0000334098a27816 */ /* 0x000fe400000000a2 */
[----:B------:R-:W-:Y:S02]  /*ab580*/  SHF.R.S32.HI R152, RZ, 0x1f, R170 ;  /* 0x0000001fff987819 */ /* 0x000fe400000114aa */
[----:B------:R-:W-:Y:S02]  /*ab590*/  SHF.R.U32.HI R155, RZ, 0x8, R18 ;  /* 0x00000008ff9b7819 */ /* 0x000fe40000011612 */
[----:B0-----:R-:W-:-:S05]  /*ab5a0*/  IADD3 R20, P2, R170, R2, RZ ;  /* 0x00000002aa147210 */ /* 0x001fca0007f5e0ff */
[----:B------:R-:W-:Y:S01]  /*ab5b0*/  IMAD.X R21, R152, 0x1, R13, P2 ;  /* 0x0000000198157824 */ /* 0x000fe200010e060d */
[----:B------:R-:W-:-:S05]  /*ab5c0*/  IADD3 R18, P2, R170, R0, RZ ;  /* 0x00000000aa127210 */ /* 0x000fca0007f5e0ff */
[----:B------:R-:W-:Y:S01]  /*ab5d0*/  IMAD.X R19, R152, 0x1, R7, P2 ;  /* 0x0000000198137824 */ /* 0x000fe200010e0607 */
[----:B------:R-:W-:Y:S04]  /*ab5e0*/  STL.64 [R1+0x1550], R20 ;  /* 0x0015501401007387 */ /* 0x000fe80000100a00 */
[----:B------:R0:W-:Y:S01]  /*ab5f0*/  STL.64 [R1+0x1570], R18 ;  /* 0x0015701201007387 */ /* 0x0001e20000100a00 */
[----:B----4-:R-:W-:Y:S02]  /*ab600*/  F2FP.SATFINITE.E5M2.F32.PACK_AB_MERGE_C R161, R242, R241, RZ ;  /* 0x000000f1f2a1723e */ /* 0x010fe400048060ff */
[----:B------:R-:W-:Y:S01]  /*ab610*/  F2FP.SATFINITE.E5M2.F32.PACK_AB_MERGE_C R160, R244, R243, RZ ;  /* 0x000000f3f4a0723e */ /* 0x000fe200048060ff */
[----:B------:R-:W-:Y:S01]  /*ab620*/  BAR.SYNC.DEFER_BLOCKING 0x0 ;  /* 0x0000000000007b1d */ /* 0x000fe20000010000 */
        /* <DEDUP_REMOVED lines=10> */
[----:B------:R-:W-:Y:S02]  /*ab6d0*/  SHF.R.U32.HI R153, RZ, 0x8, R166 ;  /* 0x00000008ff997819 */ /* 0x000fe400000116a6 */
[----:B------:R-:W-:Y:S01]  /*ab6e0*/  SHF.R.U32.HI R163, RZ, 0x8, R163 ;  /* 0x00000008ffa37819 */ /* 0x000fe200000116a3 */
[----:B------:R-:W2:Y:S01]  /*ab6f0*/  LDL.LU R244, [R1+0x46c8] ;  /* 0x0046c80001f47983 */ /* 0x000ea20000300800 */
[----:B------:R-:W-:Y:S02]  /*ab700*/  LOP3.LUT R153, R153, 0xffff, RZ, 0xc0, !PT ;  /* 0x0000ffff99997812 */ /* 0x000fe400078ec0ff */
[----:B------:R-:W-:-:S02]  /*ab710*/  LOP3.LUT R163, R163, 0xffff, RZ, 0xc0, !PT ;  /* 0x0000ffffa3a37812 */ /* 0x000fc400078ec0ff */
[----:B------:R-:W-:Y:S02]  /*ab720*/  SHF.R.U32.HI R154, RZ, 0x8, R165 ;  /* 0x00000008ff9a7819 */ /* 0x000fe400000116a5 */
[----:B------:R-:W-:Y:S02]  /*ab730*/  SHF.R.U32.HI R157, RZ, 0x8, R164 ;  /* 0x00000008ff9d7819 */ /* 0x000fe400000116a4 */
[----:B---3--:R-:W-:Y:S02]  /*ab740*/  F2FP.SATFINITE.E5M2.F32.PACK_AB_MERGE_C R159, R246, R245, RZ ;  /* 0x000000f5f69f723e */ /* 0x008fe400048060ff */
[----:B------:R-:W-:Y:S01]  /*ab750*/  PRMT R163, R153, 0x3340, R163 ;  /* 0x0000334099a37816 */ /* 0x000fe200000000a3 */
[----:B------:R-:W3:Y:S01]  /*ab760*/  LDL.LU R245, [R1+0xe0c] ;  /* 0x000e0c0001f57983 */ /* 0x000ee20000300800 */
[----:B------:R-:W-:Y:S02]  /*ab770*/  LOP3.LUT R154, R154, 0xffff, RZ, 0xc0, !PT ;  /* 0x0000ffff9a9a7812 */ /* 0x000fe400078ec0ff */
[----:B------:R-:W-:Y:S01]  /*ab780*/  LOP3.LUT R157, R157, 0xffff, RZ, 0xc0, !PT ;  /* 0x0000ffff9d9d7812 */ /* 0x000fe200078ec0ff */
[----:B------:R-:W3:Y:S01]  /*ab790*/  LDL.LU R246, [R1+0x1414] ;  /* 0x0014140001f67983 */ /* 0x000ee20000300800 */
[----:B------:R-:W-:-:S02]  /*ab7a0*/  LOP3.LUT R155, R155, 0xffff, RZ, 0xc0, !PT ;  /* 0x0000ffff9b9b7812 */ /* 0x000fc400078ec0ff */
[----:B------:R-:W-:Y:S02]  /*ab7b0*/  SHF.R.U32.HI R153, RZ, 0x8, R168 ;  /* 0x00000008ff997819 */ /* 0x000fe400000116a8 */
[----:B------:R-:W-:Y:S02]  /*ab7c0*/  PRMT R157, R154, 0x3340, R157 ;  /* 0x000033409a9d7816 */ /* 0x000fe4000000009d */
[--C-:B------:R-:W-:Y:S02]  /*ab7d0*/  PRMT R155, R155, 0x3340, R0.reuse ;  /* 0x000033409b9b7816 */ /* 0x100fe40000000000 */
[----:B------:R-:W-:Y:S02]  /*ab7e0*/  LOP3.LUT R153, R153, 0xffff, RZ, 0xc0, !PT ;  /* 0x0000ffff99997812 */ /* 0x000fe400078ec0ff */
[----:B------:R-:W-:Y:S02]  /*ab7f0*/  PRMT R157, R157, 0x5410, R155 ;  /* 0x000054109d9d7816 */ /* 0x000fe4000000009b */
[----:B------:R-:W-:-:S02]  /*ab800*/  PRMT R153, R153, 0x3340, R0 ;  /* 0x0000334099997816 */ /* 0x000fc40000000000 */
[----:B------:R-:W-:Y:S02]  /*ab810*/  SHF.R.S32.HI R155, RZ, 0x1f, R173 ;  /* 0x0000001fff9b7819 */ /* 0x000fe400000114ad */
[----:B0-----:R-:W-:Y:S02]  /*ab820*/  IADD3 R18, P2, R173, R2, RZ ;  /* 0x00000002ad127210 */ /* 0x001fe40007f5e0ff */
[----:B------:R-:W-:Y:S02]  /*ab830*/  PRMT R152, R163, 0x5410, R153 ;  /* 0x00005410a3987816 */ /* 0x000fe40000000099 */
[----:B------:R-:W-:Y:S01]  /*ab840*/  F2FP.SATFINITE.E5M2.F32.PACK_AB_MERGE_C R158, R248, R247, RZ ;  /* 0x000000f7f89e723e */ /* 0x000fe200048060ff */
[----:B------:R-:W-:Y:S01]  /*ab850*/  IMAD.X R19, R155, 0x1, R13, P2 ;  /* 0x000000019b137824 */ /* 0x000fe200010e060d */
[----:B------:R-:W3:Y:S01]  /*ab860*/  LDL.LU R247, [R1+0x46bc] ;  /* 0x0046bc0001f77983 */ /* 0x000ee20000300800 */
[----:B------:R-:W-:Y:S02]  /*ab870*/  SHF.R.U32.HI R164, RZ, 0x8, R12 ;  /* 0x00000008ffa47819 */ /* 0x000fe4000001160c */
[----:B------:R-:W-:Y:S01]  /*ab880*/  PRMT R152, R152, 0x5210, R9 ;  /* 0x0000521098987816 */ /* 0x000fe20000000009 */
[----:B------:R-:W3:Y:S01]  /*ab890*/  LDL.LU R248, [R1+0xe08] ;  /* 0x000e080001f87983 */ /* 0x000ee20000300800 */
[----:B------:R-:W-:-:S03]  /*ab8a0*/  SHF.R.U32.HI R165, RZ, 0x8, R10 ;  /* 0x00000008ffa57819 */ /* 0x000fc6000001160a */
[----:B------:R-:W3:Y:S01]  /*ab8b0*/  LDL.LU R12, [R1+0x1410] ;  /* 0x00141000010c7983 */ /* 0x000ee20000300800 */
[----:B------:R-:W-:-:S03]  /*ab8c0*/  SHF.R.U32.HI R156, RZ, 0x8, R14 ;  /* 0x00000008ff9c7819 */ /* 0x000fc6000001160e */
[----:B------:R-:W3:Y:S04]  /*ab8d0*/  LDL.LU R9, [R1+0x4694] ;  /* 0x0046940001097983 */ /* 0x000ee80000300800 */
[----:B------:R0:W-:Y:S04]  /*ab8e0*/  STL.64 [R1+0x1548], R18 ;  /* 0x0015481201007387 */ /* 0x0001e80000100a00 */
[----:B------:R-:W3:Y:S04]  /*ab8f0*/  LDL.LU R10, [R1+0x1018] ;  /* 0x00101800010a7983 */ /* 0x000ee80000300800 */
[----:B------:R-:W3:Y:S01]  /*ab900*/  LDL.LU R14, [R1+0x4690] ;  /* 0x00469000010e7983 */ /* 0x000ee20000300800 */
[----:B------:R-:W-:-:S04]  /*ab910*/  SHF.R.U32.HI R154, RZ, 0x8, R17 ;  /* 0x00000008ff9a7819 */ /* 0x000fc80000011611 */
[----:B------:R-:W-:-:S04]  /*ab920*/  LOP3.LUT R154, R154, 0xffff, RZ, 0xc0, !PT ;  /* 0x0000ffff9a9a7812 */ /* 0x000fc800078ec0ff */
[----:B------:R-:W-:Y:S02]  /*ab930*/  PRMT R154, R154, 0x3340, R0 ;  /* 0x000033409a9a7816 */ /* 0x000fe40000000000 */
[----:B0-----:R-:W-:Y:S02]  /*ab940*/  IADD3 R18, P2, R173, R0, RZ ;  /* 0x00000000ad127210 */ /* 0x001fe40007f5e0ff */
[----:B------:R-:W-:-:S03]  /*ab950*/  PRMT R153, R162, 0x5410, R154 ;  /* 0x00005410a2997816 */ /* 0x000fc6000000009a */
[----:B------:R-:W-:Y:S01]  /*ab960*/  IMAD.X R19, R155, 0x1, R7, P2 ;  /* 0x000000019b137824 */ /* 0x000fe200010e0607 */
[----:B------:R-:W-:Y:S02]  /*ab970*/  PRMT R153, R153, 0x5210, R16 ;  /* 0x0000521099997816 */ /* 0x000fe40000000010 */
[----:B------:R-:W-:Y:S02]  /*ab980*/  IADD3 R16, P2, R173, R6, RZ ;  /* 0x00000006ad107210 */ /* 0x000fe40007f5e0ff */
[----:B------:R-:W-:Y:S02]  /*ab990*/  PRMT R154, R157, 0x5210, R8 ;  /* 0x000052109d9a7816 */ /* 0x000fe40000000008 */
[----:B------:R-:W3:Y:S01]  /*ab9a0*/  LDL.LU R8, [R1+0x1014] ;  /* 0x0010140001087983 */ /* 0x000ee20000300800 */
[----:B------:R-:W-:-:S03]  /*ab9b0*/  IMAD.X R17, R155, 0x1, R5, P2 ;  /* 0x000000019b117824 */ /* 0x000fc600010e0605 */
        /* <DEDUP_REMOVED lines=10> */
[----:B------:R-:W-:-:S04]  /*aba60*/  PRMT R156, R165, 0x3340, R0 ;  /* 0x00003340a59c7816 */ /* 0x000fc80000000000 */
        /* <DEDUP_REMOVED lines=11> */
[----:B------:R-:W-:Y:S01]  /*abb20*/  PRMT R155, R156, 0x5210, R15 ;  /* 0x000052109c9b7816 */ /* 0x000fe2000000000f */
[----:B------:R-:W-:Y:S06]  /*abb30*/  BAR.SYNC.DEFER_BLOCKING 0x0 ;  /* 0x0000000000007b1d */ /* 0x000fec0000010000 */
[----:B------:R0:W-:Y:S01]  /*abb40*/  STSM.16.M88.4 [R222], R152 ;  /* 0x00000098de007844 */ /* 0x0001e20000000200 */
[----:B------:R-:W-:Y:S01]  /*abb50*/  LOP3.LUT R166, R161, 0xffff, RZ, 0xc0, !PT ;  /* 0x0000ffffa1a67812 */ /* 0x000fe200078ec0ff */
[----:B------:R-:W-:Y:S01]  /*abb60*/  BAR.SYNC.DEFER_BLOCKING 0x0 ;  /* 0x0000000000007b1d */ /* 0x000fe20000010000 */
[----:B--2---:R-:W-:-:S05]  /*abb70*/  LOP3.LUT R164, R244, 0xffff, RZ, 0xc0, !PT ;  /* 0x0000fffff4a47812 */ /* 0x004fca00078ec0ff */
[----:B------:R-:W1:Y:S01]  /*abb80*/  LDS.128 R20, [R11] ;  /* 0x000000000b147984 */ /* 0x000e620000000c00 */
[----:B0-----:R-:W-:-:S03]  /*abb90*/  F2FP.SATFINITE.E5M2.F32.PACK_AB_MERGE_C R154, R241, R240, RZ ;  /* 0x000000f0f19a723e */ /* 0x001fc600048060ff */
[----:B------:R-:W2:Y:S04]  /*abba0*/  LDL.LU R240, [R1+0xa58] ;  /* 0x000a580001f07983 */ /* 0x000ea80000300800 */
[----:B------:R-:W2:Y:S01]  /*abbb0*/  LDL.LU R241, [R1+0xa5c] ;  /* 0x000a5c0001f17983 */ /* 0x000ea20000300800 */
[----:B----4-:R-:W-:-:S03]  /*abbc0*/  F2FP.SATFINITE.E5M2.F32.PACK_AB_MERGE_C R153, R243, R242, RZ ;  /* 0x000000f2f399723e */ /* 0x010fc600048060ff */
[----:B------:R-:W4:Y:S04]  /*abbd0*/  LDL.LU R242, [R1+0xa60] ;  /* 0x000a600001f27983 */ /* 0x000f280000300800 */
[----:B------:R-:W4:Y:S01]  /*abbe0*/  LDL.LU R243, [R1+0xa64] ;  /* 0x000a640001f37983 */ /* 0x000f220000300800 */
[----:B---3--:R-:W-:-:S03]  /*abbf0*/  LOP3.LUT R169, R245, 0xffff, RZ, 0xc0, !PT ;  /* 0x0000fffff5a97812 */ /* 0x008fc600078ec0ff */
[----:B------:R-:W3:Y:S04]  /*abc00*/  LDL.LU R244, [R1+0x850] ;  /* 0x0008500001f47983 */ /* 0x000ee80000300800 */
[----:B------:R-:W3:Y:S01]  /*abc10*/  LDL.LU R245, [R1+0x854] ;  /* 0x0008540001f57983 */ /* 0x000ee20000300800 */
[----:B------:R-:W-:-:S03]  /*abc20*/  LOP3.LUT R163, R246, 0xffff, RZ, 0xc0, !PT ;  /* 0x0000fffff6a37812 */ /* 0x000fc600078ec0ff */
        /* <DEDUP_REMOVED lines=13> */
[----:B------:R-:W-:Y:S02]  /*abd00*/  PRMT R157, R171, 0x3340, R165 ;  /* 0x00003340ab9d7816 */ /* 0x000fe400000000a5 */
[----:B------:R-:W-:Y:S02]  /*abd10*/  PRMT R162, R162, 0x5410, R152 ;  /* 0x00005410a2a27816 */ /* 0x000fe40000000098 */
[----:B------:R-:W-:Y:S02]  /*abd20*/  PRMT R152, R167, 0x3340, R0 ;  /* 0x00003340a7987816 */ /* 0x000fe40000000000 */
[----:B------:R-:W-:-:S02]  /*abd30*/  LOP3.LUT R168, R9, 0xffff, RZ, 0xc0, !PT ;  /* 0x0000ffff09a87812 */ /* 0x000fc400078ec0ff */
[----:B------:R-:W-:Y:S02]  /*abd40*/  PRMT R157, R157, 0x5410, R152 ;  /* 0x000054109d9d7816 */ /* 0x000fe40000000098 */
[----:B------:R-:W-:Y:S02]  /*abd50*/  PRMT R152, R166, 0x3340, R0 ;  /* 0x00003340a6987816 */ /* 0x000fe40000000000 */
[----:B------:R-:W-:Y:S02]  /*abd60*/  PRMT R156, R168, 0x3340, R161 ;  /* 0x00003340a89c7816 */ /* 0x000fe400000000a1 */
[----:B------:R-:W-:Y:S02]  /*abd70*/  LOP3.LUT R172, R160, 0xffff, RZ, 0xc0, !PT ;  /* 0x0000ffffa0ac7812 */ /* 0x000fe400078ec0ff */
[----:B------:R-:W-:Y:S02]  /*abd80*/  LOP3.LUT R170, R8, 0xffff, RZ, 0xc0, !PT ;  /* 0x0000ffff08aa7812 */ /* 0x000fe400078ec0ff */
[----:B------:R-:W-:-:S02]  /*abd90*/  PRMT R156, R156, 0x5410, R152 ;  /* 0x000054109c9c7816 */ /* 0x000fc40000000098 */
[----:B------:R-:W-:Y:S02]  /*abda0*/  PRMT R152, R172, 0x3340, R0 ;  /* 0x00003340ac987816 */ /* 0x000fe40000000000 */
[----:B------:R-:W-:Y:S02]  /*abdb0*/  PRMT R155, R173, 0x3340, R170 ;  /* 0x00003340ad9b7816 */ /* 0x000fe400000000aa */
[----:B------:R-:W-:Y:S02]  /*abdc0*/  LOP3.LUT R9, R159, 0xffff, RZ, 0xc0, !PT ;  /* 0x0000ffff9f097812 */ /* 0x000fe400078ec0ff */
[----:B------:R-:W-:Y:S02]  /*abdd0*/  PRMT R155, R155, 0x5410, R152 ;  /* 0x000054109b9b7816 */ /* 0x000fe40000000098 */
[----:B------:R-:W-:Y:S02]  /*abde0*/  LOP3.LUT R16, R158, 0xffff, RZ, 0xc0, !PT ;  /* 0x0000ffff9e107812 */ /* 0x000fe400078ec0ff */
[----:B------:R-:W-:-:S02]  /*abdf0*/  LOP3.LUT R8, R154, 0xffff, RZ, 0xc0, !PT ;  /* 0x0000ffff9a087812 */ /* 0x000fc400078ec0ff */
[----:B------:R-:W-:Y:S02]  /*abe00*/  LOP3.LUT R15, R153, 0xffff, RZ, 0xc0, !PT ;  /* 0x0000ffff990f7812 */ /* 0x000fe400078ec0ff */
[----:B------:R-:W-:Y:S02]  /*abe10*/  PRMT R152, R162, 0x4210, R9 ;  /* 0x00004210a2987816 */ /* 0x000fe40000000009 */
[----:B------:R-:W-:Y:S02]  /*abe20*/  PRMT R153, R157, 0x4210, R16 ;  /* 0x000042109d997816 */ /* 0x000fe40000000010 */
[----:B------:R-:W-:Y:S02]  /*abe30*/  PRMT R154, R156, 0x4210, R8 ;  /* 0x000042109c9a7816 */ /* 0x000fe40000000008 */
[----:B------:R-:W-:Y:S01]  /*abe40*/  PRMT R155, R155, 0x4210, R15 ;  /* 0x000042109b9b7816 */ /* 0x000fe2000000000f */
[----:B------:R-:W-:Y:S01]  /*abe50*/  BAR.SYNC.DEFER_BLOCKING 0x0 ;  /* 0x0000000000007b1d */ /* 0x000fe20000010000 */
[----:B------:R-:W-:-:S05]  /*abe60*/  IADD3 R18, P2, R176, R2, RZ ;  /* 0x00000002b0127210 */ /* 0x000fca0007f5e0ff */
[----:B-1----:R-:W-:Y:S04]  /*abe70*/  STL.64 [R1+0xa20], R20 ;  /* 0x000a201401007387 */ /* 0x002fe80000100a00 */
[----:B------:R-:W-:Y:S04]  /*abe80*/  STL.64 [R1+0xa28], R22 ;  /* 0x000a281601007387 */ /* 0x000fe80000100a00 */
[----:B------:R0:W-:Y:S02]  /*abe90*/  STSM.16.M88.4 [R222], R152 ;  /* 0x00000098de007844 */ /* 0x0001e40000000200 */
        /* <DEDUP_REMOVED lines=21> */
[----:B------:R-:W-:-:S04]  /*abff0*/  SHF.R.U32.HI R162, RZ, 0x8, R165 ;  /* 0x00000008ffa27819 */ /* 0x000fc800000116a5 */
[----:B------:R-:W-:Y:S02]  /*ac000*/  LOP3.LUT R162, R162, 0xffff, RZ, 0xc0, !PT ;  /* 0x0000ffffa2a27812 */ /* 0x000fe400078ec0ff */
[----:B--2---:R-:W-:-:S05]  /*ac010*/  F2FP.SATFINITE.E5M2.F32.PACK_AB_MERGE_C R18, R241, R240, RZ ;  /* 0x000000f0f112723e */ /* 0x004fca00048060ff */
[----:B------:R0:W-:Y:S01]  /*ac020*/  STL [R1+0x481c], R18 ;  /* 0x00481c1201007387 */ /* 0x0001e20000100800 */
[----:B----4-:R-:W-:Y:S02]  /*ac030*/  F2FP.SATFINITE.E5M2.F32.PACK_AB_MERGE_C R17, R243, R242, RZ ;  /* 0x000000f2f311723e */ /* 0x010fe400048060ff */
[----:B0-----:R-:W-:-:S03]  /*ac040*/  IADD3 R18, P2, R175, R2, RZ ;  /* 0x00000002af127210 */ /* 0x001fc60007f5e0ff */
[----:B------:R-:W-:Y:S02]  /*ac050*/  STL [R1+0x46f8], R17 ;  /* 0x0046f81101007387 */ /* 0x000fe40000100800 */
[----:B------:R-:W-:-:S05]  /*ac060*/  IMAD.X R19, R152, 0x1, R13, P2 ;  /* 0x0000000198137824 */ /* 0x000fca00010e060d */
[----:B------:R0:W-:Y:S02]  /*ac070*/  STL.64 [R1+0x14f8], R18 ;  /* 0x0014f81201007387 */ /* 0x0001e40000100a00 */
[----:B0-----:R-:W-:-:S05]  /*ac080*/  IADD3 R18, P2, R175, R0, RZ ;  /* 0x00000000af127210 */ /* 0x001fca0007f5e0ff */
[----:B------:R-:W-:-:S05]  /*ac090*/  IMAD.X R19, R152, 0x1, R7, P2 ;  /* 0x0000000198137824 */ /* 0x000fca00010e0607 */
[----:B------:R0:W-:Y:S02]  /*ac0a0*/  STL.64 [R1+0x14e8], R18 ;  /* 0x0014e81201007387 */ /* 0x0001e40000100a00 */
[----:B0-----:R-:W-:-:S05]  /*ac0b0*/  IADD3 R18, P2, R175, R6, RZ ;  /* 0x00000006af127210 */ /* 0x001fca0007f5e0ff */
[----:B------:R-:W-:-:S05]  /*ac0c0*/  IMAD.X R19, R152, 0x1, R5, P2 ;  /* 0x0000000198137824 */ /* 0x000fca00010e0605 */
[----:B------:R0:W-:Y:S02]  /*ac0d0*/  STL.64 [R1+0x14e0], R18 ;  /* 0x0014e01201007387 */ /* 0x0001e40000100a00 */
[----:B0-----:R-:W-:-:S05]  /*ac0e0*/  IADD3 R18, P2, R175, R4, RZ ;  /* 0x00000004af127210 */ /* 0x001fca0007f5e0ff */
[----:B------:R-:W-:Y:S01]  /*ac0f0*/  IMAD.X R19, R152, 0x1, R3, P2 ;  /* 0x0000000198137824 */ /* 0x000fe200010e0603 */
[----:B------:R-:W-:-:S04]  /*ac100*/  SHF.R.U32.HI R152, RZ, 0x8, R171 ;  /* 0x00000008ff987819 */ /* 0x000fc800000116ab */
[----:B------:R-:W-:Y:S01]  /*ac110*/  LOP3.LUT R152, R152, 0xffff, RZ, 0xc0, !PT ;  /* 0x0000ffff98987812 */ /* 0x000fe200078ec0ff */
[----:B------:R0:W-:Y:S03]  /*ac120*/  STL.64 [R1+0x14d8], R18 ;  /* 0x0014d81201007387 */ /* 0x0001e60000100a00 */
[----:B------:R-:W-:Y:S02]  /*ac130*/  PRMT R162, R152, 0x3340, R162 ;  /* 0x0000334098a27816 */ /* 0x000fe400000000a2 */
[----:B------:R-:W-:Y:S02]  /*ac140*/  SHF.R.S32.HI R152, RZ, 0x1f, R174 ;  /* 0x0000001fff987819 */ /* 0x000fe400000114ae */
[----:B0-----:R-:W-:-:S05]  /*ac150*/  IADD3 R18, P2, R174, R2, RZ ;  /* 0x00000002ae127210 */ /* 0x001fca0007f5e0ff */
        /* <DEDUP_REMOVED lines=10> */
[----:B------:R-:W-:Y:S02]  /*ac200*/  SHF.R.U32.HI R153, RZ, 0x8, R164 ;  /* 0x00000008ff997819 */ /* 0x000fe400000116a4 */
[----:B------:R-:W-:Y:S01]  /*ac210*/  SHF.R.U32.HI R163, RZ, 0x8, R163 ;  /* 0x00000008ffa37819 */ /* 0x000fe200000116a3 */
[----:B------:R-:W4:Y:S01]  /*ac220*/  LDL.LU R242, [R1+0x58] ;  /* 0x0000580001f27983 */ /* 0x000f220000300800 */
[----:B0-----:R-:W-:-:S02]  /*ac230*/  IADD3 R18, P2, R174, R4, RZ ;  /* 0x00000004ae127210 */ /* 0x001fc40007f5e0ff */
[----:B------:R-:W-:Y:S02]  /*ac240*/  LOP3.LUT R153, R153, 0xffff, RZ, 0xc0, !PT ;  /* 0x0000ffff99997812 */ /* 0x000fe400078ec0ff */
[----:B------:R-:W-:Y:S01]  /*ac250*/  LOP3.LUT R163, R163, 0xffff, RZ, 0xc0, !PT ;  /* 0x0000ffffa3a37812 */ /* 0x000fe200078ec0ff */
[----:B------:R-:W-:Y:S01]  /*ac260*/  IMAD.X R19, R152, 0x1, R3, P2 ;  /* 0x0000000198137824 */ /* 0x000fe200010e0603 */
[----:B------:R-:W-:Y:S02]  /*ac270*/  SHF.R.U32.HI R154, RZ, 0x8, R167 ;  /* 0x00000008ff9a7819 */ /* 0x000fe400000116a7 */
[----:B------:R-:W-:Y:S02]  /*ac280*/  PRMT R163, R153, 0x3340, R163 ;  /* 0x0000334099a37816 */ /* 0x000fe400000000a3 */
[----:B------:R-:W-:Y:S01]  /*ac290*/  SHF.R.U32.HI R153, RZ, 0x8, R169 ;  /* 0x00000008ff997819 */ /* 0x000fe200000116a9 */
[----:B------:R0:W-:Y:S01]  /*ac2a0*/  STL.64 [R1+0x1500], R18 ;  /* 0x0015001201007387 */ /* 0x0001e20000100a00 */
[----:B------:R-:W-:-:S02]  /*ac2b0*/  SHF.R.U32.HI R155, RZ, 0x8, R168 ;  /* 0x00000008ff9b7819 */ /* 0x000fc400000116a8 */
[----:B------:R-:W-:Y:S01]  /*ac2c0*/  SHF.R.U32.HI R161, RZ, 0x8, R161 ;  /* 0x00000008ffa17819 */ /* 0x000fe200000116a1 */
[----:B------:R-:W4:Y:S01]  /*ac2d0*/  LDL.LU R243, [R1+0x5c] ;  /* 0x00005c0001f37983 */ /* 0x000f220000300800 */
[----:B------:R-:W-:Y:S02]  /*ac2e0*/  SHF.R.U32.HI R156, RZ, 0x8, R166 ;  /* 0x00000008ff9c7819 */ /* 0x000fe400000116a6 */
[----:B---3--:R-:W-:Y:S02]  /*ac2f0*/  F2FP.SATFINITE.E5M2.F32.PACK_AB_MERGE_C R160, R245, R244, RZ ;  /* 0x000000f4f5a0723e */ /* 0x008fe400048060ff */
[----:B------:R-:W-:Y:S01]  /*ac300*/  LOP3.LUT R153, R153, 0xffff, RZ, 0xc0, !PT ;  /* 0x0000ffff99997812 */ /* 0x000fe200078ec0ff */
[----:B------:R-:W3:Y:S01]  /*ac310*/  LDL.LU R244, [R1+0x46d8] ;  /* 0x0046d80001f47983 */ /* 0x000ee20000300800 */
[----:B------:R-:W-:Y:S02]  /*ac320*/  LOP3.LUT R154, R154, 0xffff, RZ, 0xc0, !PT ;  /* 0x0000ffff9a9a7812 */ /* 0x000fe400078ec0ff */
[----:B------:R-:W-:Y:S01]  /*ac330*/  LOP3.LUT R155, R155, 0xffff, RZ, 0xc0, !PT ;  /* 0x0000ffff9b9b7812 */ /* 0x000fe200078ec0ff */
[----:B------:R-:W4:Y:S01]  /*ac340*/  LDL.LU R245, [R1+0xe14] ;  /* 0x000e140001f57983 */ /* 0x000f220000300800 */
[----:B------:R-:W-:-:S02]  /*ac350*/  LOP3.LUT R161, R161, 0xffff, RZ, 0xc0, !PT ;  /* 0x0000ffffa1a17812 */ /* 0x000fc400078ec0ff */
[----:B------:R-:W-:Y:S02]  /*ac360*/  LOP3.LUT R156, R156, 0xffff, RZ, 0xc0, !PT ;  /* 0x0000ffff9c9c7812 */ /* 0x000fe400078ec0ff */
[--C-:B------:R-:W-:Y:S02]  /*ac370*/  PRMT R153, R153, 0x3340, R0.reuse ;  /* 0x0000334099997816 */ /* 0x100fe40000000000 */
[--C-:B------:R-:W-:Y:S02]  /*ac380*/  PRMT R154, R154, 0x3340, R0.reuse ;  /* 0x000033409a9a7816 */ /* 0x100fe40000000000 */
[----:B------:R-:W-:Y:S02]  /*ac390*/  PRMT R161, R155, 0x3340, R161 ;  /* 0x000033409ba17816 */ /* 0x000fe400000000a1 */
[----:B------:R-:W-:Y:S02]  /*ac3a0*/  PRMT R155, R156, 0x3340, R0 ;  /* 0x000033409c9b7816 */ /* 0x000fe40000000000 */
[----:B------:R-:W-:-:S02]  /*ac3b0*/  PRMT R152, R163, 0x5410, R153 ;  /* 0x00005410a3987816 */ /* 0x000fc40000000099 */
[----:B------:R-:W-:Y:S02]  /*ac3c0*/  PRMT R153, R162, 0x5410, R154 ;  /* 0x00005410a2997816 */ /* 0x000fe4000000009a */
[----:B------:R-:W-:Y:S02]  /*ac3d0*/  PRMT R154, R161, 0x5410, R155 ;  /* 0x00005410a19a7816 */ /* 0x000fe4000000009b */
[----:B------:R-:W-:Y:S02]  /*ac3e0*/  SHF.R.S32.HI R155, RZ, 0x1f, R177 ;  /* 0x0000001fff9b7819 */ /* 0x000fe400000114b1 */
[----:B0-----:R-:W-:Y:S02]  /*ac3f0*/  IADD3 R18, P2, R177, R2, RZ ;  /* 0x00000002b1127210 */ /* 0x001fe40007f5e0ff */
[----:B------:R-:W-:Y:S02]  /*ac400*/  F2FP.SATFINITE.E5M2.F32.PACK_AB_MERGE_C R159, R247, R246, RZ ;  /* 0x000000f6f79f723e */ /* 0x000fe400048060ff */
[----:B------:R-:W4:Y:S01]  /*ac410*/  LDL.LU R246, [R1+0x141c] ;  /* 0x00141c0001f67983 */ /* 0x000f220000300800 */
[----:B------:R-:W-:Y:S01]  /*ac420*/  IMAD.X R19, R155, 0x1, R13, P2 ;  /* 0x000000019b137824 */ /* 0x000fe200010e060d */
[----:B------:R-:W-:-:S02]  /*ac430*/  F2FP.SATFINITE.E5M2.F32.PACK_AB_MERGE_C R158, R12, R248, RZ ;  /* 0x000000f80c9e723e */ /* 0x000fc400048060ff */
[----:B------:R-:W4:Y:S01]  /*ac440*/  LDL.LU R247, [R1+0x46cc] ;  /* 0x0046cc0001f77983 */ /* 0x000f220000300800 */
[----:B------:R-:W-:-:S03]  /*ac450*/  PRMT R152, R152, 0x5210, R9 ;  /* 0x0000521098987816 */ /* 0x000fc60000000009 */
[----:B------:R-:W4:Y:S01]  /*ac460*/  LDL.LU R248, [R1+0xe10] ;  /* 0x000e100001f87983 */ /* 0x000f220000300800 */
[----:B------:R-:W-:-:S03]  /*ac470*/  F2FP.SATFINITE.E5M2.F32.PACK_AB_MERGE_C R157, R14, R10, RZ ;  /* 0x0000000a0e9d723e */ /* 0x000fc600048060ff */
[----:B------:R-:W4:Y:S01]  /*ac480*/  LDL.LU R12, [R1+0x1418] ;  /* 0x00141800010c7983 */ /* 0x000f220000300800 */
[----:B------:R-:W-:-:S03]  /*ac490*/  PRMT R154, R154, 0x5210, R8 ;  /* 0x000052109a9a7816 */ /* 0x000fc60000000008 */
[----:B------:R-:W4:Y:S04]  /*ac4a0*/  LDL.LU R9, [R1+0x469c] ;  /* 0x00469c0001097983 */ /* 0x000f280000300800 */
[----:B------:R0:W-:Y:S04]  /*ac4b0*/  STL.64 [R1+0x14c8], R18 ;  /* 0x0014c81201007387 */ /* 0x0001e80000100a00 */
[----:B------:R-:W4:Y:S04]  /*ac4c0*/  LDL.LU R10, [R1+0x1020] ;  /* 0x00102000010a7983 */ /* 0x000f280000300800 */
[----:B------:R-:W4:Y:S04]  /*ac4d0*/  LDL.LU R14, [R1+0x4698] ;  /* 0x00469800010e7983 */ /* 0x000f280000300800 */
[----:B------:R-:W4:Y:S01]  /*ac4e0*/  LDL.LU R8, [R1+0x101c] ;  /* 0x00101c0001087983 */ /* 0x000f220000300800 */
[----:B0-----:R-:W-:-:S02]  /*ac4f0*/  IADD3 R18, P2, R177, R0, RZ ;  /* 0x00000000b1127210 */ /* 0x001fc40007f5e0ff */
[----:B------:R-:W-:-:S03]  /*ac500*/  PRMT R153, R153, 0x5210, R16 ;  /* 0x0000521099997816 */ /* 0x000fc60000000010 */
[----:B------:R-:W-:Y:S01]  /*ac510*/  IMAD.X R19, R155, 0x1, R7, P2 ;  /* 0x000000019b137824 */ /* 0x000fe200010e0607 */
[----:B------:R-:W-:-:S05]  /*ac520*/  IADD3 R16, P2, R177, R6, RZ ;  /* 0x00000006b1107210 */ /* 0x000fca0007f5e0ff */
[----:B------:R-:W-:Y:S01]  /*ac530*/  IMAD.X R17, R155, 0x1, R5, P2 ;  /* 0x000000019b117824 */ /* 0x000fe200010e0605 */
[----:B------:R-:W-:Y:S04]  /*ac540*/  STL.64 [R1+0x14c0], R18 ;  /* 0x0014c01201007387 */ /* 0x000fe80000100a00 */
[----:B------:R0:W-:Y:S02]  /*ac550*/  STL.64 [R1+0x14b8], R16 ;  /* 0x0014b81001007387 */ /* 0x0001e40000100a00 */
[----:B0-----:R-:W-:-:S05]  /*ac560*/  IADD3 R16, P2, R177, R4, RZ ;  /* 0x00000004b1107210 */ /* 0x001fca0007f5e0ff */
[----:B------:R-:W-:-:S05]  /*ac570*/  IMAD.X R17, R155, 0x1, R3, P2 ;  /* 0x000000019b117824 */ /* 0x000fca00010e0603 */
[----:B------:R-:W-:Y:S01]  /*ac580*/  STL.64 [R1+0x14b0], R16 ;  /* 0x0014b01001007387 */ /* 0x000fe20000100a00 */
[----:B------:R-:W-:Y:S06]  /*ac590*/  BAR.SYNC.DEFER_BLOCKING 0x0 ;  /* 0x0000000000007b1d */ /* 0x000fec0000010000 */
[----:B------:R-:W0:Y:S01]  /*ac5a0*/  LDS.128 R16, [R11] ;  /* 0x000000000b107984 */ /* 0x000e220000000c00 */
[----:B------:R-:W-:Y:S02]  /*ac5b0*/  SHF.R.U32.HI R156, RZ, 0x8, R173 ;  /* 0x00000008ff9c7819 */ /* 0x000fe400000116ad */
[----:B------:R-:W-:-:S02]  /*ac5c0*/  SHF.R.U32.HI R164, RZ, 0x8, R170 ;  /* 0x00000008ffa47819 */ /* 0x000fc400000116aa */
[----:B------:R-:W-:Y:S02]  /*ac5d0*/  SHF.R.U32.HI R165, RZ, 0x8, R172 ;  /* 0x00000008ffa57819 */ /* 0x000fe400000116ac */
[----:B------:R-:W-:Y:S02]  /*ac5e0*/  LOP3.LUT R156, R156, 0xffff, RZ, 0xc0, !PT ;  /* 0x0000ffff9c9c7812 */ /* 0x000fe400078ec0ff */
[----:B------:R-:W-:Y:S02]  /*ac5f0*/  LOP3.LUT R164, R164, 0xffff, RZ, 0xc0, !PT ;  /* 0x0000ffffa4a47812 */ /* 0x000fe400078ec0ff */
[----:B------:R-:W-:Y:S02]  /*ac600*/  LOP3.LUT R165, R165, 0xffff, RZ, 0xc0, !PT ;  /* 0x0000ffffa5a57812 */ /* 0x000fe400078ec0ff */
[----:B------:R-:W-:Y:S02]  /*ac610*/  PRMT R164, R156, 0x3340, R164 ;  /* 0x000033409ca47816 */ /* 0x000fe400000000a4 */
[----:B------:R-:W-:-:S04]  /*ac620*/  PRMT R156, R165, 0x3340, R0 ;  /* 0x00003340a59c7816 */ /* 0x000fc80000000000 */
[----:B------:R-:W-:-:S04]  /*ac630*/  PRMT R156, R164, 0x5410, R156 ;  /* 0x00005410a49c7816 */ /* 0x000fc8000000009c */
[----:B------:R-:W-:Y:S01]  /*ac640*/  PRMT R155, R156, 0x5210, R15 ;  /* 0x000052109c9b7816 */ /* 0x000fe2000000000f */
[----:B------:R-:W-:Y:S06]  /*ac650*/  BAR.SYNC.DEFER_BLOCKING 0x0 ;  /* 0x0000000000007b1d */ /* 0x000fec0000010000 */
[----:B0-----:R-:W-:Y:S04]  /*ac660*/  STL.64 [R1+0xa10], R16 ;  /* 0x000a101001007387 */ /* 0x001fe80000100a00 */
[----:B------:R-:W-:Y:S04]  /*ac670*/  STL.64 [R1+0xa18], R18 ;  /* 0x000a181201007387 */ /* 0x000fe80000100a00 */
[----:B------:R-:W4:Y:S04]  /*ac680*/  LDL.LU R234, [R1+0xa68] ;  /* 0x000a680001ea7983 */ /* 0x000f280000300800 */
[----:B------:R-:W4:Y:S04]  /*ac690*/  LDL.LU R235, [R1+0xa6c] ;  /* 0x000a6c0001eb7983 */ /* 0x000f280000300800 */
[----:B------:R-:W4:Y:S04]  /*ac6a0*/  LDL.LU R236, [R1+0xa70] ;  /* 0x000a700001ec7983 */ /* 0x000f280000300800 */
[----:B------:R-:W4:Y:S04]  /*ac6b0*/  LDL.LU R237, [R1+0xa74] ;  /* 0x000a740001ed7983 */ /* 0x000f280000300800 */
[----:B------:R2:W-:Y:S04]  /*ac6c0*/  STSM.16.M88.4 [R222], R152 ;  /* 0x00000098de007844 */ /* 0x0005e80000000200 */
[----:B------:R-:W4:Y:S04]  /*ac6d0*/  LDL.LU R238, [R1+0xa78] ;  /* 0x000a780001ee7983 */ /* 0x000f280000300800 */
[----:B------:R-:W4:Y:S01]  /*ac6e0*/  LDL.LU R239, [R1+0xa7c] ;  /* 0x000a7c0001ef7983 */ /* 0x000f220000300800 */
[----:B------:R-:W-:Y:S01]  /*ac6f0*/  BAR.SYNC.DEFER_BLOCKING 0x0 ;  /* 0x0000000000007b1d */ /* 0x000fe20000010000 */
[----:B---3--:R-:W-:-:S05]  /*ac700*/  LOP3.LUT R174, R244, 0xffff, RZ, 0xc0, !PT ;  /* 0x0000fffff4ae7812 */ /* 0x008fca00078ec0ff */
[----:B------:R-:W0:Y:S01]  /*ac710*/  LDS.128 R16, [R11] ;  /* 0x000000000b107984 */ /* 0x000e220000000c00 */
[----:B--2---:R-:W-:-:S03]  /*ac720*/  F2FP.SATFINITE.E5M2.F32.PACK_AB_MERGE_C R154, R241, R240, RZ ;  /* 0x000000f0f19a723e */ /* 0x004fc600048060ff */
[----:B------:R-:W2:Y:S04]  /*ac730*/  LDL.LU R240, [R1+0xa80] ;  /* 0x000a800001f07983 */ /* 0x000ea80000300800 */
[----:B------:R-:W2:Y:S01]  /*ac740*/  LDL.LU R241, [R1+0xa84] ;  /* 0x000a840001f17983 */ /* 0x000ea20000300800 */
[----:B----4-:R-:W-:-:S03]  /*ac750*/  F2FP.SATFINITE.E5M2.F32.PACK_AB_MERGE_C R153, R243, R242, RZ ;  /* 0x000000f2f399723e */ /* 0x010fc600048060ff */
[----:B------:R-:W3:Y:S01]  /*ac760*/  LDL.LU R242, [R1+0xa88] ;  /* 0x000a880001f27983 */ /* 0x000ee20000300800 */
[----:B------:R-:W-:-:S03]  /*ac770*/  LOP3.LUT R172, R245, 0xffff, RZ, 0xc0, !PT ;  /* 0x0000fffff5ac7812 */ /* 0x000fc600078ec0ff */
[----:B------:R-:W3:Y:S04]  /*ac780*/  LDL.LU R243, [R1+0xa8c] ;  /* 0x000a8c0001f37983 */ /* 0x000ee80000300800 */
[----:B------:R-:W4:Y:S04]  /*ac790*/  LDL.LU R244, [R1+0xa90] ;  /* 0x000a900001f47983 */ /* 0x000f280000300800 */
[----:B------:R-:W4:Y:S01]  /*ac7a0*/  LDL.LU R245, [R1+0xa94] ;  /* 0x000a940001f57983 */ /* 0x000f220000300800 */
[----:B------:R-:W-:-:S03]  /*ac7b0*/  LOP3.LUT R170, R246, 0xffff, RZ, 0xc0, !PT ;  /* 0x0000fffff6aa7812 */ /* 0x000fc600078ec0ff */
        /* <DEDUP_REMOVED lines=32> */
[----:B------:R-:W-:-:S02]  /*ac9c0*/  LOP3.LUT R15, R153, 0xffff, RZ, 0xc0, !PT ;  /* 0x0000ffff990f7812 */ /* 0x000fc400078ec0ff */
[----:B------:R-:W-:Y:S02]  /*ac9d0*/  PRMT R152, R162, 0x4210, R175 ;  /* 0x00004210a2987816 */ /* 0x000fe400000000af */
[----:B------:R-:W-:Y:S02]  /*ac9e0*/  PRMT R153, R161, 0x4210, R177 ;  /* 0x00004210a1997816 */ /* 0x000fe400000000b1 */
[----:B------:R-:W-:Y:S02]  /*ac9f0*/  PRMT R154, R156, 0x4210, R176 ;  /* 0x000042109c9a7816 */ /* 0x000fe400000000b0 */
[----:B------:R-:W-:Y:S01]  /*aca00*/  PRMT R155, R155, 0x4210, R15 ;  /* 0x000042109b9b7816 */ /* 0x000fe2000000000f */
[----:B------:R-:W-:Y:S06]  /*aca10*/  BAR.SYNC.DEFER_BLOCKING 0x0 ;  /* 0x0000000000007b1d */ /* 0x000fec0000010000 */
[----:B0-----:R0:W-:Y:S02]  /*aca20*/  STL.64 [R1+0xa00], R16 ;  /* 0x000a001001007387 */ /* 0x0011e40000100a00 */
[----:B0-----:R-:W-:-:S02]  /*aca30*/  IADD3 R16, P2, R180, R2, RZ ;  /* 0x00000002b4107210 */ /* 0x001fc40007f5e0ff */
[----:B------:R0:W-:Y:S04]  /*aca40*/  STSM.16.M88.4 [R222], R152 ;  /* 0x00000098de007844 */ /* 0x0001e80000000200 */
[----:B------:R-:W-:Y:S01]  /*aca50*/  STL.64 [R1+0xa08], R18 ;  /* 0x000a081201007387 */ /* 0x000fe20000100a00 */
[----:B0-----:R-:W-:-:S05]  /*aca60*/  SHF.R.S32.HI R152, RZ, 0x1f, R180 ;  /* 0x0000001fff987819 */ /* 0x001fca00000114b4 */
[----:B------:R-:W-:-:S05]  /*aca70*/  IMAD.X R17, R152, 0x1, R13, P2 ;  /* 0x0000000198117824 */ /* 0x000fca00010e060d */
[----:B------:R0:W-:Y:S02]  /*aca80*/  STL.64 [R1+0x14a8], R16 ;  /* 0x0014a81001007387 */ /* 0x0001e40000100a00 */
[----:B0-----:R-:W-:-:S05]  /*aca90*/  IADD3 R16, P2, R180, R0, RZ ;  /* 0x00000000b4107210 */ /* 0x001fca0007f5e0ff */
[----:B------:R-:W-:Y:S01]  /*acaa0*/  IMAD.X R17, R152, 0x1, R7, P2 ;  /* 0x0000000198117824 */ /* 0x000fe200010e0607 */
[----:B------:R-:W-:Y:S02]  /*acab0*/  F2FP.SATFINITE.E5M2.F32.PACK_AB_MERGE_C R19, R235, R234, RZ ;  /* 0x000000eaeb13723e */ /* 0x000fe400048060ff */
[----:B------:R-:W-:-:S03]  /*acac0*/  F2FP.SATFINITE.E5M2.F32.PACK_AB_MERGE_C R18, R237, R236, RZ ;  /* 0x000000eced12723e */ /* 0x000fc600048060ff */
[----:B------:R0:W-:Y:S04]  /*acad0*/  STL [R1+0x46d8], R19 ;  /* 0x0046d81301007387 */ /* 0x0001e80000100800 */
[----:B------:R-:W-:Y:S04]  /*acae0*/  STL [R1+0x46cc], R18 ;  /* 0x0046cc1201007387 */ /* 0x000fe80000100800 */
[----:B------:R1:W-:Y:S01]  /*acaf0*/  STL.64 [R1+0x14a0], R16 ;  /* 0x0014a01001007387 */ /* 0x0003e20000100a00 */
[----:B0-----:R-:W-:Y:S02]  /*acb00*/  F2FP.SATFINITE.E5M2.F32.PACK_AB_MERGE_C R19, R239, R238, RZ ;  /* 0x000000eeef13723e */ /* 0x001fe400048060ff */
[----:B-1----:R-:W-:-:S03]  /*acb10*/  IADD3 R16, P2, R180, R6, RZ ;  /* 0x00000006b4107210 */ /* 0x002fc60007f5e0ff */
[----:B------:R-:W-:Y:S02]  /*acb20*/  STL [R1+0x46c8], R19 ;  /* 0x0046c81301007387 */ /* 0x000fe40000100800 */
[----:B------:R-:W-:Y:S01]  /*acb30*/  IMAD.X R17, R152, 0x1, R5, P2 ;  /* 0x0000000198117824 */ /* 0x000fe200010e0605 */
[----:B------:R-:W-:Y:S02]  /*acb40*/  SHF.R.U32.HI R157, RZ, 0x8, R163 ;  /* 0x00000008ff9d7819 */ /* 0x000fe400000116a3 */
[----:B------:R-:W-:-:S04]  /*acb50*/  SHF.R.U32.HI R163, RZ, 0x8, R170 ;  /* 0x00000008ffa37819 */ /* 0x000fc800000116aa */
[----:B------:R-:W-:Y:S02]  /*acb60*/  LOP3.LUT R163, R163, 0xffff, RZ, 0xc0, !PT ;  /* 0x0000ffffa3a37812 */ /* 0x000fe400078ec0ff */
[----:B--2---:R-:W-:-:S05]  /*acb70*/  F2FP.SATFINITE.E5M2.F32.PACK_AB_MERGE_C R18, R241, R240, RZ ;  /* 0x000000f0f112723e */ /* 0x004fca00048060ff */
[----:B------:R-:W-:Y:S04]  /*acb80*/  STL [R1+0x46bc], R18 ;  /* 0x0046bc1201007387 */ /* 0x000fe80000100800 */
[----:B------:R0:W-:Y:S02]  /*acb90*/  STL.64 [R1+0x1498], R16 ;  /* 0x0014981001007387 */ /* 0x0001e40000100a00 */
[----:B0-----:R-:W-:-:S05]  /*acba0*/  IADD3 R16, P2, R180, R4, RZ ;  /* 0x00000004b4107210 */ /* 0x001fca0007f5e0ff */
[----:B------:R-:W-:-:S05]  /*acbb0*/  IMAD.X R17, R152, 0x1, R3, P2 ;  /* 0x0000000198117824 */ /* 0x000fca00010e0603 */
[----:B------:R3:W-:Y:S01]  /*acbc0*/  STL.64 [R1+0x1490], R16 ;  /* 0x0014901001007387 */ /* 0x0007e20000100a00 */
[----:B------:R-:W-:Y:S02]  /*acbd0*/  SHF.R.S32.HI R152, RZ, 0x1f, R179 ;  /* 0x0000001fff987819 */ /* 0x000fe400000114b3 */
[----:B---3--:R-:W-:Y:S02]  /*acbe0*/  F2FP.SATFINITE.E5M2.F32.PACK_AB_MERGE_C R17, R243, R242, RZ ;  /* 0x000000f2f311723e */ /* 0x008fe400048060ff */
[----:B----4-:R-:W-:-:S03]  /*acbf0*/  F2FP.SATFINITE.E5M2.F32.PACK_AB_MERGE_C R16, R245, R244, RZ ;  /* 0x000000f4f510723e */ /* 0x010fc600048060ff */
[----:B------:R-:W-:Y:S04]  /*acc00*/  STL [R1+0x46b8], R17 ;  /* 0x0046b81101007387 */ /* 0x000fe80000100800 */
[----:B------:R0:W-:Y:S02]  /*acc10*/  STL [R1+0x46ac], R16 ;  /* 0x0046ac1001007387 */ /* 0x0001e40000100800 */
[----:B0-----:R-:W-:-:S05]  /*acc20*/  IADD3 R16, P2, R179, R2, RZ ;  /* 0x00000002b3107210 */ /* 0x001fca0007f5e0ff */
[----:B------:R-:W-:-:S05]  /*acc30*/  IMAD.X R17, R152, 0x1, R13, P2 ;  /* 0x0000000198117824 */ /* 0x000fca00010e060d */
[----:B------:R0:W-:Y:S01]  /*acc40*/  STL.64 [R1+0x1478], R16 ;  /* 0x0014781001007387 */ /* 0x0001e20000100a00 */
[----:B------:R-:W-:Y:S02]  /*acc50*/  F2FP.SATFINITE.E5M2.F32.PACK_AB_MERGE_C R158, R8, R14, RZ ;  /* 0x0000000e089e723e */ /* 0x000fe400048060ff */
[----:B0-----:R-:W-:-:S05]  /*acc60*/  IADD3 R16, P2, R179, R0, RZ ;  /* 0x00000000b3107210 */ /* 0x001fca0007f5e0ff */
[----:B------:R-:W-:Y:S01]  /*acc70*/  IMAD.X R17, R152, 0x1, R7, P2 ;  /* 0x0000000198117824 */ /* 0x000fe200010e0607 */
[----:B------:R-:W-:Y:S02]  /*acc80*/  IADD3 R8, P2, R179, R6, RZ ;  /* 0x00000006b3087210 */ /* 0x000fe40007f5e0ff */
[----:B------:R-:W-:-:S03]  /*acc90*/  F2FP.SATFINITE.E5M2.F32.PACK_AB_MERGE_C R159, R10, R9, RZ ;  /* 0x000000090a9f723e */ /* 0x000fc600048060ff */
[----:B------:R-:W-:Y:S01]  /*acca0*/  IMAD.X R9, R152, 0x1, R5, P2 ;  /* 0x0000000198097824 */ /* 0x000fe200010e0605 */
[----:B------:R-:W-:Y:S04]  /*accb0*/  STL.64 [R1+0x1468], R16 ;  /* 0x0014681001007387 */ /* 0x000fe80000100a00 */
        /* <DEDUP_REMOVED lines=20> */
[----:B------:R-:W3:Y:S01]  /*ace00*/  LDL.LU R242, [R1+0x68] ;  /* 0x0000680001f27983 */ /* 0x000ee20000300800 */
[----:B------:R-:W-:Y:S02]  /*ace10*/  SHF.R.U32.HI R153, RZ, 0x8, R164 ;  /* 0x00000008ff997819 */ /* 0x000fe400000116a4 */
[----:B------:R-:W-:Y:S01]  /*ace20*/  SHF.R.U32.HI R154, RZ, 0x8, R165 ;  /* 0x00000008ff9a7819 */ /* 0x000fe200000116a5 */
[----:B------:R-:W-:Y:S01]  /*ace30*/  IMAD.X R9, R152, 0x1, R3, P2 ;  /* 0x0000000198097824 */ /* 0x000fe200010e0603 */
[----:B------:R-:W-:Y:S02]  /*ace40*/  SHF.R.U32.HI R155, RZ, 0x8, R168 ;  /* 0x00000008ff9b7819 */ /* 0x000fe400000116a8 */
[----:B------:R-:W-:Y:S02]  /*ace50*/  SHF.R.U32.HI R162, RZ, 0x8, R166 ;  /* 0x00000008ffa27819 */ /* 0x000fe400000116a6 */
[----:B------:R-:W-:Y:S01]  /*ace60*/  SHF.R.U32.HI R156, RZ, 0x8, R167 ;  /* 0x00000008ff9c7819 */ /* 0x000fe200000116a7 */
[----:B------:R0:W-:Y:S01]  /*ace70*/  STL.64 [R1+0x1480], R8 ;  /* 0x0014800801007387 */ /* 0x0001e20000100a00 */
[----:B------:R-:W-:-:S02]  /*ace80*/  LOP3.LUT R153, R153, 0xffff, RZ, 0xc0, !PT ;  /* 0x0000ffff99997812 */ /* 0x000fc400078ec0ff */
[----:B------:R-:W-:Y:S01]  /*ace90*/  LOP3.LUT R157, R157, 0xffff, RZ, 0xc0, !PT ;  /* 0x0000ffff9d9d7812 */ /* 0x000fe200078ec0ff */
[----:B------:R-:W3:Y:S01]  /*acea0*/  LDL.LU R243, [R1+0x6c] ;  /* 0x00006c0001f37983 */ /* 0x000ee20000300800 */
[----:B------:R-:W-:Y:S02]  /*aceb0*/  LOP3.LUT R154, R154, 0xffff, RZ, 0xc0, !PT ;  /* 0x0000ffff9a9a7812 */ /* 0x000fe400078ec0ff */
[----:B------:R-:W-:Y:S01]  /*acec0*/  LOP3.LUT R155, R155, 0xffff, RZ, 0xc0, !PT ;  /* 0x0000ffff9b9b7812 */ /* 0x000fe200078ec0ff */
[----:B------:R-:W4:Y:S01]  /*aced0*/  LDL.LU R244, [R1+0x47fc] ;  /* 0x0047fc0001f47983 */ /* 0x000f220000300800 */
[----:B------:R-:W-:Y:S02]  /*acee0*/  LOP3.LUT R162, R162, 0xffff, RZ, 0xc0, !PT ;  /* 0x0000ffffa2a27812 */ /* 0x000fe400078ec0ff */
[----:B------:R-:W-:Y:S01]  /*acef0*/  LOP3.LUT R156, R156, 0xffff, RZ, 0xc0, !PT ;  /* 0x0000ffff9c9c7812 */ /* 0x000fe200078ec0ff */
[----:B------:R-:W3:Y:S01]  /*acf00*/  LDL.LU R245, [R1+0xe1c] ;  /* 0x000e1c0001f57983 */ /* 0x000ee20000300800 */
        /* <DEDUP_REMOVED lines=8> */
[----:B------:R-:W-:Y:S02]  /*acf90*/  F2FP.SATFINITE.E5M2.F32.PACK_AB_MERGE_C R161, R247, R246, RZ ;  /* 0x000000f6f7a1723e */ /* 0x000fe400048060ff */
[----:B------:R-:W3:Y:S01]  /*acfa0*/  LDL.LU R246, [R1+0x1424] ;  /* 0x0014240001f67983 */ /* 0x000ee20000300800 */
[----:B------:R-:W-:Y:S01]  /*acfb0*/  IMAD.X R9, R155, 0x1, R13, P2 ;  /* 0x000000019b097824 */ /* 0x000fe200010e060d */
[----:B------:R-:W-:Y:S02]  /*acfc0*/  F2FP.SATFINITE.E5M2.F32.PACK_AB_MERGE_C R160, R12, R248, RZ ;  /* 0x000000f80ca0723e */ /* 0x000fe400048060ff */
[----:B------:R-:W3:Y:S04]  /*acfd0*/  LDL.LU R247, [R1+0x47f4] ;  /* 0x0047f40001f77983 */ /* 0x000ee80000300800 */
[----:B------:R-:W3:Y:S04]  /*acfe0*/  LDL.LU R248, [R1+0xe18] ;  /* 0x000e180001f87983 */ /* 0x000ee80000300800 */
[----:B------:R-:W3:Y:S04]  /*acff0*/  LDL.LU R12, [R1+0x1420] ;  /* 0x00142000010c7983 */ /* 0x000ee80000300800 */
[----:B------:R0:W-:Y:S04]  /*ad000*/  STL.64 [R1+0x1448], R8 ;  /* 0x0014480801007387 */ /* 0x0001e80000100a00 */
[----:B0-----:R-:W3:Y:S04]  /*ad010*/  LDL.LU R9, [R1+0x47dc] ;  /* 0x0047dc0001097983 */ /* 0x001ee80000300800 */
[----:B------:R-:W3:Y:S04]  /*ad020*/  LDL.LU R10, [R1+0x1028] ;  /* 0x00102800010a7983 */ /* 0x000ee80000300800 */
[----:B------:R-:W3:Y:S04]  /*ad030*/  LDL.LU R14, [R1+0x46a8] ;  /* 0x0046a800010e7983 */ /* 0x000ee80000300800 */
[----:B------:R-:W3:Y:S01]  /*ad040*/  LDL.LU R8, [R1+0x1024] ;  /* 0x0010240001087983 */ /* 0x000ee20000300800 */
[----:B------:R-:W-:-:S05]  /*ad050*/  IADD3 R16, P2, R181, R0, RZ ;  /* 0x00000000b5107210 */ /* 0x000fca0007f5e0ff */
[----:B------:R-:W-:-:S05]  /*ad060*/  IMAD.X R17, R155, 0x1, R7, P2 ;  /* 0x000000019b117824 */ /* 0x000fca00010e0607 */
[----:B------:R0:W-:Y:S02]  /*ad070*/  STL.64 [R1+0x1440], R16 ;  /* 0x0014401001007387 */ /* 0x0001e40000100a00 */
[----:B0-----:R-:W-:-:S05]  /*ad080*/  IADD3 R16, P2, R181, R6, RZ ;  /* 0x00000006b5107210 */ /* 0x001fca0007f5e0ff */
[----:B------:R-:W-:-:S05]  /*ad090*/  IMAD.X R17, R155, 0x1, R5, P2 ;  /* 0x000000019b117824 */ /* 0x000fca00010e0605 */
        /* <DEDUP_REMOVED lines=9> */
[----:B------:R-:W-:Y:S02]  /*ad130*/  SHF.R.U32.HI R165, RZ, 0x8, R171 ;  /* 0x00000008ffa57819 */ /* 0x000fe400000116ab */
[----:B------:R-:W-:Y:S02]  /*ad140*/  LOP3.LUT R156, R156, 0xffff, RZ, 0xc0, !PT ;  /* 0x0000ffff9c9c7812 */ /* 0x000fe400078ec0ff */
[----:B------:R-:W-:Y:S02]  /*ad150*/  LOP3.LUT R164, R164, 0xffff, RZ, 0xc0, !PT ;  /* 0x0000ffffa4a47812 */ /* 0x000fe400078ec0ff */
[----:B------:R-:W-:Y:S02]  /*ad160*/  LOP3.LUT R153, R153, 0xffff, RZ, 0xc0, !PT ;  /* 0x0000ffff99997812 */ /* 0x000fe400078ec0ff */
[----:B------:R-:W-:-:S02]  /*ad170*/  LOP3.LUT R165, R165, 0xffff, RZ, 0xc0, !PT ;  /* 0x0000ffffa5a57812 */ /* 0x000fc400078ec0ff */
[----:B------:R-:W-:Y:S02]  /*ad180*/  PRMT R164, R156, 0x3340, R164 ;  /* 0x000033409ca47816 */ /* 0x000fe400000000a4 */
[--C-:B------:R-:W-:Y:S02]  /*ad190*/  PRMT R153, R153, 0x3340, R0.reuse ;  /* 0x0000334099997816 */ /* 0x100fe40000000000 */
[----:B------:R-:W-:Y:S02]  /*ad1a0*/  PRMT R156, R165, 0x3340, R0 ;  /* 0x00003340a59c7816 */ /* 0x000fe40000000000 */
[----:B------:R-:W-:Y:S02]  /*ad1b0*/  PRMT R152, R163, 0x5410, R153 ;  /* 0x00005410a3987816 */ /* 0x000fe40000000099 */
[----:B------:R-:W-:Y:S02]  /*ad1c0*/  PRMT R156, R164, 0x5410, R156 ;  /* 0x00005410a49c7816 */ /* 0x000fe4000000009c */
[----:B------:R-:W-:-:S02]  /*ad1d0*/  PRMT R152, R152, 0x5210, R175 ;  /* 0x0000521098987816 */ /* 0x000fc400000000af */
[----:B------:R-:W-:Y:S02]  /*ad1e0*/  PRMT R153, R157, 0x5210, R177 ;  /* 0x000052109d997816 */ /* 0x000fe400000000b1 */
[----:B------:R-:W-:Y:S01]  /*ad1f0*/  PRMT R154, R154, 0x5210, R176 ;  /* 0x000052109a9a7816 */ /* 0x000fe200000000b0 */
[----:B0-----:R-:W-:Y:S04]  /*ad200*/  STL.64 [R1+0x860], R16 ;  /* 0x0008601001007387 */ /* 0x001fe80000100a00 */
[----:B------:R-:W-:Y:S01]  /*ad210*/  STL.64 [R1+0x868], R18 ;  /* 0x0008681201007387 */ /* 0x000fe20000100a00 */
[----:B------:R-:W-:Y:S01]  /*ad220*/  BAR.SYNC.DEFER_BLOCKING 0x0 ;  /* 0x0000000000007b1d */ /* 0x000fe20000010000 */
[----:B------:R-:W-:-:S05]  /*ad230*/  PRMT R155, R156, 0x5210, R15 ;  /* 0x000052109c9b7816 */ /* 0x000fca000000000f */
[----:B------:R-:W3:Y:S04]  /*ad240*/  LDL.LU R234, [R1+0xa98] ;  /* 0x000a980001ea7983 */ /* 0x000ee80000300800 */
[----:B------:R-:W3:Y:S04]  /*ad250*/  LDL.LU R235, [R1+0xa9c] ;  /* 0x000a9c0001eb7983 */ /* 0x000ee80000300800 */
[----:B------:R-:W3:Y:S04]  /*ad260*/  LDL.LU R236, [R1+0xaa0] ;  /* 0x000aa00001ec7983 */ /* 0x000ee80000300800 */
[----:B------:R-:W3:Y:S04]  /*ad270*/  LDL.LU R237, [R1+0xaa4] ;  /* 0x000aa40001ed7983 */ /* 0x000ee80000300800 */
[----:B------:R2:W-:Y:S04]  /*ad280*/  STSM.16.M88.4 [R222], R152 ;  /* 0x00000098de007844 */ /* 0x0005e80000000200 */
[----:B------:R-:W3:Y:S04]  /*ad290*/  LDL.LU R238, [R1+0xaa8] ;  /* 0x000aa80001ee7983 */ /* 0x000ee80000300800 */
[----:B------:R-:W3:Y:S01]  /*ad2a0*/  LDL.LU R239, [R1+0xaac] ;  /* 0x000aac0001ef7983 */ /* 0x000ee20000300800 */
[----:B------:R-:W-:Y:S01]  /*ad2b0*/  BAR.SYNC.DEFER_BLOCKING 0x0 ;  /* 0x0000000000007b1d */ /* 0x000fe20000010000 */
[----:B----4-:R-:W-:-:S05]  /*ad2c0*/  LOP3.LUT R166, R244, 0xffff, RZ, 0xc0, !PT ;  /* 0x0000fffff4a67812 */ /* 0x010fca00078ec0ff */
[----:B------:R-:W0:Y:S01]  /*ad2d0*/  LDS.128 R16, [R11] ;  /* 0x000000000b107984 */ /* 0x000e220000000c00 */
[----:B--2---:R-:W-:-:S03]  /*ad2e0*/  F2FP.SATFINITE.E5M2.F32.PACK_AB_MERGE_C R154, R241, R240, RZ ;  /* 0x000000f0f19a723e */ /* 0x004fc600048060ff */
[----:B------:R-:W2:Y:S04]  /*ad2f0*/  LDL.LU R240, [R1+0xab0] ;  /* 0x000ab00001f07983 */ /* 0x000ea80000300800 */
[----:B------:R-:W2:Y:S01]  /*ad300*/  LDL.LU R241, [R1+0xab4] ;  /* 0x000ab40001f17983 */ /* 0x000ea20000300800 */
[----:B---3--:R-:W-:-:S03]  /*ad310*/  F2FP.SATFINITE.E5M2.F32.PACK_AB_MERGE_C R153, R243, R242, RZ ;  /* 0x000000f2f399723e */ /* 0x008fc600048060ff */
[----:B------:R-:W3:Y:S04]  /*ad320*/  LDL.LU R242, [R1+0xab8] ;  /* 0x000ab80001f27983 */ /* 0x000ee80000300800 */
[----:B------:R-:W3:Y:S01]  /*ad330*/  LDL.LU R243, [R1+0xabc] ;  /* 0x000abc0001f37983 */ /* 0x000ee20000300800 */
[----:B------:R-:W-:-:S03]  /*ad340*/  LOP3.LUT R169, R245, 0xffff, RZ, 0xc0, !PT ;  /* 0x0000fffff5a97812 */ /* 0x000fc600078ec0ff */
[----:B------:R-:W4:Y:S04]  /*ad350*/  LDL.LU R244, [R1+0xac0] ;  /* 0x000ac00001f47983 */ /* 0x000f280000300800 */
[----:B------:R-:W4:Y:S01]  /*ad360*/  LDL.LU R245, [R1+0xac4] ;  /* 0x000ac40001f57983 */ /* 0x000f220000300800 */
[----:B------:R-:W-:Y:S02]  /*ad370*/  LOP3.LUT R163, R246, 0xffff, RZ, 0xc0, !PT ;  /* 0x0000fffff6a37812 */ /* 0x000fe400078ec0ff */
[----:B------:R-:W-:Y:S01]  /*ad380*/  LOP3.LUT R171, R247, 0xffff, RZ, 0xc0, !PT ;  /* 0x0000fffff7ab7812 */ /* 0x000fe200078ec0ff */
[----:B------:R-:W4:Y:S01]  /*ad390*/  LDL.LU R246, [R1+0x870] ;  /* 0x0008700001f67983 */ /* 0x000f220000300800 */
[----:B------:R-:W-:-:S03]  /*ad3a0*/  LOP3.LUT R174, R248, 0xffff, RZ, 0xc0, !PT ;  /* 0x0000fffff8ae7812 */ /* 0x000fc600078ec0ff */
[----:B------:R-:W4:Y:S01]  /*ad3b0*/  LDL.LU R247, [R1+0x874] ;  /* 0x0008740001f77983 */ /* 0x000f220000300800 */
[----:B------:R-:W-:-:S03]  /*ad3c0*/  LOP3.LUT R167, R12, 0xffff, RZ, 0xc0, !PT ;  /* 0x0000ffff0ca77812 */ /* 0x000fc600078ec0ff */
        /* <DEDUP_REMOVED lines=60> */
[----:B---3--:R-:W-:-:S05]  /*ad790*/  F2FP.SATFINITE.E5M2.F32.PACK_AB_MERGE_C R16, R243, R242, RZ ;  /* 0x000000f2f310723e */ /* 0x008fca00048060ff */
[----:B------:R0:W-:Y:S01]  /*ad7a0*/  STL [R1+0x469c], R16 ;  /* 0x00469c1001007387 */ /* 0x0001e20000100800 */
[----:B----4-:R-:W-:Y:S02]  /*ad7b0*/  F2FP.SATFINITE.E5M2.F32.PACK_AB_MERGE_C R15, R245, R244, RZ ;  /* 0x000000f4f50f723e */ /* 0x010fe400048060ff */
[----:B0-----:R-:W-:-:S03]  /*ad7c0*/  IADD3 R16, P2, R183, R2, RZ ;  /* 0x00000002b7107210 */ /* 0x001fc60007f5e0ff */
[----:B------:R-:W-:Y:S02]  /*ad7d0*/  STL [R1+0x4694], R15 ;  /* 0x0046940f01007387 */ /* 0x000fe40000100800 */
        /* <DEDUP_REMOVED lines=30> */
[----:B------:R-:W-:Y:S01]  /*ad9c0*/  SHF.R.U32.HI R154, RZ, 0x8, R165 ;  /* 0x00000008ff9a7819 */ /* 0x000fe200000116a5 */
[----:B------:R-:W-:Y:S01]  /*ad9d0*/  IMAD.X R9, R152, 0x1, R3, P2 ;  /* 0x0000000198097824 */ /* 0x000fe200010e0603 */
[----:B------:R-:W-:Y:S02]  /*ad9e0*/  SHF.R.U32.HI R157, RZ, 0x8, R164 ;  /* 0x00000008ff9d7819 */ /* 0x000fe400000116a4 */
[----:B------:R-:W-:Y:S02]  /*ad9f0*/  SHF.R.U32.HI R155, RZ, 0x8, R168 ;  /* 0x00000008ff9b7819 */ /* 0x000fe400000116a8 */
[----:B------:R0:W-:Y:S01]  /*ada00*/  STL.64 [R1+0x1400], R8 ;  /* 0x0014000801007387 */ /* 0x0001e20000100a00 */
[----:B------:R-:W-:Y:S02]  /*ada10*/  LOP3.LUT R154, R154, 0xffff, RZ, 0xc0, !PT ;  /* 0x0000ffff9a9a7812 */ /* 0x000fe400078ec0ff */
[----:B------:R-:W-:Y:S01]  /*ada20*/  LOP3.LUT R157, R157, 0xffff, RZ, 0xc0, !PT ;  /* 0x0000ffff9d9d7812 */ /* 0x000fe200078ec0ff */
[----:B------:R-:W3:Y:S01]  /*ada30*/  LDL.LU R243, [R1+0x7c] ;  /* 0x00007c0001f37983 */ /* 0x000ee20000300800 */
[----:B------:R-:W-:-:S02]  /*ada40*/  LOP3.LUT R155, R155, 0xffff, RZ, 0xc0, !PT ;  /* 0x0000ffff9b9b7812 */ /* 0x000fc400078ec0ff */
[----:B------:R-:W-:Y:S01]  /*ada50*/  PRMT R157, R154, 0x3340, R157 ;  /* 0x000033409a9d7816 */ /* 0x000fe2000000009d */
[----:B------:R-:W4:Y:S01]  /*ada60*/  LDL.LU R244, [R1+0x4808] ;  /* 0x0048080001f47983 */ /* 0x000f220000300800 */
[----:B------:R-:W-:Y:S02]  /*ada70*/  PRMT R155, R155, 0x3340, R0 ;  /* 0x000033409b9b7816 */ /* 0x000fe40000000000 */
[----:B0-----:R-:W-:Y:S01]  /*ada80*/  IADD3 R8, P2, R185, R2, RZ ;  /* 0x00000002b9087210 */ /* 0x001fe20007f5e0ff */
[----:B------:R-:W3:Y:S01]  /*ada90*/  LDL.LU R245, [R1+0xe24] ;  /* 0x000e240001f57983 */ /* 0x000ee20000300800 */
[----:B------:R-:W-:Y:S02]  /*adaa0*/  PRMT R157, R157, 0x5410, R155 ;  /* 0x000054109d9d7816 */ /* 0x000fe4000000009b */
[----:B------:R-:W-:Y:S02]  /*adab0*/  SHF.R.S32.HI R155, RZ, 0x1f, R185 ;  /* 0x0000001fff9b7819 */ /* 0x000fe400000114b9 */
[----:B------:R-:W-:-:S02]  /*adac0*/  F2FP.SATFINITE.E5M2.F32.PACK_AB_MERGE_C R161, R247, R246, RZ ;  /* 0x000000f6f7a1723e */ /* 0x000fc400048060ff */
        /* <DEDUP_REMOVED lines=20> */
[----:B------:R-:W-:Y:S01]  /*adc10*/  BAR.SYNC.DEFER_BLOCKING 0x0 ;  /* 0x0000000000007b1d */ /* 0x000fe20000010000 */
[----:B------:R-:W-:-:S05]  /*adc20*/  SHF.R.U32.HI R153, RZ, 0x8, R166 ;  /* 0x00000008ff997819 */ /* 0x000fca00000116a6 */
[----:B------:R-:W0:Y:S01]  /*adc30*/  LDS.128 R16, [R11] ;  /* 0x000000000b107984 */ /* 0x000e220000000c00 */
[----:B------:R-:W-:Y:S02]  /*adc40*/  SHF.R.U32.HI R163, RZ, 0x8, R163 ;  /* 0x00000008ffa37819 */ /* 0x000fe400000116a3 */
[----:B------:R-:W-:Y:S02]  /*adc50*/  LOP3.LUT R153, R153, 0xffff, RZ, 0xc0, !PT ;  /* 0x0000ffff99997812 */ /* 0x000fe400078ec0ff */
[----:B------:R-:W-:Y:S02]  /*adc60*/  LOP3.LUT R163, R163, 0xffff, RZ, 0xc0, !PT ;  /* 0x0000ffffa3a37812 */ /* 0x000fe400078ec0ff */
[----:B------:R-:W-:Y:S02]  /*adc70*/  SHF.R.U32.HI R156, RZ, 0x8, R173 ;  /* 0x00000008ff9c7819 */ /* 0x000fe400000116ad */
[----:B------:R-:W-:Y:S02]  /*adc80*/  PRMT R163, R153, 0x3340, R163 ;  /* 0x0000334099a37816 */ /* 0x000fe400000000a3 */
[----:B------:R-:W-:-:S02]  /*adc90*/  SHF.R.U32.HI R153, RZ, 0x8, R169 ;  /* 0x00000008ff997819 */ /* 0x000fc400000116a9 */
[----:B------:R-:W-:Y:S02]  /*adca0*/  SHF.R.U32.HI R164, RZ, 0x8, R170 ;  /* 0x00000008ffa47819 */ /* 0x000fe400000116aa */
[----:B------:R-:W-:Y:S02]  /*adcb0*/  SHF.R.U32.HI R154, RZ, 0x8, R174 ;  /* 0x00000008ff9a7819 */ /* 0x000fe400000116ae */
[----:B------:R-:W-:Y:S02]  /*adcc0*/  SHF.R.U32.HI R165, RZ, 0x8, R172 ;  /* 0x00000008ffa57819 */ /* 0x000fe400000116ac */
[----:B------:R-:W-:Y:S02]  /*adcd0*/  LOP3.LUT R153, R153, 0xffff, RZ, 0xc0, !PT ;  /* 0x0000ffff99997812 */ /* 0x000fe400078ec0ff */
[----:B------:R-:W-:Y:S02]  /*adce0*/  LOP3.LUT R156, R156, 0xffff, RZ, 0xc0, !PT ;  /* 0x0000ffff9c9c7812 */ /* 0x000fe400078ec0ff */
[----:B------:R-:W-:-:S02]  /*adcf0*/  LOP3.LUT R164, R164, 0xffff, RZ, 0xc0, !PT ;  /* 0x0000ffffa4a47812 */ /* 0x000fc400078ec0ff */
[----:B------:R-:W-:Y:S02]  /*add00*/  LOP3.LUT R154, R154, 0xffff, RZ, 0xc0, !PT ;  /* 0x0000ffff9a9a7812 */ /* 0x000fe400078ec0ff */
[----:B------:R-:W-:Y:S02]  /*add10*/  LOP3.LUT R165, R165, 0xffff, RZ, 0xc0, !PT ;  /* 0x0000ffffa5a57812 */ /* 0x000fe400078ec0ff */
[----:B------:R-:W-:Y:S02]  /*add20*/  PRMT R153, R153, 0x3340, R0 ;  /* 0x0000334099997816 */ /* 0x000fe40000000000 */
[----:B------:R-:W-:Y:S02]  /*add30*/  PRMT R164, R156, 0x3340, R164 ;  /* 0x000033409ca47816 */ /* 0x000fe400000000a4 */
[--C-:B------:R-:W-:Y:S02]  /*add40*/  PRMT R154, R154, 0x3340, R0.reuse ;  /* 0x000033409a9a7816 */ /* 0x100fe40000000000 */
[----:B------:R-:W-:-:S02]  /*add50*/  PRMT R156, R165, 0x3340, R0 ;  /* 0x00003340a59c7816 */ /* 0x000fc40000000000 */
[----:B------:R-:W-:Y:S01]  /*add60*/  PRMT R152, R163, 0x5410, R153 ;  /* 0x00005410a3987816 */ /* 0x000fe20000000099 */
[----:B0-----:R-:W-:Y:S01]  /*add70*/  STL.64 [R1+0x840], R16 ;  /* 0x0008401001007387 */ /* 0x001fe20000100a00 */
[----:B------:R-:W-:-:S03]  /*add80*/  PRMT R153, R162, 0x5410, R154 ;  /* 0x00005410a2997816 */ /* 0x000fc6000000009a */
[----:B------:R-:W-:Y:S01]  /*add90*/  STL.64 [R1+0x848], R18 ;  /* 0x0008481201007387 */ /* 0x000fe20000100a00 */
[----:B------:R-:W-:Y:S01]  /*adda0*/  BAR.SYNC.DEFER_BLOCKING 0x0 ;  /* 0x0000000000007b1d */ /* 0x000fe20000010000 */
[----:B------:R-:W-:-:S05]  /*addb0*/  PRMT R156, R164, 0x5410, R156 ;  /* 0x00005410a49c7816 */ /* 0x000fca000000009c */
[----:B------:R-:W3:Y:S04]  /*addc0*/  LDL.LU R234, [R1+0xac8] ;  /* 0x000ac80001ea7983 */ /* 0x000ee80000300800 */
[----:B------:R-:W3:Y:S04]  /*addd0*/  LDL.LU R235, [R1+0xacc] ;  /* 0x000acc0001eb7983 */ /* 0x000ee80000300800 */
[----:B------:R-:W3:Y:S01]  /*adde0*/  LDL.LU R236, [R1+0xad0] ;  /* 0x000ad00001ec7983 */ /* 0x000ee20000300800 */
[----:B------:R-:W-:-:S03]  /*addf0*/  PRMT R152, R152, 0x5210, R175 ;  /* 0x0000521098987816 */ /* 0x000fc600000000af */
[----:B------:R-:W3:Y:S01]  /*ade00*/  LDL.LU R237, [R1+0xad4] ;  /* 0x000ad40001ed7983 */ /* 0x000ee20000300800 */
[----:B------:R-:W-:Y:S02]  /*ade10*/  PRMT R153, R153, 0x5210, R177 ;  /* 0x0000521099997816 */ /* 0x000fe400000000b1 */
[----:B------:R-:W-:Y:S01]  /*ade20*/  PRMT R154, R157, 0x5210, R176 ;  /* 0x000052109d9a7816 */ /* 0x000fe200000000b0 */
[----:B------:R-:W3:Y:S01]  /*ade30*/  LDL.LU R238, [R1+0xad8] ;  /* 0x000ad80001ee7983 */ /* 0x000ee20000300800 */
[----:B------:R-:W-:-:S03]  /*ade40*/  PRMT R155, R156, 0x5210, R178 ;  /* 0x000052109c9b7816 */ /* 0x000fc600000000b2 */
[----:B------:R-:W3:Y:S04]  /*ade50*/  LDL.LU R239, [R1+0xadc] ;  /* 0x000adc0001ef7983 */ /* 0x000ee80000300800 */
[----:B------:R2:W-:Y:S01]  /*ade60*/  STSM.16.M88.4 [R222], R152 ;  /* 0x00000098de007844 */ /* 0x0005e20000000200 */
        /* <DEDUP_REMOVED lines=15> */
[----:B------:R-:W-:Y:S02]  /*adf60*/  LOP3.LUT R173, R248, 0xffff, RZ, 0xc0, !PT ;  /* 0x0000fffff8ad7812 */ /* 0x000fe400078ec0ff */
[----:B------:R-:W-:Y:S01]  /*adf70*/  LOP3.LUT R172, R12, 0xffff, RZ, 0xc0, !PT ;  /* 0x0000ffff0cac7812 */ /* 0x000fe200078ec0ff */
        /* <DEDUP_REMOVED lines=9> */
[----:B------:R-:W4:Y:S04]  /*ae010*/  LDL.LU R14, [R1+0x488] ;  /* 0x00048800010e7983 */ /* 0x000f280000300800 */
[----:B------:R-:W4:Y:S01]  /*ae020*/  LDL.LU R8, [R1+0x48c] ;  /* 0x00048c0001087983 */ /* 0x000f220000300800 */
[----:B------:R-:W-:Y:S02]  /*ae030*/  PRMT R152, R168, 0x3340, R0 ;  /* 0x00003340a8987816 */ /* 0x000fe40000000000 */
[----:B------:R-:W-:Y:S02]  /*ae040*/  PRMT R162, R167, 0x3340, R163 ;  /* 0x00003340a7a27816 */ /* 0x000fe400000000a3 */
[----:B------:R-:W-:Y:S02]  /*ae050*/  PRMT R157, R174, 0x3340, R172 ;  /* 0x00003340ae9d7816 */ /* 0x000fe400000000ac */
[----:B------:R-:W-:-:S02]  /*ae060*/  PRMT R162, R162, 0x5410, R152 ;  /* 0x00005410a2a27816 */ /* 0x000fc40000000098 */
[----:B------:R-:W-:Y:S02]  /*ae070*/  PRMT R152, R173, 0x3340, R0 ;  /* 0x00003340ad987816 */ /* 0x000fe40000000000 */
[----:B------:R-:W-:Y:S02]  /*ae080*/  LOP3.LUT R165, R161, 0xffff, RZ, 0xc0, !PT ;  /* 0x0000ffffa1a57812 */ /* 0x000fe400078ec0ff */
        /* <DEDUP_REMOVED lines=9> */
[----:B------:R-:W-:-:S02]  /*ae120*/  LOP3.LUT R177, R158, 0xffff, RZ, 0xc0, !PT ;  /* 0x0000ffff9eb17812 */ /* 0x000fc400078ec0ff */
[----:B------:R-:W-:Y:S02]  /*ae130*/  LOP3.LUT R176, R154, 0xffff, RZ, 0xc0, !PT ;  /* 0x0000ffff9ab07812 */ /* 0x000fe400078ec0ff */
[----:B------:R-:W-:Y:S02]  /*ae140*/  LOP3.LUT R178, R153, 0xffff, RZ, 0xc0, !PT ;  /* 0x0000ffff99b27812 */ /* 0x000fe400078ec0ff */
        /* <DEDUP_REMOVED lines=59> */
[----:B------:R0:W-:Y:S01]  /*ae500*/  STL.64 [R1+0x1360], R8 ;  /* 0x0013600801007387 */ /* 0x0001e20000100a00 */
[----:B------:R-:W-:Y:S02]  /*ae510*/  SHF.R.U32.HI R155, RZ, 0x8, R165 ;  /* 0x00000008ff9b7819 */ /* 0x000fe400000116a5 */
[----:B0-----:R-:W-:-:S05]  /*ae520*/  IADD3 R8, P2, R186, R6, RZ ;  /* 0x00000006ba087210 */ /* 0x001fca0007f5e0ff */
[----:B------:R-:W-:Y:S01]  /*ae530*/  IMAD.X R9, R152, 0x1, R5, P2 ;  /* 0x0000000198097824 */ /* 0x000fe200010e0605 */
[----:B------:R-:W-:-:S04]  /*ae540*/  LOP3.LUT R155, R155, 0xffff, RZ, 0xc0, !PT ;  /* 0x0000ffff9b9b7812 */ /* 0x000fc800078ec0ff */
[----:B------:R0:W-:Y:S01]  /*ae550*/  STL.64 [R1+0x1358], R8 ;  /* 0x0013580801007387 */ /* 0x0001e20000100a00 */
[----:B------:R-:W-:-:S03]  /*ae560*/  PRMT R155, R155, 0x3340, R0 ;  /* 0x000033409b9b7816 */ /* 0x000fc60000000000 */
[----:B------:R-:W2:Y:S01]  /*ae570*/  LDL.LU R240, [R1+0x80] ;  /* 0x0000800001f07983 */ /* 0x000ea20000300800 */
[----:B0-----:R-:W-:-:S03]  /*ae580*/  IADD3 R8, P2, R186, R4, RZ ;  /* 0x00000004ba087210 */ /* 0x001fc60007f5e0ff */
[----:B------:R-:W2:Y:S02]  /*ae590*/  LDL.LU R241, [R1+0x84] ;  /* 0x0000840001f17983 */ /* 0x000ea40000300800 */
[----:B------:R-:W-:Y:S02]  /*ae5a0*/  IMAD.X R9, R152, 0x1, R3, P2 ;  /* 0x0000000198097824 */ /* 0x000fe400010e0603 */
[----:B------:R-:W3:Y:S01]  /*ae5b0*/  LDL.LU R242, [R1+0x88] ;  /* 0x0000880001f27983 */ /* 0x000ee20000300800 */
[----:B------:R-:W-:Y:S02]  /*ae5c0*/  PRMT R157, R157, 0x5410, R155 ;  /* 0x000054109d9d7816 */ /* 0x000fe4000000009b */
[----:B------:R-:W-:Y:S01]  /*ae5d0*/  SHF.R.S32.HI R155, RZ, 0x1f, R189 ;  /* 0x0000001fff9b7819 */ /* 0x000fe200000114bd */
[----:B------:R0:W-:Y:S01]  /*ae5e0*/  STL.64 [R1+0x1350], R8 ;  /* 0x0013500801007387 */ /* 0x0001e20000100a00 */
[----:B------:R-:W-:-:S03]  /*ae5f0*/  F2FP.SATFINITE.E5M2.F32.PACK_AB_MERGE_C R161, R247, R246, RZ ;  /* 0x000000f6f7a1723e */ /* 0x000fc600048060ff */
[----:B------:R-:W3:Y:S01]  /*ae600*/  LDL.LU R243, [R1+0x8c] ;  /* 0x00008c0001f37983 */ /* 0x000ee20000300800 */
[----:B------:R-:W-:-:S03]  /*ae610*/  F2FP.SATFINITE.E5M2.F32.PACK_AB_MERGE_C R160, R12, R248, RZ ;  /* 0x000000f80ca0723e */ /* 0x000fc600048060ff */
[----:B------:R-:W4:Y:S01]  /*ae620*/  LDL.LU R244, [R1+0x482c] ;  /* 0x00482c0001f47983 */ /* 0x000f220000300800 */
[----:B0-----:R-:W-:-:S03]  /*ae630*/  IADD3 R8, P2, R189, R2, RZ ;  /* 0x00000002bd087210 */ /* 0x001fc60007f5e0ff */
[----:B------:R-:W4:Y:S02]  /*ae640*/  LDL.LU R245, [R1+0xe2c] ;  /* 0x000e2c0001f57983 */ /* 0x000f240000300800 */
[----:B------:R-:W-:Y:S02]  /*ae650*/  IMAD.X R9, R155, 0x1, R13, P2 ;  /* 0x000000019b097824 */ /* 0x000fe400010e060d */
[----:B------:R-:W4:Y:S04]  /*ae660*/  LDL.LU R246, [R1+0x4634] ;  /* 0x0046340001f67983 */ /* 0x000f280000300800 */
[----:B------:R-:W4:Y:S04]  /*ae670*/  LDL.LU R247, [R1+0x4830] ;  /* 0x0048300001f77983 */ /* 0x000f280000300800 */
[----:B------:R-:W4:Y:S04]  /*ae680*/  LDL.LU R248, [R1+0xe28] ;  /* 0x000e280001f87983 */ /* 0x000f280000300800 */
[----:B------:R-:W4:Y:S04]  /*ae690*/  LDL.LU R12, [R1+0x4630] ;  /* 0x00463000010c7983 */ /* 0x000f280000300800 */
[----:B------:R0:W-:Y:S04]  /*ae6a0*/  STL.64 [R1+0x1348], R8 ;  /* 0x0013480801007387 */ /* 0x0001e80000100a00 */
[----:B0-----:R-:W2:Y:S04]  /*ae6b0*/  LDL.LU R9, [R1+0x47f0] ;  /* 0x0047f00001097983 */ /* 0x001ea80000300800 */
[----:B------:R-:W4:Y:S04]  /*ae6c0*/  LDL.LU R10, [R1+0x1038] ;  /* 0x00103800010a7983 */ /* 0x000f280000300800 */
[----:B------:R-:W4:Y:S04]  /*ae6d0*/  LDL.LU R14, [R1+0x47ec] ;  /* 0x0047ec00010e7983 */ /* 0x000f280000300800 */
[----:B------:R-:W4:Y:S01]  /*ae6e0*/  LDL.LU R8, [R1+0x1034] ;  /* 0x0010340001087983 */ /* 0x000f220000300800 */
        /* <DEDUP_REMOVED lines=23> */
[----:B------:R-:W-:Y:S02]  /*ae860*/  PRMT R154, R156, 0x3340, R0 ;  /* 0x000033409c9a7816 */ /* 0x000fe40000000000 */
[----:B------:R-:W-:-:S02]  /*ae870*/  SHF.R.U32.HI R153, RZ, 0x8, R168 ;  /* 0x00000008ff997819 */ /* 0x000fc400000116a8 */
[----:B------:R-:W-:Y:S01]  /*ae880*/  SHF.R.U32.HI R156, RZ, 0x8, R171 ;  /* 0x00000008ff9c7819 */ /* 0x000fe200000116ab */
[----:B0-----:R-:W-:Y:S04]  /*ae890*/  STL.64 [R1+0x820], R16 ;  /* 0x0008201001007387 */ /* 0x001fe80000100a00 */
[----:B------:R-:W-:Y:S04]  /*ae8a0*/  STL.64 [R1+0x828], R18 ;  /* 0x0008281201007387 */ /* 0x000fe80000100a00 */
[----:B------:R-:W4:Y:S04]  /*ae8b0*/  LDL.LU R234, [R1+0xaf8] ;  /* 0x000af80001ea7983 */ /* 0x000f280000300800 */
[----:B------:R-:W4:Y:S01]  /*ae8c0*/  LDL.LU R235, [R1+0xafc] ;  /* 0x000afc0001eb7983 */ /* 0x000f220000300800 */
[----:B------:R-:W-:Y:S01]  /*ae8d0*/  SHF.R.U32.HI R164, RZ, 0x8, R169 ;  /* 0x00000008ffa47819 */ /* 0x000fe200000116a9 */
[----:B------:R-:W-:Y:S01]  /*ae8e0*/  BAR.SYNC.DEFER_BLOCKING 0x0 ;  /* 0x0000000000007b1d */ /* 0x000fe20000010000 */
[----:B------:R-:W-:-:S02]  /*ae8f0*/  SHF.R.U32.HI R165, RZ, 0x8, R170 ;  /* 0x00000008ffa57819 */ /* 0x000fc400000116aa */
[----:B------:R-:W-:Y:S02]  /*ae900*/  LOP3.LUT R153, R153, 0xffff, RZ, 0xc0, !PT ;  /* 0x0000ffff99997812 */ /* 0x000fe400078ec0ff */
[----:B------:R-:W-:Y:S02]  /*ae910*/  LOP3.LUT R156, R156, 0xffff, RZ, 0xc0, !PT ;  /* 0x0000ffff9c9c7812 */ /* 0x000fe400078ec0ff */
[----:B------:R-:W-:Y:S01]  /*ae920*/  LOP3.LUT R164, R164, 0xffff, RZ, 0xc0, !PT ;  /* 0x0000ffffa4a47812 */ /* 0x000fe200078ec0ff */
[----:B------:R-:W4:Y:S01]  /*ae930*/  LDL.LU R236, [R1+0xb00] ;  /* 0x000b000001ec7983 */ /* 0x000f220000300800 */
[----:B------:R-:W-:Y:S02]  /*ae940*/  LOP3.LUT R165, R165, 0xffff, RZ, 0xc0, !PT ;  /* 0x0000ffffa5a57812 */ /* 0x000fe400078ec0ff */
[----:B------:R-:W-:Y:S01]  /*ae950*/  PRMT R153, R153, 0x3340, R0 ;  /* 0x0000334099997816 */ /* 0x000fe20000000000 */
        /* <DEDUP_REMOVED lines=8> */
[----:B------:R-:W-:Y:S02]  /*ae9e0*/  PRMT R152, R152, 0x5210, R175 ;  /* 0x0000521098987816 */ /* 0x000fe400000000af */
[----:B------:R-:W-:-:S02]  /*ae9f0*/  PRMT R153, R153, 0x5210, R177 ;  /* 0x0000521099997816 */ /* 0x000fc400000000b1 */
[----:B------:R-:W-:Y:S02]  /*aea00*/  PRMT R154, R157, 0x5210, R176 ;  /* 0x000052109d9a7816 */ /* 0x000fe400000000b0 */
[----:B------:R-:W-:-:S05]  /*aea10*/  PRMT R155, R156, 0x5210, R178 ;  /* 0x000052109c9b7816 */ /* 0x000fca00000000b2 */
[----:B------:R0:W-:Y:S01]  /*aea20*/  STSM.16.M88.4 [R222], R152 ;  /* 0x00000098de007844 */ /* 0x0001e20000000200 */
[----:B------:R-:W-:Y:S01]  /*aea30*/  BAR.SYNC.DEFER_BLOCKING 0x0 ;  /* 0x0000000000007b1d */ /* 0x000fe20000010000 */
[----:B--2---:R-:W-:-:S05]  /*aea40*/  LOP3.LUT R174, R9, 0xffff, RZ, 0xc0, !PT ;  /* 0x0000ffff09ae7812 */ /* 0x004fca00078ec0ff */
[----:B------:R-:W1:Y:S01]  /*aea50*/  LDS.128 R16, [R11] ;  /* 0x000000000b107984 */ /* 0x000e620000000c00 */
[----:B0-----:R-:W-:Y:S02]  /*aea60*/  F2FP.SATFINITE.E5M2.F32.PACK_AB_MERGE_C R154, R241, R240, RZ ;  /* 0x000000f0f19a723e */ /* 0x001fe400048060ff */
[----:B---3--:R-:W-:Y:S01]  /*aea70*/  F2FP.SATFINITE.E5M2.F32.PACK_AB_MERGE_C R153, R243, R242, RZ ;  /* 0x000000f2f399723e */ /* 0x008fe200048060ff */
[----:B------:R-:W2:Y:S01]  /*aea80*/  LDL.LU R240, [R1+0xb10] ;  /* 0x000b100001f07983 */ /* 0x000ea20000300800 */
[----:B----4-:R-:W-:-:S03]  /*aea90*/  LOP3.LUT R170, R244, 0xffff, RZ, 0xc0, !PT ;  /* 0x0000fffff4aa7812 */ /* 0x010fc600078ec0ff */
[----:B------:R-:W2:Y:S01]  /*aeaa0*/  LDL.LU R241, [R1+0xb14] ;  /* 0x000b140001f17983 */ /* 0x000ea20000300800 */
[----:B------:R-:W-:-:S03]  /*aeab0*/  LOP3.LUT R171, R245, 0xffff, RZ, 0xc0, !PT ;  /* 0x0000fffff5ab7812 */ /* 0x000fc600078ec0ff */
[----:B------:R-:W3:Y:S01]  /*aeac0*/  LDL.LU R242, [R1+0xb18] ;  /* 0x000b180001f27983 */ /* 0x000ee20000300800 */
[----:B------:R-:W-:-:S03]  /*aead0*/  LOP3.LUT R168, R246, 0xffff, RZ, 0xc0, !PT ;  /* 0x0000fffff6a87812 */ /* 0x000fc600078ec0ff */
[----:B------:R-:W3:Y:S01]  /*aeae0*/  LDL.LU R243, [R1+0xb1c] ;  /* 0x000b1c0001f37983 */ /* 0x000ee20000300800 */
        /* <DEDUP_REMOVED lines=12> */
[----:B------:R-:W2:Y:S04]  /*aebb0*/  LDL.LU R9, [R1+0x490] ;  /* 0x0004900001097983 */ /* 0x000ea80000300800 */
[----:B------:R-:W2:Y:S04]  /*aebc0*/  LDL.LU R10, [R1+0x494] ;  /* 0x00049400010a7983 */ /* 0x000ea80000300800 */
[----:B------:R-:W3:Y:S04]  /*aebd0*/  LDL.LU R14, [R1+0x498] ;  /* 0x00049800010e7983 */ /* 0x000ee80000300800 */
[----:B------:R-:W3:Y:S01]  /*aebe0*/  LDL.LU R8, [R1+0x49c] ;  /* 0x00049c0001087983 */ /* 0x000ee20000300800 */
[----:B------:R-:W-:-:S02]  /*aebf0*/  PRMT R152, R171, 0x3340, R0 ;  /* 0x00003340ab987816 */ /* 0x000fc40000000000 */
[----:B------:R-:W-:Y:S02]  /*aec00*/  PRMT R162, R170, 0x3340, R168 ;  /* 0x00003340aaa27816 */ /* 0x000fe400000000a8 */
[----:B------:R-:W-:Y:S02]  /*aec10*/  PRMT R157, R164, 0x3340, R163 ;  /* 0x00003340a49d7816 */ /* 0x000fe400000000a3 */
[----:B------:R-:W-:Y:S02]  /*aec20*/  PRMT R162, R162, 0x5410, R152 ;  /* 0x00005410a2a27816 */ /* 0x000fe40000000098 */
[----:B------:R-:W-:Y:S02]  /*aec30*/  PRMT R152, R169, 0x3340, R0 ;  /* 0x00003340a9987816 */ /* 0x000fe40000000000 */
[----:B------:R-:W-:Y:S02]  /*aec40*/  LOP3.LUT R173, R161, 0xffff, RZ, 0xc0, !PT ;  /* 0x0000ffffa1ad7812 */ /* 0x000fe400078ec0ff */
[----:B------:R-:W-:-:S02]  /*aec50*/  PRMT R157, R157, 0x5410, R152 ;  /* 0x000054109d9d7816 */ /* 0x000fc40000000098 */
[----:B------:R-:W-:Y:S02]  /*aec60*/  PRMT R152, R173, 0x3340, R0 ;  /* 0x00003340ad987816 */ /* 0x000fe40000000000 */
[----:B------:R-:W-:Y:S02]  /*aec70*/  PRMT R156, R174, 0x3340, R172 ;  /* 0x00003340ae9c7816 */ /* 0x000fe400000000ac */
[----:B------:R-:W-:Y:S02]  /*aec80*/  LOP3.LUT R166, R160, 0xffff, RZ, 0xc0, !PT ;  /* 0x0000ffffa0a67812 */ /* 0x000fe400078ec0ff */
[----:B------:R-:W-:Y:S02]  /*aec90*/  PRMT R156, R156, 0x5410, R152 ;  /* 0x000054109c9c7816 */ /* 0x000fe40000000098 */
[----:B------:R-:W-:Y:S02]  /*aeca0*/  PRMT R152, R166, 0x3340, R0 ;  /* 0x00003340a6987816 */ /* 0x000fe40000000000 */
[----:B------:R-:W-:-:S02]  /*aecb0*/  PRMT R155, R167, 0x3340, R165 ;  /* 0x00003340a79b7816 */ /* 0x000fc400000000a5 */
[----:B------:R-:W-:Y:S02]  /*aecc0*/  LOP3.LUT R175, R159, 0xffff, RZ, 0xc0, !PT ;  /* 0x0000ffff9faf7812 */ /* 0x000fe400078ec0ff */
[----:B------:R-:W-:Y:S02]  /*aecd0*/  PRMT R155, R155, 0x5410, R152 ;  /* 0x000054109b9b7816 */ /* 0x000fe40000000098 */
[----:B------:R-:W-:Y:S02]  /*aece0*/  LOP3.LUT R177, R158, 0xffff, RZ, 0xc0, !PT ;  /* 0x0000ffff9eb17812 */ /* 0x000fe400078ec0ff */
        /* <DEDUP_REMOVED lines=13> */
[----:B------:R0:W-:Y:S01]  /*aedc0*/  STL.64 [R1+0x1328], R16 ;  /* 0x0013281001007387 */ /* 0x0001e20000100a00 */
[----:B------:R-:W-:Y:S02]  /*aedd0*/  F2FP.SATFINITE.E5M2.F32.PACK_AB_MERGE_C R15, R235, R234, RZ ;  /* 0x000000eaeb0f723e */ /* 0x000fe400048060ff */
        /* <DEDUP_REMOVED lines=8> */
[----:B------:R-:W-:Y:S01]  /*aee60*/  IMAD.X R17, R152, 0x1, R3, P2 ;  /* 0x0000000198117824 */ /* 0x000fe200010e0603 */
[----:B------:R-:W-:-:S04]  /*aee70*/  SHF.R.S32.HI R152, RZ, 0x1f, R191 ;  /* 0x0000001fff987819 */ /* 0x000fc800000114bf */
[----:B------:R0:W-:Y:S02]  /*aee80*/  STL.64 [R1+0x1310], R16 ;  /* 0x0013101001007387 */ /* 0x0001e40000100a00 */
[----:B0-----:R-:W-:-:S05]  /*aee90*/  IADD3 R16, P2, R191, R2, RZ ;  /* 0x00000002bf107210 */ /* 0x001fca0007f5e0ff */
[----:B------:R-:W-:-:S05]  /*aeea0*/  IMAD.X R17, R152, 0x1, R13, P2 ;  /* 0x0000000198117824 */ /* 0x000fca00010e060d */
[----:B------:R0:W-:Y:S02]  /*aeeb0*/  STL.64 [R1+0x1308], R16 ;  /* 0x0013081001007387 */ /* 0x0001e40000100a00 */
[----:B0-----:R-:W-:-:S05]  /*aeec0*/  IADD3 R16, P2, R191, R0, RZ ;  /* 0x00000000bf107210 */ /* 0x001fca0007f5e0ff */
[----:B------:R-:W-:-:S05]  /*aeed0*/  IMAD.X R17, R152, 0x1, R7, P2 ;  /* 0x0000000198117824 */ /* 0x000fca00010e0607 */
[----:B------:R-:W-:Y:S01]  /*aeee0*/  STL.64 [R1+0x1300], R16 ;  /* 0x0013001001007387 */ /* 0x000fe20000100a00 */
[----:B------:R-:W-:-:S04]  /*aeef0*/  SHF.R.U32.HI R162, RZ, 0x8, R168 ;  /* 0x00000008ffa27819 */ /* 0x000fc800000116a8 */
[----:B------:R-:W-:Y:S02]  /*aef00*/  LOP3.LUT R162, R162, 0xffff, RZ, 0xc0, !PT ;  /* 0x0000ffffa2a27812 */ /* 0x000fe400078ec0ff */
[----:B------:R-:W-:Y:S02]  /*aef10*/  SHF.R.U32.HI R155, RZ, 0x8, R167 ;  /* 0x00000008ff9b7819 */ /* 0x000fe400000116a7 */
[----:B------:R-:W-:Y:S02]  /*aef20*/  SHF.R.U32.HI R156, RZ, 0x8, R165 ;  /* 0x00000008ff9c7819 */ /* 0x000fe400000116a5 */
[----:B------:R-:W-:Y:S02]  /*aef30*/  SHF.R.U32.HI R157, RZ, 0x8, R166 ;  /* 0x00000008ff9d7819 */ /* 0x000fe400000116a6 */
[----:B------:R-:W-:Y:S02]  /*aef40*/  LOP3.LUT R155, R155, 0xffff, RZ, 0xc0, !PT ;  /* 0x0000ffff9b9b7812 */ /* 0x000fe400078ec0ff */
[----:B------:R-:W-:-:S02]  /*aef50*/  LOP3.LUT R156, R156, 0xffff, RZ, 0xc0, !PT ;  /* 0x0000ffff9c9c7812 */ /* 0x000fc400078ec0ff */
[----:B------:R-:W-:Y:S02]  /*aef60*/  LOP3.LUT R157, R157, 0xffff, RZ, 0xc0, !PT ;  /* 0x0000ffff9d9d7812 */ /* 0x000fe400078ec0ff */
[----:B------:R-:W-:Y:S02]  /*aef70*/  PRMT R156, R155, 0x3340, R156 ;  /* 0x000033409b9c7816 */ /* 0x000fe4000000009c */
[----:B------:R-:W-:Y:S02]  /*aef80*/  PRMT R155, R157, 0x3340, R0 ;  /* 0x000033409d9b7816 */ /* 0x000fe40000000000 */
[----:B--2---:R-:W-:Y:S02]  /*aef90*/  F2FP.SATFINITE.E5M2.F32.PACK_AB_MERGE_C R159, R10, R9, RZ ;  /* 0x000000090a9f723e */ /* 0x004fe400048060ff */
[----:B---3--:R-:W-:Y:S02]  /*aefa0*/  F2FP.SATFINITE.E5M2.F32.PACK_AB_MERGE_C R158, R8, R14, RZ ;  /* 0x0000000e089e723e */ /* 0x008fe400048060ff */
[----:B------:R-:W-:-:S05]  /*aefb0*/  IADD3 R8, P2, R191, R6, RZ ;  /* 0x00000006bf087210 */ /* 0x000fca0007f5e0ff */
        /* <DEDUP_REMOVED lines=17> */
[----:B------:R0:W-:Y:S01]  /*af0d0*/  STL.64 [R1+0x12d8], R8 ;  /* 0x0012d80801007387 */ /* 0x0001e20000100a00 */
[----:B------:R-:W-:Y:S02]  /*af0e0*/  F2FP.SATFINITE.E5M2.F32.PACK_AB_MERGE_C R218, R241, R240, RZ ;  /* 0x000000f0f1da723e */ /* 0x000fe400048060ff */
[----:B------:R-:W-:Y:S01]  /*af0f0*/  F2FP.SATFINITE.E5M2.F32.PACK_AB_MERGE_C R217, R243, R242, RZ ;  /* 0x000000f2f3d9723e */ /* 0x000fe200048060ff */
[----:B------:R-:W2:Y:S01]  /*af100*/  LDL.LU R240, [R1+0x90] ;  /* 0x0000900001f07983 */ /* 0x000ea20000300800 */
[----:B------:R-:W-:-:S03]  /*af110*/  PRMT R156, R156, 0x5410, R155 ;  /* 0x000054109c9c7816 */ /* 0x000fc6000000009b */
[----:B------:R-:W2:Y:S01]  /*af120*/  LDL.LU R241, [R1+0x94] ;  /* 0x0000940001f17983 */ /* 0x000ea20000300800 */
[----:B0-----:R-:W-:-:S03]  /*af130*/  IADD3 R8, P2, R190, R4, RZ ;  /* 0x00000004be087210 */ /* 0x001fc60007f5e0ff */
[----:B------:R-:W3:Y:S02]  /*af140*/  LDL.LU R242, [R1+0x98] ;  /* 0x0000980001f27983 */ /* 0x000ee40000300800 */
[----:B------:R-:W-:Y:S01]  /*af150*/  IMAD.X R9, R152, 0x1, R3, P2 ;  /* 0x0000000198097824 */ /* 0x000fe200010e0603 */
[----:B------:R-:W-:-:S04]  /*af160*/  SHF.R.S32.HI R155, RZ, 0x1f, R193 ;  /* 0x0000001fff9b7819 */ /* 0x000fc800000114c1 */
[----:B------:R0:W-:Y:S01]  /*af170*/  STL.64 [R1+0x12d0], R8 ;  /* 0x0012d00801007387 */ /* 0x0001e20000100a00 */
[----:B----4-:R-:W-:-:S03]  /*af180*/  F2FP.SATFINITE.E5M2.F32.PACK_AB_MERGE_C R220, R245, R244, RZ ;  /* 0x000000f4f5dc723e */ /* 0x010fc600048060ff */
[----:B------:R-:W3:Y:S01]  /*af190*/  LDL.LU R243, [R1+0x9c] ;  /* 0x00009c0001f37983 */ /* 0x000ee20000300800 */
[----:B------:R-:W-:-:S03]  /*af1a0*/  F2FP.SATFINITE.E5M2.F32.PACK_AB_MERGE_C R161, R247, R246, RZ ;  /* 0x000000f6f7a1723e */ /* 0x000fc600048060ff */
[----:B------:R-:W4:Y:S01]  /*af1b0*/  LDL.LU R244, [R1+0x4874] ;  /* 0x0048740001f47983 */ /* 0x000f220000300800 */
[----:B0-----:R-:W-:-:S03]  /*af1c0*/  IADD3 R8, P2, R193, R2, RZ ;  /* 0x00000002c1087210 */ /* 0x001fc60007f5e0ff */
[----:B------:R-:W3:Y:S01]  /*af1d0*/  LDL.LU R245, [R1+0xe34] ;  /* 0x000e340001f57983 */ /* 0x000ee20000300800 */
[----:B------:R-:W-:Y:S01]  /*af1e0*/  F2FP.SATFINITE.E5M2.F32.PACK_AB_MERGE_C R160, R12, R248, RZ ;  /* 0x000000f80ca0723e */ /* 0x000fe200048060ff */
[----:B------:R-:W-:Y:S02]  /*af1f0*/  IMAD.X R9, R155, 0x1, R13, P2 ;  /* 0x000000019b097824 */ /* 0x000fe400010e060d */
[----:B------:R-:W3:Y:S04]  /*af200*/  LDL.LU R246, [R1+0x4640] ;  /* 0x0046400001f67983 */ /* 0x000ee80000300800 */
        /* <DEDUP_REMOVED lines=18> */
[----:B------:R-:W-:Y:S02]  /*af330*/  SHF.R.U32.HI R153, RZ, 0x8, R164 ;  /* 0x00000008ff997819 */ /* 0x000fe400000116a4 */
[----:B------:R-:W-:Y:S02]  /*af340*/  SHF.R.U32.HI R164, RZ, 0x8, R163 ;  /* 0x00000008ffa47819 */ /* 0x000fe400000116a3 */
[----:B------:R-:W-:Y:S01]  /*af350*/  LOP3.LUT R153, R153, 0xffff, RZ, 0xc0, !PT ;  /* 0x0000ffff99997812 */ /* 0x000fe200078ec0ff */
[----:B------:R-:W0:Y:S01]  /*af360*/  LDS.128 R16, [R11] ;  /* 0x000000000b107984 */ /* 0x000e220000000c00 */
[----:B------:R-:W-:Y:S02]  /*af370*/  LOP3.LUT R164, R164, 0xffff, RZ, 0xc0, !PT ;  /* 0x0000ffffa4a47812 */ /* 0x000fe400078ec0ff */
[----:B------:R-:W-:-:S02]  /*af380*/  SHF.R.U32.HI R154, RZ, 0x8, R169 ;  /* 0x00000008ff9a7819 */ /* 0x000fc400000116a9 */
[----:B------:R-:W-:Y:S02]  /*af390*/  PRMT R164, R153, 0x3340, R164 ;  /* 0x0000334099a47816 */ /* 0x000fe400000000a4 */
[----:B------:R-:W-:Y:S02]  /*af3a0*/  SHF.R.U32.HI R153, RZ, 0x8, R171 ;  /* 0x00000008ff997819 */ /* 0x000fe400000116ab */
[----:B------:R-:W-:Y:S02]  /*af3b0*/  SHF.R.U32.HI R157, RZ, 0x8, R174 ;  /* 0x00000008ff9d7819 */ /* 0x000fe400000116ae */
[----:B------:R-:W-:Y:S02]  /*af3c0*/  SHF.R.U32.HI R163, RZ, 0x8, R172 ;  /* 0x00000008ffa37819 */ /* 0x000fe400000116ac */
[----:B------:R-:W-:Y:S02]  /*af3d0*/  SHF.R.U32.HI R165, RZ, 0x8, R173 ;  /* 0x00000008ffa57819 */ /* 0x000fe400000116ad */
[----:B------:R-:W-:-:S02]  /*af3e0*/  LOP3.LUT R153, R153, 0xffff, RZ, 0xc0, !PT ;  /* 0x0000ffff99997812 */ /* 0x000fc400078ec0ff */
[----:B------:R-:W-:Y:S02]  /*af3f0*/  LOP3.LUT R154, R154, 0xffff, RZ, 0xc0, !PT ;  /* 0x0000ffff9a9a7812 */ /* 0x000fe400078ec0ff */
[----:B------:R-:W-:Y:S02]  /*af400*/  LOP3.LUT R157, R157, 0xffff, RZ, 0xc0, !PT ;  /* 0x0000ffff9d9d7812 */ /* 0x000fe400078ec0ff */
[----:B------:R-:W-:Y:S02]  /*af410*/  LOP3.LUT R163, R163, 0xffff, RZ, 0xc0, !PT ;  /* 0x0000ffffa3a37812 */ /* 0x000fe400078ec0ff */
[----:B------:R-:W-:Y:S02]  /*af420*/  LOP3.LUT R165, R165, 0xffff, RZ, 0xc0, !PT ;  /* 0x0000ffffa5a57812 */ /* 0x000fe400078ec0ff */
[--C-:B------:R-:W-:Y:S02]  /*af430*/  PRMT R153, R153, 0x3340, R0.reuse ;  /* 0x0000334099997816 */ /* 0x100fe40000000000 */
[----:B------:R-:W-:-:S02]  /*af440*/  PRMT R154, R154, 0x3340, R0 ;  /* 0x000033409a9a7816 */ /* 0x000fc40000000000 */
[----:B------:R-:W-:Y:S02]  /*af450*/  PRMT R163, R157, 0x3340, R163 ;  /* 0x000033409da37816 */ /* 0x000fe400000000a3 */
[----:B------:R-:W-:Y:S02]  /*af460*/  PRMT R157, R165, 0x3340, R0 ;  /* 0x00003340a59d7816 */ /* 0x000fe40000000000 */
[----:B------:R-:W-:Y:S02]  /*af470*/  PRMT R152, R162, 0x5410, R153 ;  /* 0x00005410a2987816 */ /* 0x000fe40000000099 */
[----:B------:R-:W-:Y:S02]  /*af480*/  PRMT R153, R164, 0x5410, R154 ;  /* 0x00005410a4997816 */ /* 0x000fe4000000009a */
[----:B------:R-:W-:Y:S02]  /*af490*/  PRMT R154, R163, 0x5410, R157 ;  /* 0x00005410a39a7816 */ /* 0x000fe4000000009d */
[----:B------:R-:W-:Y:S01]  /*af4a0*/  PRMT R152, R152, 0x5210, R175 ;  /* 0x0000521098987816 */ /* 0x000fe200000000af */
[----:B0-----:R-:W-:Y:S01]  /*af4b0*/  STL.64 [R1+0x800], R16 ;  /* 0x0008001001007387 */ /* 0x001fe20000100a00 */
[----:B------:R-:W-:-:S02]  /*af4c0*/  PRMT R153, R153, 0x5210, R177 ;  /* 0x0000521099997816 */ /* 0x000fc400000000b1 */
[----:B------:R-:W-:Y:S01]  /*af4d0*/  PRMT R154, R154, 0x5210, R176 ;  /* 0x000052109a9a7816 */ /* 0x000fe200000000b0 */
[----:B------:R-:W-:Y:S01]  /*af4e0*/  STL.64 [R1+0x808], R18 ;  /* 0x0008081201007387 */ /* 0x000fe20000100a00 */
[----:B------:R-:W-:Y:S01]  /*af4f0*/  BAR.SYNC.DEFER_BLOCKING 0x0 ;  /* 0x0000000000007b1d */ /* 0x000fe20000010000 */
[----:B------:R-:W-:Y:S02]  /*af500*/  PRMT R155, R156, 0x5210, R178 ;  /* 0x000052109c9b7816 */ /* 0x000fe400000000b2 */
[----:B------:R-:W-:Y:S02]  /*af510*/  F2FP.SATFINITE.E5M2.F32.PACK_AB_MERGE_C R216, R237, R236, RZ ;  /* 0x000000ecedd8723e */ /* 0x000fe400048060ff */
[----:B------:R-:W-:Y:S01]  /*af520*/  F2FP.SATFINITE.E5M2.F32.PACK_AB_MERGE_C R23, R239, R238, RZ ;  /* 0x000000eeef17723e */ /* 0x000fe200048060ff */
        /* <DEDUP_REMOVED lines=10> */
[----:B--2---:R-:W-:Y:S02]  /*af5d0*/  F2FP.SATFINITE.E5M2.F32.PACK_AB_MERGE_C R154, R241, R240, RZ ;  /* 0x000000f0f19a723e */ /* 0x004fe400048060ff */
[----:B---3--:R-:W-:Y:S01]  /*af5e0*/  F2FP.SATFINITE.E5M2.F32.PACK_AB_MERGE_C R153, R243, R242, RZ ;  /* 0x000000f2f399723e */ /* 0x008fe200048060ff */
[----:B------:R-:W2:Y:S01]  /*af5f0*/  LDL.LU R240, [R1+0xb40] ;  /* 0x000b400001f07983 */ /* 0x000ea20000300800 */
[----:B------:R-:W-:-:S03]  /*af600*/  LOP3.LUT R168, R245, 0xffff, RZ, 0xc0, !PT ;  /* 0x0000fffff5a87812 */ /* 0x000fc600078ec0ff */
        /* <DEDUP_REMOVED lines=8> */
[----:B------:R-:W4:Y:S04]  /*af690*/  LDL.LU R245, [R1+0xb54] ;  /* 0x000b540001f57983 */ /* 0x000f280000300800 */
[----:B------:R-:W4:Y:S04]  /*af6a0*/  LDL.LU R246, [R1+0x8a0] ;  /* 0x0008a00001f67983 */ /* 0x000f280000300800 */
[----:B------:R-:W4:Y:S04]  /*af6b0*/  LDL.LU R247, [R1+0x8a4] ;  /* 0x0008a40001f77983 */ /* 0x000f280000300800 */
[----:B------:R-:W4:Y:S01]  /*af6c0*/  LDL.LU R248, [R1+0x8a8] ;  /* 0x0008a80001f87983 */ /* 0x000f220000300800 */
[----:B------:R-:W-:-:S03]  /*af6d0*/  LOP3.LUT R166, R9, 0xffff, RZ, 0xc0, !PT ;  /* 0x0000ffff09a67812 */ /* 0x000fc600078ec0ff */
[----:B------:R-:W4:Y:S01]  /*af6e0*/  LDL.LU R12, [R1+0x8ac] ;  /* 0x0008ac00010c7983 */ /* 0x000f220000300800 */
[----:B------:R-:W-:-:S03]  /*af6f0*/  LOP3.LUT R164, R10, 0xffff, RZ, 0xc0, !PT ;  /* 0x0000ffff0aa47812 */ /* 0x000fc600078ec0ff */
[----:B------:R-:W2:Y:S01]  /*af700*/  LDL.LU R9, [R1+0x4a0] ;  /* 0x0004a00001097983 */ /* 0x000ea20000300800 */
[----:B------:R-:W-:-:S03]  /*af710*/  LOP3.LUT R171, R14, 0xffff, RZ, 0xc0, !PT ;  /* 0x0000ffff0eab7812 */ /* 0x000fc600078ec0ff */
[----:B------:R-:W2:Y:S01]  /*af720*/  LDL.LU R10, [R1+0x4a4] ;  /* 0x0004a400010a7983 */ /* 0x000ea20000300800 */
[----:B------:R-:W-:-:S03]  /*af730*/  LOP3.LUT R169, R8, 0xffff, RZ, 0xc0, !PT ;  /* 0x0000ffff08a97812 */ /* 0x000fc600078ec0ff */
[----:B------:R-:W3:Y:S04]  /*af740*/  LDL.LU R14, [R1+0x4a8] ;  /* 0x0004a800010e7983 */ /* 0x000ee80000300800 */
[----:B------:R-:W3:Y:S01]  /*af750*/  LDL.LU R8, [R1+0x4ac] ;  /* 0x0004ac0001087983 */ /* 0x000ee20000300800 */
        /* <DEDUP_REMOVED lines=48> */
[----:B------:R-:W-:-:S04]  /*afa60*/  SHF.R.U32.HI R155, RZ, 0x8, R165 ;  /* 0x00000008ff9b7819 */ /* 0x000fc800000116a5 */
[----:B------:R-:W-:-:S04]  /*afa70*/  LOP3.LUT R155, R155, 0xffff, RZ, 0xc0, !PT ;  /* 0x0000ffff9b9b7812 */ /* 0x000fc800078ec0ff */
        /* <DEDUP_REMOVED lines=61> */
[----:B------:R-:W-:Y:S02]  /*afe50*/  SHF.R.U32.HI R153, RZ, 0x8, R167 ;  /* 0x00000008ff997819 */ /* 0x000fe400000116a7 */
[----:B------:R-:W-:Y:S01]  /*afe60*/  SHF.R.U32.HI R163, RZ, 0x8, R163 ;  /* 0x00000008ffa37819 */ /* 0x000fe200000116a3 */
[----:B------:R-:W0:Y:S01]  /*afe70*/  LDS.128 R16, [R11] ;  /* 0x000000000b107984 */ /* 0x000e220000000c00 */
[----:B------:R-:W-:-:S02]  /*afe80*/  SHF.R.U32.HI R156, RZ, 0x8, R173 ;  /* 0x00000008ff9c7819 */ /* 0x000fc400000116ad */
[----:B------:R-:W-:Y:S02]  /*afe90*/  LOP3.LUT R154, R154, 0xffff, RZ, 0xc0, !PT ;  /* 0x0000ffff9a9a7812 */ /* 0x000fe400078ec0ff */
[----:B------:R-:W-:Y:S02]  /*afea0*/  LOP3.LUT R162, R162, 0xffff, RZ, 0xc0, !PT ;  /* 0x0000ffffa2a27812 */ /* 0x000fe400078ec0ff */
[----:B------:R-:W-:Y:S02]  /*afeb0*/  LOP3.LUT R153, R153, 0xffff, RZ, 0xc0, !PT ;  /* 0x0000ffff99997812 */ /* 0x000fe400078ec0ff */
[----:B------:R-:W-:Y:S02]  /*afec0*/  LOP3.LUT R163, R163, 0xffff, RZ, 0xc0, !PT ;  /* 0x0000ffffa3a37812 */ /* 0x000fe400078ec0ff */
[----:B------:R-:W-:Y:S02]  /*afed0*/  LOP3.LUT R156, R156, 0xffff, RZ, 0xc0, !PT ;  /* 0x0000ffff9c9c7812 */ /* 0x000fe400078ec0ff */
[----:B------:R-:W-:-:S02]  /*afee0*/  PRMT R162, R154, 0x3340, R162 ;  /* 0x000033409aa27816 */ /* 0x000fc400000000a2 */
[----:B------:R-:W-:Y:S02]  /*afef0*/  PRMT R163, R153, 0x3340, R163 ;  /* 0x0000334099a37816 */ /* 0x000fe400000000a3 */
[----:B------:R-:W-:Y:S02]  /*aff00*/  PRMT R154, R156, 0x3340, R0 ;  /* 0x000033409c9a7816 */ /* 0x000fe40000000000 */
[----:B------:R-:W-:Y:S02]  /*aff10*/  SHF.R.U32.HI R153, RZ, 0x8, R168 ;  /* 0x00000008ff997819 */ /* 0x000fe400000116a8 */
[----:B------:R-:W-:Y:S02]  /*aff20*/  SHF.R.U32.HI R156, RZ, 0x8, R171 ;  /* 0x00000008ff9c7819 */ /* 0x000fe400000116ab */
[----:B------:R-:W-:Y:S02]  /*aff30*/  SHF.R.U32.HI R164, RZ, 0x8, R169 ;  /* 0x00000008ffa47819 */ /* 0x000fe400000116a9 */
[----:B------:R-:W-:-:S02]  /*aff40*/  SHF.R.U32.HI R165, RZ, 0x8, R170 ;  /* 0x00000008ffa57819 */ /* 0x000fc400000116aa */
        /* <DEDUP_REMOVED lines=9> */
[----:B------:R-:W-:Y:S01]  /*affe0*/  PRMT R156, R164, 0x5410, R156 ;  /* 0x00005410a49c7816 */ /* 0x000fe2000000009c */
[----:B0-----:R-:W-:Y:S01]  /*afff0*/  STL.64 [R1+0x480], R16 ;  /* 0x0004801001007387 */ /* 0x001fe20000100a00 */
[----:B------:R-:W-:Y:S02]  /*b0000*/  F2FP.SATFINITE.E5M2.F32.PACK_AB_MERGE_C R219, R235, R234, RZ ;  /* 0x000000eaebdb723e */ /* 0x000fe400048060ff */
[----:B------:R-:W-:Y:S01]  /*b0010*/  PRMT R152, R152, 0x5210, R175 ;  /* 0x0000521098987816 */ /* 0x000fe200000000af */
[----:B------:R-:W-:Y:S01]  /*b0020*/  STL.64 [R1+0x488], R18 ;  /* 0x0004881201007387 */ /* 0x000fe20000100a00 */
[----:B------:R-:W-:Y:S01]  /*b0030*/  BAR.SYNC.DEFER_BLOCKING 0x0 ;  /* 0x0000000000007b1d */ /* 0x000fe20000010000 */
[----:B------:R-:W-:-:S02]  /*b0040*/  PRMT R153, R153, 0x5210, R177 ;  /* 0x0000521099997816 */ /* 0x000fc400000000b1 */
[----:B------:R-:W-:Y:S02]  /*b0050*/  PRMT R154, R157, 0x5210, R176 ;  /* 0x000052109d9a7816 */ /* 0x000fe400000000b0 */
[----:B------:R-:W-:Y:S02]  /*b0060*/  PRMT R155, R156, 0x5210, R178 ;  /* 0x000052109c9b7816 */ /* 0x000fe400000000b2 */
[----:B------:R-:W-:Y:S01]  /*b0070*/  F2FP.SATFINITE.E5M2.F32.PACK_AB_MERGE_C R225, R237, R236, RZ ;  /* 0x000000ecede1723e */ /* 0x000fe200048060ff */
[----:B------:R-:W3:Y:S01]  /*b0080*/  LDL.LU R234, [R1+0xb58] ;  /* 0x000b580001ea7983 */ /* 0x000ee20000300800 */
[----:B------:R-:W-:-:S03]  /*b0090*/  F2FP.SATFINITE.E5M2.F32.PACK_AB_MERGE_C R224, R239, R238, RZ ;  /* 0x000000eeefe0723e */ /* 0x000fc600048060ff */
[----:B------:R-:W3:Y:S04]  /*b00a0*/  LDL.LU R235, [R1+0xb5c] ;  /* 0x000b5c0001eb7983 */ /* 0x000ee80000300800 */
[----:B------:R-:W3:Y:S04]  /*b00b0*/  LDL.LU R236, [R1+0xb60] ;  /* 0x000b600001ec7983 */ /* 0x000ee80000300800 */
[----:B------:R2:W-:Y:S01]  /*b00c0*/  STSM.16.M88.4 [R222], R152 ;  /* 0x00000098de007844 */ /* 0x0005e20000000200 */
[----:B------:R-:W-:Y:S01]  /*b00d0*/  BAR.SYNC.DEFER_BLOCKING 0x0 ;  /* 0x0000000000007b1d */ /* 0x000fe20000010000 */
[----:B----4-:R-:W-:-:S05]  /*b00e0*/  LOP3.LUT R166, R244, 0xffff, RZ, 0xc0, !PT ;  /* 0x0000fffff4a67812 */ /* 0x010fca00078ec0ff */
[----:B------:R-:W0:Y:S01]  /*b00f0*/  LDS.128 R16, [R11] ;  /* 0x000000000b107984 */ /* 0x000e220000000c00 */
[----:B--2---:R-:W-:Y:S02]  /*b0100*/  F2FP.SATFINITE.E5M2.F32.PACK_AB_MERGE_C R154, R241, R240, RZ ;  /* 0x000000f0f19a723e */ /* 0x004fe400048060ff */
[----:B---3--:R-:W-:Y:S02]  /*b0110*/  F2FP.SATFINITE.E5M2.F32.PACK_AB_MERGE_C R153, R243, R242, RZ ;  /* 0x000000f2f399723e */ /* 0x008fe400048060ff */
[----:B------:R-:W-:Y:S02]  /*b0120*/  LOP3.LUT R168, R245, 0xffff, RZ, 0xc0, !PT ;  /* 0x0000fffff5a87812 */ /* 0x000fe400078ec0ff */
[----:B------:R-:W-:Y:S02]  /*b0130*/  LOP3.LUT R163, R246, 0xffff, RZ, 0xc0, !PT ;  /* 0x0000fffff6a37812 */ /* 0x000fe400078ec0ff */
[----:B------:R-:W-:Y:S02]  /*b0140*/  LOP3.LUT R170, R247, 0xffff, RZ, 0xc0, !PT ;  /* 0x0000fffff7aa7812 */ /* 0x000fe400078ec0ff */
[----:B------:R-:W-:-:S02]  /*b0150*/  LOP3.LUT R174, R248, 0xffff, RZ, 0xc0, !PT ;  /* 0x0000fffff8ae7812 */ /* 0x000fc400078ec0ff */
[----:B------:R-:W-:Y:S02]  /*b0160*/  LOP3.LUT R167, R12, 0xffff, RZ, 0xc0, !PT ;  /* 0x0000ffff0ca77812 */ /* 0x000fe400078ec0ff */
[----:B------:R-:W-:Y:S02]  /*b0170*/  LOP3.LUT R165, R9, 0xffff, RZ, 0xc0, !PT ;  /* 0x0000ffff09a57812 */ /* 0x000fe400078ec0ff */
[----:B------:R-:W2:Y:S04]  /*b0180*/  LDL.LU R9, [R1+0xb64] ;  /* 0x000b640001097983 */ /* 0x000ea80000300800 */
[----:B------:R-:W3:Y:S04]  /*b0190*/  LDL.LU R237, [R1+0xb68] ;  /* 0x000b680001ed7983 */ /* 0x000ee80000300800 */
[----:B------:R-:W3:Y:S04]  /*b01a0*/  LDL.LU R238, [R1+0xb6c] ;  /* 0x000b6c0001ee7983 */ /* 0x000ee80000300800 */
[----:B------:R-:W4:Y:S04]  /*b01b0*/  LDL.LU R239, [R1+0xb70] ;  /* 0x000b700001ef7983 */ /* 0x000f280000300800 */
[----:B------:R-:W4:Y:S04]  /*b01c0*/  LDL.LU R240, [R1+0xb74] ;  /* 0x000b740001f07983 */ /* 0x000f280000300800 */
[----:B------:R-:W3:Y:S04]  /*b01d0*/  LDL.LU R241, [R1+0xb78] ;  /* 0x000b780001f17983 */ /* 0x000ee80000300800 */
[----:B------:R-:W3:Y:S04]  /*b01e0*/  LDL.LU R242, [R1+0xb7c] ;  /* 0x000b7c0001f27983 */ /* 0x000ee80000300800 */
[----:B------:R-:W3:Y:S04]  /*b01f0*/  LDL.LU R243, [R1+0xb80] ;  /* 0x000b800001f37983 */ /* 0x000ee80000300800 */
[----:B------:R-:W3:Y:S04]  /*b0200*/  LDL.LU R244, [R1+0xb84] ;  /* 0x000b840001f47983 */ /* 0x000ee80000300800 */
[----:B------:R-:W3:Y:S01]  /*b0210*/  LDL.LU R245, [R1+0x8b0] ;  /* 0x0008b00001f57983 */ /* 0x000ee20000300800 */
[----:B------:R-:W-:-:S03]  /*b0220*/  LOP3.LUT R164, R10, 0xffff, RZ, 0xc0, !PT ;  /* 0x0000ffff0aa47812 */ /* 0x000fc600078ec0ff */
[----:B------:R-:W3:Y:S01]  /*b0230*/  LDL.LU R246, [R1+0x8b4] ;  /* 0x0008b40001f67983 */ /* 0x000ee20000300800 */
[----:B------:R-:W-:-:S03]  /*b0240*/  LOP3.LUT R173, R14, 0xffff, RZ, 0xc0, !PT ;  /* 0x0000ffff0ead7812 */ /* 0x000fc600078ec0ff */
[----:B------:R-:W3:Y:S01]  /*b0250*/  LDL.LU R247, [R1+0x8b8] ;  /* 0x0008b80001f77983 */ /* 0x000ee20000300800 */
[----:B------:R-:W-:-:S03]  /*b0260*/  LOP3.LUT R171, R8, 0xffff, RZ, 0xc0, !PT ;  /* 0x0000ffff08ab7812 */ /* 0x000fc600078ec0ff */
[----:B------:R-:W3:Y:S04]  /*b0270*/  LDL.LU R248, [R1+0x8bc] ;  /* 0x0008bc0001f87983 */ /* 0x000ee80000300800 */
[----:B------:R-:W3:Y:S04]  /*b0280*/  LDL.LU R12, [R1+0x4b0] ;  /* 0x0004b000010c7983 */ /* 0x000ee80000300800 */
[----:B------:R-:W3:Y:S04]  /*b0290*/  LDL.LU R10, [R1+0x4b4] ;  /* 0x0004b400010a7983 */ /* 0x000ee80000300800 */
[----:B------:R-:W2:Y:S04]  /*b02a0*/  LDL.LU R14, [R1+0x4b8] ;  /* 0x0004b800010e7983 */ /* 0x000ea80000300800 */
[----:B------:R-:W2:Y:S01]  /*b02b0*/  LDL.LU R8, [R1+0x4bc] ;  /* 0x0004bc0001087983 */ /* 0x000ea20000300800 */
        /* <DEDUP_REMOVED lines=56> */
[----:B------:R-:W-:Y:S02]  /*b0640*/  F2FP.SATFINITE.E5M2.F32.PACK_AB_MERGE_C R231, R235, R234, RZ ;  /* 0x000000eaebe7723e */ /* 0x000fe400048060ff */
[----:B------:R-:W-:Y:S02]  /*b0650*/  PRMT R157, R157, 0x5410, R155 ;  /* 0x000054109d9d7816 */ /* 0x000fe4000000009b */
[----:B--2---:R-:W-:-:S02]  /*b0660*/  F2FP.SATFINITE.E5M2.F32.PACK_AB_MERGE_C R158, R8, R14, RZ ;  /* 0x0000000e089e723e */ /* 0x004fc400048060ff */
        /* <DEDUP_REMOVED lines=20> */
[----:B----4-:R-:W-:Y:S02]  /*b07b0*/  F2FP.SATFINITE.E5M2.F32.PACK_AB_MERGE_C R236, R240, R239, RZ ;  /* 0x000000eff0ec723e */ /* 0x010fe400048060ff */
[----:B------:R-:W2:Y:S01]  /*b07c0*/  LDL.LU R239, [R1+0xb0] ;  /* 0x0000b00001ef7983 */ /* 0x000ea20000300800 */
[----:B---3--:R-:W-:-:S03]  /*b07d0*/  F2FP.SATFINITE.E5M2.F32.PACK_AB_MERGE_C R234, R242, R241, RZ ;  /* 0x000000f1f2ea723e */ /* 0x008fc600048060ff */
[----:B------:R-:W2:Y:S01]  /*b07e0*/  LDL.LU R240, [R1+0xb4] ;  /* 0x0000b40001f07983 */ /* 0x000ea20000300800 */
[----:B0-----:R-:W-:-:S03]  /*b07f0*/  IADD3 R14, P2, R200, R4, RZ ;  /* 0x00000004c80e7210 */ /* 0x001fc60007f5e0ff */
[----:B------:R-:W3:Y:S02]  /*b0800*/  LDL.LU R241, [R1+0xb8] ;  /* 0x0000b80001f17983 */ /* 0x000ee40000300800 */
[----:B------:R-:W-:Y:S01]  /*b0810*/  IMAD.X R15, R152, 0x1, R3, P2 ;  /* 0x00000001980f7824 */ /* 0x000fe200010e0603 */
[----:B------:R-:W-:Y:S02]  /*b0820*/  SHF.R.S32.HI R155, RZ, 0x1f, R201 ;  /* 0x0000001fff9b7819 */ /* 0x000fe400000114c9 */
[----:B------:R-:W-:Y:S02]  /*b0830*/  F2FP.SATFINITE.E5M2.F32.PACK_AB_MERGE_C R199, R244, R243, RZ ;  /* 0x000000f3f4c7723e */ /* 0x000fe400048060ff */
[----:B------:R0:W-:Y:S01]  /*b0840*/  STL.64 [R1+0x11d0], R14 ;  /* 0x0011d00e01007387 */ /* 0x0001e20000100a00 */
[----:B------:R-:W-:-:S03]  /*b0850*/  F2FP.SATFINITE.E5M2.F32.PACK_AB_MERGE_C R161, R246, R245, RZ ;  /* 0x000000f5f6a1723e */ /* 0x000fc600048060ff */
[----:B------:R-:W3:Y:S01]  /*b0860*/  LDL.LU R242, [R1+0xbc] ;  /* 0x0000bc0001f27983 */ /* 0x000ee20000300800 */
[----:B------:R-:W-:-:S03]  /*b0870*/  F2FP.SATFINITE.E5M2.F32.PACK_AB_MERGE_C R160, R248, R247, RZ ;  /* 0x000000f7f8a0723e */ /* 0x000fc600048060ff */
[----:B------:R-:W4:Y:S01]  /*b0880*/  LDL.LU R243, [R1+0x48e0] ;  /* 0x0048e00001f37983 */ /* 0x000f220000300800 */
[----:B0-----:R-:W-:-:S03]  /*b0890*/  IADD3 R14, P2, R201, R2, RZ ;  /* 0x00000002c90e7210 */ /* 0x001fc60007f5e0ff */
[----:B------:R-:W3:Y:S01]  /*b08a0*/  LDL.LU R244, [R1+0xe44] ;  /* 0x000e440001f47983 */ /* 0x000ee20000300800 */
[----:B------:R-:W-:-:S03]  /*b08b0*/  F2FP.SATFINITE.E5M2.F32.PACK_AB_MERGE_C R159, R10, R12, RZ ;  /* 0x0000000c0a9f723e */ /* 0x000fc600048060ff */
[----:B------:R-:W3:Y:S01]  /*b08c0*/  LDL.LU R245, [R1+0x4658] ;  /* 0x0046580001f57983 */ /* 0x000ee20000300800 */
[----:B------:R-:W-:-:S03]  /*b08d0*/  IMAD.X R15, R155, 0x1, R13, P2 ;  /* 0x000000019b0f7824 */ /* 0x000fc600010e060d */
[----:B------:R-:W3:Y:S04]  /*b08e0*/  LDL.LU R246, [R1+0x48ec] ;  /* 0x0048ec0001f67983 */ /* 0x000ee80000300800 */
[----:B------:R-:W3:Y:S04]  /*b08f0*/  LDL.LU R247, [R1+0xe40] ;  /* 0x000e400001f77983 */ /* 0x000ee80000300800 */
[----:B------:R-:W3:Y:S04]  /*b0900*/  LDL.LU R248, [R1+0x4654] ;  /* 0x0046540001f87983 */ /* 0x000ee80000300800 */
[----:B------:R-:W3:Y:S04]  /*b0910*/  LDL.LU R12, [R1+0x4860] ;  /* 0x00486000010c7983 */ /* 0x000ee80000300800 */
[----:B------:R-:W3:Y:S04]  /*b0920*/  LDL.LU R10, [R1+0x1050] ;  /* 0x00105000010a7983 */ /* 0x000ee80000300800 */
[----:B------:R0:W-:Y:S04]  /*b0930*/  STL.64 [R1+0x11c8], R14 ;  /* 0x0011c80e01007387 */ /* 0x0001e80000100a00 */
[----:B0-----:R-:W3:Y:S04]  /*b0940*/  LDL.LU R14, [R1+0x4864] ;  /* 0x00486400010e7983 */ /* 0x001ee80000300800 */
        /* <DEDUP_REMOVED lines=27> */
[----:B------:R-:W-:Y:S02]  /*b0b00*/  PRMT R153, R153, 0x3340, R0 ;  /* 0x0000334099997816 */ /* 0x000fe40000000000 */
[----:B------:R-:W-:-:S02]  /*b0b10*/  PRMT R164, R156, 0x3340, R164 ;  /* 0x000033409ca47816 */ /* 0x000fc400000000a4 */
[--C-:B------:R-:W-:Y:S02]  /*b0b20*/  PRMT R154, R154, 0x3340, R0.reuse ;  /* 0x000033409a9a7816 */ /* 0x100fe40000000000 */
        /* <DEDUP_REMOVED lines=11> */
[----:B------:R-:W-:-:S03]  /*b0be0*/  F2FP.SATFINITE.E5M2.F32.PACK_AB_MERGE_C R233, R238, R237, RZ ;  /* 0x000000edeee9723e */ /* 0x000fc600048060ff */
        /* <DEDUP_REMOVED lines=33> */
[----:B------:R-:W2:Y:S04]  /*b0e00*/  LDL.LU R14, [R1+0x4c8] ;  /* 0x0004c800010e7983 */ /* 0x000ea80000300800 */
[----:B------:R-:W2:Y:S01]  /*b0e10*/  LDL.LU R8, [R1+0x4cc] ;  /* 0x0004cc0001087983 */ /* 0x000ea20000300800 */
        /* <DEDUP_REMOVED lines=72> */
[----:B---3--:R-:W-:Y:S01]  /*b12a0*/  F2FP.SATFINITE.E5M2.F32.PACK_AB_MERGE_C R191, R242, R241, RZ ;  /* 0x000000f1f2bf723e */ /* 0x008fe200048060ff */
[----:B------:R-:W2:Y:S01]  /*b12b0*/  LDL.LU R239, [R1+0xc0] ;  /* 0x0000c00001ef7983 */ /* 0x000ea20000300800 */
[----:B------:R-:W-:-:S03]  /*b12c0*/  PRMT R157, R157, 0x5410, R155 ;  /* 0x000054109d9d7816 */ /* 0x000fc6000000009b */
[----:B------:R-:W2:Y:S01]  /*b12d0*/  LDL.LU R240, [R1+0xc4] ;  /* 0x0000c40001f07983 */ /* 0x000ea20000300800 */
[----:B0-----:R-:W-:-:S03]  /*b12e0*/  IADD3 R14, P2, R204, R4, RZ ;  /* 0x00000004cc0e7210 */ /* 0x001fc60007f5e0ff */
[----:B------:R-:W3:Y:S02]  /*b12f0*/  LDL.LU R241, [R1+0xc8] ;  /* 0x0000c80001f17983 */ /* 0x000ee40000300800 */
[----:B------:R-:W-:Y:S01]  /*b1300*/  IMAD.X R15, R152, 0x1, R3, P2 ;  /* 0x00000001980f7824 */ /* 0x000fe200010e0603 */
[----:B------:R-:W-:Y:S02]  /*b1310*/  SHF.R.S32.HI R155, RZ, 0x1f, R205 ;  /* 0x0000001fff9b7819 */ /* 0x000fe400000114cd */
[----:B----4-:R-:W-:Y:S02]  /*b1320*/  F2FP.SATFINITE.E5M2.F32.PACK_AB_MERGE_C R188, R244, R243, RZ ;  /* 0x000000f3f4bc723e */ /* 0x010fe400048060ff */
        /* <DEDUP_REMOVED lines=31> */
[----:B------:R-:W-:Y:S02]  /*b1520*/  SHF.R.U32.HI R163, RZ, 0x8, R163 ;  /* 0x00000008ffa37819 */ /* 0x000fe400000116a3 */
[----:B------:R-:W-:Y:S01]  /*b1530*/  SHF.R.U32.HI R156, RZ, 0x8, R173 ;  /* 0x00000008ff9c7819 */ /* 0x000fe200000116ad */
[----:B------:R-:W0:Y:S01]  /*b1540*/  LDS.128 R16, [R11] ;  /* 0x000000000b107984 */ /* 0x000e220000000c00 */
        /* <DEDUP_REMOVED lines=154> */
[----:B------:R-:W2:Y:S01]  /*b1ef0*/  LDL.LU R244, [R1+0xe54] ;  /* 0x000e540001f47983 */ /* 0x000ea20000300800 */
        /* <DEDUP_REMOVED lines=9> */
[----:B------:R-:W3:Y:S01]  /*b1f90*/  LDL.LU R8, [R1+0x48d8] ;  /* 0x0048d80001087983 */ /* 0x000ee20000300800 */
[----:B0-----:R-:W-:-:S05]  /*b1fa0*/  IADD3 R14, P2, R209, R0, RZ ;  /* 0x00000000d10e7210 */ /* 0x001fca0007f5e0ff */
[----:B------:R-:W-:-:S05]  /*b1fb0*/  IMAD.X R15, R155, 0x1, R7, P2 ;  /* 0x000000019b0f7824 */ /* 0x000fca00010e0607 */
[----:B------:R0:W-:Y:S02]  /*b1fc0*/  STL.64 [R1+0x10c0], R14 ;  /* 0x0010c00e01007387 */ /* 0x0001e40000100a00 */
[----:B0-----:R-:W-:-:S05]  /*b1fd0*/  IADD3 R14, P2, R209, R6, RZ ;  /* 0x00000006d10e7210 */ /* 0x001fca0007f5e0ff */
[----:B------:R-:W-:-:S05]  /*b1fe0*/  IMAD.X R15, R155, 0x1, R5, P2 ;  /* 0x000000019b0f7824 */ /* 0x000fca00010e0605 */
[----:B------:R0:W-:Y:S04]  /*b1ff0*/  STL.64 [R1+0x10b8], R14 ;  /* 0x0010b80e01007387 */ /* 0x0001e80000100a00 */
[----:B0-----:R-:W3:Y:S01]  /*b2000*/  LDL.LU R14, [R1+0x105c] ;  /* 0x00105c00010e7983 */ /* 0x001ee20000300800 */
[----:B------:R-:W-:-:S05]  /*b2010*/  IADD3 R16, P2, R209, R4, RZ ;  /* 0x00000004d1107210 */ /* 0x000fca0007f5e0ff */
[----:B------:R-:W-:-:S05]  /*b2020*/  IMAD.X R17, R155, 0x1, R3, P2 ;  /* 0x000000019b117824 */ /* 0x000fca00010e0603 */
[----:B------:R-:W-:Y:S01]  /*b2030*/  STL.64 [R1+0x10b0], R16 ;  /* 0x0010b01001007387 */ /* 0x000fe20000100a00 */
[----:B------:R-:W-:Y:S01]  /*b2040*/  BAR.SYNC.DEFER_BLOCKING 0x0 ;  /* 0x0000000000007b1d */ /* 0x000fe20000010000 */
[----:B------:R-:W-:Y:S02]  /*b2050*/  SHF.R.U32.HI R154, RZ, 0x8, R174 ;  /* 0x00000008ff9a7819 */ /* 0x000fe400000116ae */
[----:B------:R-:W-:-:S03]  /*b2060*/  SHF.R.U32.HI R162, RZ, 0x8, R171 ;  /* 0x00000008ffa27819 */ /* 0x000fc600000116ab */
[----:B------:R-:W0:Y:S01]  /*b2070*/  LDS.128 R16, [R11] ;  /* 0x000000000b107984 */ /* 0x000e220000000c00 */
        /* <DEDUP_REMOVED lines=19> */
[----:B------:R-:W-:Y:S02]  /*b21b0*/  PRMT R153, R153, 0x3340, R0 ;  /* 0x0000334099997816 */ /* 0x000fe40000000000 */
[----:B------:R-:W-:Y:S02]  /*b21c0*/  PRMT R164, R156, 0x3340, R164 ;  /* 0x000033409ca47816 */ /* 0x000fe400000000a4 */
[----:B------:R-:W-:Y:S01]  /*b21d0*/  PRMT R156, R165, 0x3340, R0 ;  /* 0x00003340a59c7816 */ /* 0x000fe20000000000 */
[----:B0-----:R4:W-:Y:S01]  /*b21e0*/  STL.64 [R1+0x420], R16 ;  /* 0x0004201001007387 */ /* 0x0019e20000100a00 */
[----:B------:R-:W-:Y:S02]  /*b21f0*/  PRMT R152, R163, 0x5410, R153 ;  /* 0x00005410a3987816 */ /* 0x000fe40000000099 */
[----:B------:R-:W-:Y:S01]  /*b2200*/  PRMT R153, R162, 0x5410, R154 ;  /* 0x00005410a2997816 */ /* 0x000fe2000000009a */
[----:B------:R2:W-:Y:S01]  /*b2210*/  STL.64 [R1+0x428], R18 ;  /* 0x0004281201007387 */ /* 0x0005e20000100a00 */
[----:B------:R-:W-:-:S02]  /*b2220*/  PRMT R156, R164, 0x5410, R156 ;  /* 0x00005410a49c7816 */ /* 0x000fc4000000009c */
[----:B------:R-:W-:Y:S02]  /*b2230*/  PRMT R152, R152, 0x5210, R175 ;  /* 0x0000521098987816 */ /* 0x000fe400000000af */
[----:B------:R-:W-:Y:S02]  /*b2240*/  PRMT R153, R153, 0x5210, R177 ;  /* 0x0000521099997816 */ /* 0x000fe400000000b1 */
[----:B------:R-:W-:Y:S02]  /*b2250*/  PRMT R154, R157, 0x5210, R176 ;  /* 0x000052109d9a7816 */ /* 0x000fe400000000b0 */
[----:B------:R-:W-:Y:S01]  /*b2260*/  PRMT R155, R156, 0x5210, R178 ;  /* 0x000052109c9b7816 */ /* 0x000fe200000000b2 */
[----:B------:R-:W-:Y:S01]  /*b2270*/  BAR.SYNC.DEFER_BLOCKING 0x0 ;  /* 0x0000000000007b1d */ /* 0x000fe20000010000 */
[----:B------:R-:W-:Y:S02]  /*b2280*/  F2FP.SATFINITE.E5M2.F32.PACK_AB_MERGE_C R186, R235, R232, RZ ;  /* 0x000000e8ebba723e */ /* 0x000fe400048060ff */
[----:B------:R-:W-:-:S03]  /*b2290*/  F2FP.SATFINITE.E5M2.F32.PACK_AB_MERGE_C R183, R238, R237, RZ ;  /* 0x000000edeeb7723e */ /* 0x000fc600048060ff */
[----:B------:R-:W-:Y:S01]  /*b22a0*/  STSM.16.M88.4 [R222], R152 ;  /* 0x00000098de007844 */ /* 0x000fe20000000200 */
[----:B----4-:R-:W-:Y:S02]  /*b22b0*/  LOP3.LUT R16, R243, 0xffff, RZ, 0xc0, !PT ;  /* 0x0000fffff3107812 */ /* 0x010fe400078ec0ff */
[----:B--2---:R-:W-:Y:S02]  /*b22c0*/  LOP3.LUT R19, R244, 0xffff, RZ, 0xc0, !PT ;  /* 0x0000fffff4137812 */ /* 0x004fe400078ec0ff */
[----:B---3--:R-:W-:Y:S01]  /*b22d0*/  LOP3.LUT R18, R245, 0xffff, RZ, 0xc0, !PT ;  /* 0x0000fffff5127812 */ /* 0x008fe200078ec0ff */
[----:B------:R0:W-:Y:S01]  /*b22e0*/  STL [R1+0x519c], R16 ;  /* 0x00519c1001007387 */ /* 0x0001e20000100800 */
[----:B------:R-:W-:Y:S02]  /*b22f0*/  LOP3.LUT R15, R246, 0xffff, RZ, 0xc0, !PT ;  /* 0x0000fffff60f7812 */ /* 0x000fe400078ec0ff */
[----:B------:R-:W-:Y:S02]  /*b2300*/  PRMT R162, R16, 0x3340, R18 ;  /* 0x0000334010a27816 */ /* 0x000fe40000000012 */
[----:B------:R-:W-:Y:S01]  /*b2310*/  LOP3.LUT R17, R247, 0xffff, RZ, 0xc0, !PT ;  /* 0x0000fffff7117812 */ /* 0x000fe200078ec0ff */
[----:B------:R-:W-:Y:S01]  /*b2320*/  STL [R1+0x51b4], R19 ;  /* 0x0051b41301007387 */ /* 0x000fe20000100800 */
[----:B0-----:R-:W-:-:S03]  /*b2330*/  LOP3.LUT R16, R248, 0xffff, RZ, 0xc0, !PT ;  /* 0x0000fffff8107812 */ /* 0x001fc600078ec0ff */
[----:B------:R-:W-:Y:S01]  /*b2340*/  STL [R1+0x5198], R18 ;  /* 0x0051981201007387 */ /* 0x000fe20000100800 */
[----:B------:R-:W-:Y:S02]  /*b2350*/  PRMT R152, R19, 0x3340, R0 ;  /* 0x0000334013987816 */ /* 0x000fe40000000000 */
[----:B------:R-:W-:Y:S01]  /*b2360*/  PRMT R157, R15, 0x3340, R16 ;  /* 0x000033400f9d7816 */ /* 0x000fe20000000010 */
[----:B------:R0:W-:Y:S01]  /*b2370*/  STL [R1+0x5194], R15 ;  /* 0x0051940f01007387 */ /* 0x0001e20000100800 */
[----:B------:R-:W-:-:S03]  /*b2380*/  LOP3.LUT R10, R10, 0xffff, RZ, 0xc0, !PT ;  /* 0x0000ffff0a0a7812 */ /* 0x000fc600078ec0ff */
[----:B------:R-:W-:Y:S04]  /*b2390*/  STL [R1+0x51ac], R17 ;  /* 0x0051ac1101007387 */ /* 0x000fe80000100800 */
[----:B------:R1:W-:Y:S01]  /*b23a0*/  STL [R1+0x5190], R16 ;  /* 0x0051901001007387 */ /* 0x0003e20000100800 */
[----:B0-----:R-:W-:Y:S02]  /*b23b0*/  LOP3.LUT R15, R12, 0xffff, RZ, 0xc0, !PT ;  /* 0x0000ffff0c0f7812 */ /* 0x001fe400078ec0ff */
[----:B------:R-:W-:Y:S01]  /*b23c0*/  LOP3.LUT R8, R8, 0xffff, RZ, 0xc0, !PT ;  /* 0x0000ffff08087812 */ /* 0x000fe200078ec0ff */
[----:B------:R-:W-:Y:S01]  /*b23d0*/  STL [R1+0x51a4], R10 ;  /* 0x0051a40a01007387 */ /* 0x000fe20000100800 */
[----:B------:R-:W-:Y:S02]  /*b23e0*/  PRMT R162, R162, 0x5410, R152 ;  /* 0x00005410a2a27816 */ /* 0x000fe40000000098 */
[----:B-1----:R-:W-:-:S02]  /*b23f0*/  LOP3.LUT R16, R161, 0xffff, RZ, 0xc0, !PT ;  /* 0x0000ffffa1107812 */ /* 0x002fc400078ec0ff */
[----:B------:R-:W-:Y:S02]  /*b2400*/  LOP3.LUT R12, R160, 0xffff, RZ, 0xc0, !PT ;  /* 0x0000ffffa00c7812 */ /* 0x000fe400078ec0ff */
[----:B------:R-:W-:Y:S01]  /*b2410*/  PRMT R156, R10, 0x3340, R15 ;  /* 0x000033400a9c7816 */ /* 0x000fe2000000000f */
[----:B------:R-:W-:Y:S01]  /*b2420*/  STL [R1+0x51a8], R16 ;  /* 0x0051a81001007387 */ /* 0x000fe20000100800 */
[----:B------:R-:W-:-:S03]  /*b2430*/  PRMT R152, R17, 0x3340, R0 ;  /* 0x0000334011987816 */ /* 0x000fc60000000000 */
[----:B------:R0:W-:Y:S01]  /*b2440*/  STL [R1+0x51a0], R15 ;  /* 0x0051a00f01007387 */ /* 0x0001e20000100800 */
[----:B------:R-:W-:-:S03]  /*b2450*/  PRMT R157, R157, 0x5410, R152 ;  /* 0x000054109d9d7816 */ /* 0x000fc60000000098 */
[----:B------:R-:W-:Y:S01]  /*b2460*/  STL [R1+0x51b8], R8 ;  /* 0x0051b80801007387 */ /* 0x000fe20000100800 */
[----:B------:R-:W-:-:S03]  /*b2470*/  PRMT R152, R16, 0x3340, R0 ;  /* 0x0000334010987816 */ /* 0x000fc60000000000 */
[----:B------:R1:W-:Y:S01]  /*b2480*/  STL [R1+0x51bc], R12 ;  /* 0x0051bc0c01007387 */ /* 0x0003e20000100800 */
[----:B------:R-:W-:Y:S02]  /*b2490*/  F2FP.SATFINITE.E5M2.F32.PACK_AB_MERGE_C R154, R240, R239, RZ ;  /* 0x000000eff09a723e */ /* 0x000fe400048060ff */
[----:B0-----:R-:W-:Y:S01]  /*b24a0*/  LOP3.LUT R15, R159, 0xffff, RZ, 0xc0, !PT ;  /* 0x0000ffff9f0f7812 */ /* 0x001fe200078ec0ff */
[----:B------:R-:W-:Y:S01]  /*b24b0*/  BAR.SYNC.DEFER_BLOCKING 0x0 ;  /* 0x0000000000007b1d */ /* 0x000fe20000010000 */
[----:B------:R-:W-:Y:S02]  /*b24c0*/  PRMT R156, R156, 0x5410, R152 ;  /* 0x000054109c9c7816 */ /* 0x000fe40000000098 */
[----:B------:R-:W-:Y:S02]  /*b24d0*/  PRMT R152, R12, 0x3340, R0 ;  /* 0x000033400c987816 */ /* 0x000fe40000000000 */
[----:B-1----:R-:W-:Y:S02]  /*b24e0*/  LOP3.LUT R12, R154, 0xffff, RZ, 0xc0, !PT ;  /* 0x0000ffff9a0c7812 */ /* 0x002fe400078ec0ff */
[----:B------:R-:W-:Y:S01]  /*b24f0*/  LOP3.LUT R10, R14, 0xffff, RZ, 0xc0, !PT ;  /* 0x0000ffff0e0a7812 */ /* 0x000fe200078ec0ff */
[----:B------:R-:W0:Y:S04]  /*b2500*/  LDS.128 R16, [R11] ;  /* 0x000000000b107984 */ /* 0x000e280000000c00 */
[----:B------:R1:W-:Y:S01]  /*b2510*/  STL [R1+0x51b0], R10 ;  /* 0x0051b00a01007387 */ /* 0x0003e20000100800 */
[----:B------:R-:W-:-:S03]  /*b2520*/  LOP3.LUT R14, R158, 0xffff, RZ, 0xc0, !PT ;  /* 0x0000ffff9e0e7812 */ /* 0x000fc600078ec0ff */
[----:B------:R-:W2:Y:S04]  /*b2530*/  LDL.LU R235, [R1+0xbe8] ;  /* 0x000be80001eb7983 */ /* 0x000ea80000300800 */
[----:B------:R-:W2:Y:S01]  /*b2540*/  LDL.LU R237, [R1+0xbec] ;  /* 0x000bec0001ed7983 */ /* 0x000ea20000300800 */
[----:B------:R-:W-:-:S03]  /*b2550*/  PRMT R155, R8, 0x3340, R10 ;  /* 0x00003340089b7816 */ /* 0x000fc6000000000a */
[----:B------:R-:W3:Y:S04]  /*b2560*/  LDL.LU R244, [R1+0xbf0] ;  /* 0x000bf00001f47983 */ /* 0x000ee80000300800 */
[----:B------:R-:W3:Y:S04]  /*b2570*/  LDL.LU R245, [R1+0xbf4] ;  /* 0x000bf40001f57983 */ /* 0x000ee80000300800 */
[----:B------:R-:W4:Y:S04]  /*b2580*/  LDL.LU R248, [R1+0xbf8] ;  /* 0x000bf80001f87983 */ /* 0x000f280000300800 */
[----:B------:R-:W4:Y:S04]  /*b2590*/  LDL.LU R8, [R1+0xbfc] ;  /* 0x000bfc0001087983 */ /* 0x000f280000300800 */
[----:B------:R-:W-:Y:S04]  /*b25a0*/  STL [R1+0x51cc], R15 ;  /* 0x0051cc0f01007387 */ /* 0x000fe80000100800 */
[----:B------:R-:W-:Y:S04]  /*b25b0*/  STL [R1+0x51c8], R14 ;  /* 0x0051c80e01007387 */ /* 0x000fe80000100800 */
[----:B------:R-:W2:Y:S01]  /*b25c0*/  LDL.LU R238, [R1+0x8e0] ;  /* 0x0008e00001ee7983 */ /* 0x000ea20000300800 */
[----:B------:R-:W-:-:S03]  /*b25d0*/  F2FP.SATFINITE.E5M2.F32.PACK_AB_MERGE_C R153, R242, R241, RZ ;  /* 0x000000f1f299723e */ /* 0x000fc600048060ff */
[----:B------:R0:W-:Y:S04]  /*b25e0*/  STL [R1+0x51c4], R12 ;  /* 0x0051c40c01007387 */ /* 0x0001e80000100800 */
[----:B------:R-:W2:Y:S01]  /*b25f0*/  LDL.LU R239, [R1+0x8e4] ;  /* 0x0008e40001ef7983 */ /* 0x000ea20000300800 */
[----:B-1----:R-:W-:Y:S02]  /*b2600*/  LOP3.LUT R10, R153, 0xffff, RZ, 0xc0, !PT ;  /* 0x0000ffff990a7812 */ /* 0x002fe400078ec0ff */
[----:B------:R-:W-:Y:S02]  /*b2610*/  PRMT R155, R155, 0x5410, R152 ;  /* 0x000054109b9b7816 */ /* 0x000fe40000000098 */
[----:B------:R-:W-:Y:S01]  /*b2620*/  PRMT R154, R156, 0x4210, R12 ;  /* 0x000042109c9a7816 */ /* 0x000fe2000000000c */
[----:B------:R1:W-:Y:S01]  /*b2630*/  STL [R1+0x51c0], R10 ;  /* 0x0051c00a01007387 */ /* 0x0003e20000100800 */
[----:B------:R-:W-:-:S03]  /*b2640*/  PRMT R155, R155, 0x4210, R10 ;  /* 0x000042109b9b7816 */ /* 0x000fc6000000000a */
[----:B0-----:R-:W2:Y:S04]  /*b2650*/  LDL.LU R12, [R1+0x8e8] ;  /* 0x0008e800010c7983 */ /* 0x001ea80000300800 */
[----:B-1----:R-:W2:Y:S01]  /*b2660*/  LDL.LU R10, [R1+0x8ec] ;  /* 0x0008ec00010a7983 */ /* 0x002ea20000300800 */
[----:B------:R-:W-:-:S03]  /*b2670*/  PRMT R153, R157, 0x4210, R14 ;  /* 0x000042109d997816 */ /* 0x000fc6000000000e */
[----:B------:R-:W2:Y:S04]  /*b2680*/  LDL.LU R11, [R1+0x8f0] ;  /* 0x0008f000010b7983 */ /* 0x000ea80000300800 */
[----:B------:R-:W2:Y:S01]  /*b2690*/  LDL.LU R14, [R1+0x8f4] ;  /* 0x0008f400010e7983 */ /* 0x000ea20000300800 */
[----:B------:R-:W-:Y:S01]  /*b26a0*/  PRMT R152, R162, 0x4210, R15 ;  /* 0x00004210a2987816 */ /* 0x000fe2000000000f */
[----:B------:R-:W-:Y:S06]  /*b26b0*/  BAR.SYNC.DEFER_BLOCKING 0x0 ;  /* 0x0000000000007b1d */ /* 0x000fec0000010000 */
[----:B------:R0:W-:Y:S04]  /*b26c0*/  STL.64 [R1+0x410], R16 ;  /* 0x0004101001007387 */ /* 0x0001e80000100a00 */
[----:B------:R-:W-:Y:S04]  /*b26d0*/  STL.64 [R1+0x418], R18 ;  /* 0x0004181201007387 */ /* 0x000fe80000100a00 */
[----:B------:R-:W2:Y:S04]  /*b26e0*/  LDL.LU R240, [R1+0x8f8] ;  /* 0x0008f80001f07983 */ /* 0x000ea80000300800 */
[----:B------:R-:W2:Y:S01]  /*b26f0*/  LDL.LU R241, [R1+0x8fc] ;  /* 0x0008fc0001f17983 */ /* 0x000ea20000300800 */
[----:B0-----:R-:W-:-:S03]  /*b2700*/  IADD3 R16, P2, R210, R2, RZ ;  /* 0x00000002d2107210 */ /* 0x001fc60007f5e0ff */
[----:B------:R0:W-:Y:S04]  /*b2710*/  STSM.16.M88.4 [R222], R152 ;  /* 0x00000098de007844 */ /* 0x0001e80000000200 */
[----:B------:R-:W-:Y:S04]  /*b2720*/  STL [R1+0x5404], R222 ;  /* 0x005404de01007387 */ /* 0x000fe80000100800 */
[----:B------:R-:W2:Y:S04]  /*b2730*/  LDL.LU R242, [R1+0x900] ;  /* 0x0009000001f27983 */ /* 0x000ea80000300800 */
[----:B------:R-:W2:Y:S01]  /*b2740*/  LDL.LU R243, [R1+0x904] ;  /* 0x0009040001f37983 */ /* 0x000ea20000300800 */
[----:B0-----:R-:W-:-:S03]  /*b2750*/  SHF.R.S32.HI R152, RZ, 0x1f, R210 ;  /* 0x0000001fff987819 */ /* 0x001fc600000114d2 */
[----:B------:R-:W2:Y:S02]  /*b2760*/  LDL.LU R246, [R1+0x908] ;  /* 0x0009080001f67983 */ /* 0x000ea40000300800 */
[----:B------:R-:W-:-:S05]  /*b2770*/  IMAD.X R17, R152, 0x1, R13, P2 ;  /* 0x0000000198117824 */ /* 0x000fca00010e060d */
[----:B------:R0:W-:Y:S04]  /*b2780*/  STL.64 [R1+0x10a8], R16 ;  /* 0x0010a81001007387 */ /* 0x0001e80000100a00 */
[----:B------:R-:W2:Y:S01]  /*b2790*/  LDL.LU R247, [R1+0x90c] ;  /* 0x00090c0001f77983 */ /* 0x000ea20000300800 */
[----:B0-----:R-:W-:-:S05]  /*b27a0*/  IADD3 R16, P2, R210, R0, RZ ;  /* 0x00000000d2107210 */ /* 0x001fca0007f5e0ff */
[----:B------:R-:W-:Y:S01]  /*b27b0*/  IMAD.X R17, R152, 0x1, R7, P2 ;  /* 0x0000000198117824 */ /* 0x000fe200010e0607 */
[----:B---3--:R-:W-:Y:S02]  /*b27c0*/  F2FP.SATFINITE.E5M2.F32.PACK_AB_MERGE_C R176, R245, R244, RZ ;  /* 0x000000f4f5b0723e */ /* 0x008fe400048060ff */
[----:B------:R-:W3:Y:S04]  /*b27d0*/  LDL.LU R244, [R1+0x910] ;  /* 0x0009100001f47983 */ /* 0x000ee80000300800 */
[----:B------:R-:W3:Y:S01]  /*b27e0*/  LDL.LU R245, [R1+0x914] ;  /* 0x0009140001f57983 */ /* 0x000ee20000300800 */
[----:B----4-:R-:W-:-:S03]  /*b27f0*/  F2FP.SATFINITE.E5M2.F32.PACK_AB_MERGE_C R177, R8, R248, RZ ;  /* 0x000000f808b1723e */ /* 0x010fc600048060ff */
[----:B------:R0:W-:Y:S04]  /*b2800*/  STL.64 [R1+0x10a0], R16 ;  /* 0x0010a01001007387 */ /* 0x0001e80000100a00 */
[----:B------:R-:W4:Y:S04]  /*b2810*/  LDL.LU R248, [R1+0x918] ;  /* 0x0009180001f87983 */ /* 0x000f280000300800 */
[----:B------:R-:W4:Y:S01]  /*b2820*/  LDL.LU R8, [R1+0x91c] ;  /* 0x00091c0001087983 */ /* 0x000f220000300800 */
[----:B0-----:R-:W-:-:S05]  /*b2830*/  IADD3 R16, P2, R210, R6, RZ ;  /* 0x00000006d2107210 */ /* 0x001fca0007f5e0ff */
[----:B------:R-:W-:Y:S01]  /*b2840*/  IMAD.X R17, R152, 0x1, R5, P2 ;  /* 0x0000000198117824 */ /* 0x000fe200010e0605 */
[----:B--2---:R-:W-:-:S05]  /*b2850*/  F2FP.SATFINITE.E5M2.F32.PACK_AB_MERGE_C R15, R239, R238, RZ ;  /* 0x000000eeef0f723e */ /* 0x004fca00048060ff */
[----:B------:R-:W-:Y:S04]  /*b2860*/  STL [R1+0x48a0], R15 ;  /* 0x0048a00f01007387 */ /* 0x000fe80000100800 */
[----:B------:R0:W-:Y:S01]  /*b2870*/  STL.64 [R1+0x1098], R16 ;  /* 0x0010981001007387 */ /* 0x0001e20000100a00 */
[----:B------:R-:W-:-:S03]  /*b2880*/  F2FP.SATFINITE.E5M2.F32.PACK_AB_MERGE_C R179, R237, R235, RZ ;  /* 0x000000ebedb3723e */ /* 0x000fc600048060ff */
[----:B------:R-:W2:Y:S01]  /*b2890*/  LDL.LU R235, [R1+0x920] ;  /* 0x0009200001eb7983 */ /* 0x000ea20000300800 */
[----:B------:R-:W-:-:S03]  /*b28a0*/  F2FP.SATFINITE.E5M2.F32.PACK_AB_MERGE_C R10, R10, R12, RZ ;  /* 0x0000000c0a0a723e */ /* 0x000fc600048060ff */
[----:B------:R-:W2:Y:S01]  /*b28b0*/  LDL.LU R237, [R1+0x924] ;  /* 0x0009240001ed7983 */ /* 0x000ea20000300800 */
[----:B0-----:R-:W-:-:S05]  /*b28c0*/  IADD3 R16, P2, R210, R4, RZ ;  /* 0x00000004d2107210 */ /* 0x001fca0007f5e0ff */
[----:B------:R-:W-:-:S05]  /*b28d0*/  IMAD.X R17, R152, 0x1, R3, P2 ;  /* 0x0000000198117824 */ /* 0x000fca00010e0603 */
[----:B------:R-:W-:Y:S04]  /*b28e0*/  STL.64 [R1+0x1090], R16 ;  /* 0x0010901001007387 */ /* 0x000fe80000100a00 */
[----:B------:R0:W-:Y:S04]  /*b28f0*/  STL [R1+0x48d8], R10 ;  /* 0x0048d80a01007387 */ /* 0x0001e80000100800 */
[----:B------:R-:W2:Y:S04]  /*b2900*/  LDL.LU R12, [R1+0x928] ;  /* 0x00092800010c7983 */ /* 0x000ea80000300800 */
[----:B0-----:R-:W2:Y:S01]  /*b2910*/  LDL.LU R10, [R1+0x92c] ;  /* 0x00092c00010a7983 */ /* 0x001ea20000300800 */
[----:B------:R-:W-:-:S03]  /*b2920*/  F2FP.SATFINITE.E5M2.F32.PACK_AB_MERGE_C R15, R14, R11, RZ ;  /* 0x0000000b0e0f723e */ /* 0x000fc600048060ff */
[----:B------:R-:W2:Y:S04]  /*b2930*/  LDL.LU R11, [R1+0x930] ;  /* 0x00093000010b7983 */ /* 0x000ea80000300800 */
[----:B------:R-:W2:Y:S01]  /*b2940*/  LDL.LU R14, [R1+0x934] ;  /* 0x00093400010e7983 */ /* 0x000ea20000300800 */
[----:B------:R-:W-:-:S03]  /*b2950*/  SHF.R.S32.HI R152, RZ, 0x1f, R211 ;  /* 0x0000001fff987819 */ /* 0x000fc600000114d3 */
[----:B------:R0:W-:Y:S01]  /*b2960*/  STL [R1+0x4814], R15 ;  /* 0x0048140f01007387 */ /* 0x0001e20000100800 */
[----:B------:R-:W-:Y:S02]  /*b2970*/  IADD3 R16, P2, R211, R2, RZ ;  /* 0x00000002d3107210 */ /* 0x000fe40007f5e0ff */
[----:B0-----:R-:W-:-:S03]  /*b2980*/  F2FP.SATFINITE.E5M2.F32.PACK_AB_MERGE_C R15, R241, R240, RZ ;  /* 0x000000f0f10f723e */ /* 0x001fc600048060ff */
[----:B------:R-:W-:Y:S02]  /*b2990*/  IMAD.X R17, R152, 0x1, R13, P2 ;  /* 0x0000000198117824 */ /* 0x000fe400010e060d */
[----:B------:R0:W-:Y:S04]  /*b29a0*/  STL [R1+0x4860], R15 ;  /* 0x0048600f01007387 */ /* 0x0001e80000100800 */
[----:B------:R-:W2:Y:S04]  /*b29b0*/  LDL.LU R240, [R1+0x938] ;  /* 0x0009380001f07983 */ /* 0x000ea80000300800 */
[----:B------:R-:W2:Y:S01]  /*b29c0*/  LDL.LU R241, [R1+0x93c] ;  /* 0x00093c0001f17983 */ /* 0x000ea20000300800 */
[----:B0-----:R-:W-:-:S03]  /*b29d0*/  F2FP.SATFINITE.E5M2.F32.PACK_AB_MERGE_C R15, R243, R242, RZ ;  /* 0x000000f2f30f723e */ /* 0x001fc600048060ff */
[----:B------:R0:W-:Y:S04]  /*b29e0*/  STL.64 [R1+0x1088], R16 ;  /* 0x0010881001007387 */ /* 0x0001e80000100a00 */
[----:B------:R-:W2:Y:S04]  /*b29f0*/  LDL.LU R242, [R1+0x940] ;  /* 0x0009400001f27983 */ /* 0x000ea80000300800 */
[----:B------:R-:W2:Y:S04]  /*b2a00*/  LDL.LU R243, [R1+0x944] ;  /* 0x0009440001f37983 */ /* 0x000ea80000300800 */
[----:B------:R1:W-:Y:S01]  /*b2a10*/  STL [R1+0x4808], R15 ;  /* 0x0048080f01007387 */ /* 0x0003e20000100800 */
[----:B0-----:R-:W-:-:S02]  /*b2a20*/  IADD3 R16, P2, R211, R0, RZ ;  /* 0x00000000d3107210 */ /* 0x001fc40007f5e0ff */
[----:B-1----:R-:W-:-:S03]  /*b2a30*/  F2FP.SATFINITE.E5M2.F32.PACK_AB_MERGE_C R15, R247, R246, RZ ;  /* 0x000000f6f70f723e */ /* 0x002fc600048060ff */
[----:B------:R-:W-:Y:S02]  /*b2a40*/  IMAD.X R17, R152, 0x1, R7, P2 ;  /* 0x0000000198117824 */ /* 0x000fe400010e0607 */
[----:B------:R-:W-:Y:S04]  /*b2a50*/  STL [R1+0x4810], R15 ;  /* 0x0048100f01007387 */ /* 0x000fe80000100800 */
[----:B------:R-:W2:Y:S04]  /*b2a60*/  LDL.LU R246, [R1+0x948] ;  /* 0x0009480001f67983 */ /* 0x000ea80000300800 */
[----:B------:R-:W2:Y:S04]  /*b2a70*/  LDL.LU R247, [R1+0x94c] ;  /* 0x00094c0001f77983 */ /* 0x000ea80000300800 */
[----:B------:R0:W-:Y:S04]  /*b2a80*/  STL.64 [R1+0x1080], R16 ;  /* 0x0010801001007387 */ /* 0x0001e80000100a00 */
[----:B------:R-:W2:Y:S04]  /*b2a90*/  LDL.LU R238, [R1+0x950] ;  /* 0x0009500001ee7983 */ /* 0x000ea80000300800 */
[----:B------:R-:W2:Y:S01]  /*b2aa0*/  LDL.LU R239, [R1+0x954] ;  /* 0x0009540001ef7983 */ /* 0x000ea20000300800 */
[----:B0-----:R-:W-:-:S05]  /*b2ab0*/  IADD3 R16, P2, R211, R6, RZ ;  /* 0x00000006d3107210 */ /* 0x001fca0007f5e0ff */
[----:B------:R-:W-:Y:S01]  /*b2ac0*/  IMAD.X R17, R152, 0x1, R5, P2 ;  /* 0x0000000198117824 */ /* 0x000fe200010e0605 */
[----:B---3--:R-:W-:-:S05]  /*b2ad0*/  F2FP.SATFINITE.E5M2.F32.PACK_AB_MERGE_C R15, R245, R244, RZ ;  /* 0x000000f4f50f723e */ /* 0x008fca00048060ff */
[----:B------:R-:W-:Y:S04]  /*b2ae0*/  STL [R1+0x4800], R15 ;  /* 0x0048000f01007387 */ /* 0x000fe80000100800 */
[----:B------:R-:W3:Y:S01]  /*b2af0*/  LDL.LU R244, [R1+0x958] ;  /* 0x0009580001f47983 */ /* 0x000ee20000300800 */
[----:B----4-:R-:W-:-:S03]  /*b2b00*/  F2FP.SATFINITE.E5M2.F32.PACK_AB_MERGE_C R8, R8, R248, RZ ;  /* 0x000000f80808723e */ /* 0x010fc600048060ff */
[----:B------:R-:W3:Y:S04]  /*b2b10*/  LDL.LU R245, [R1+0x95c] ;  /* 0x00095c0001f57983 */ /* 0x000ee80000300800 */
[----:B------:R0:W-:Y:S04]  /*b2b20*/  STL [R1+0x4804], R8 ;  /* 0x0048040801007387 */ /* 0x0001e80000100800 */
[----:B------:R-:W4:Y:S04]  /*b2b30*/  LDL.LU R248, [R1+0x960] ;  /* 0x0009600001f87983 */ /* 0x000f280000300800 */
[----:B0-----:R-:W4:Y:S04]  /*b2b40*/  LDL.LU R8, [R1+0x964] ;  /* 0x0009640001087983 */ /* 0x001f280000300800 */
[----:B------:R0:W-:Y:S02]  /*b2b50*/  STL.64 [R1+0x1078], R16 ;  /* 0x0010781001007387 */ /* 0x0001e40000100a00 */
        /* <DEDUP_REMOVED lines=8> */
[----:B------:R0:W-:Y:S02]  /*b2be0*/  STL [R1+0x47fc], R15 ;  /* 0x0047fc0f01007387 */ /* 0x0001e40000100800 */
[----:B0-----:R-:W-:-:S02]  /*b2bf0*/  F2FP.SATFINITE.E5M2.F32.PACK_AB_MERGE_C R15, R14, R11, RZ ;  /* 0x0000000b0e0f723e */ /* 0x001fc400048060ff */
[----:B------:R-:W2:Y:S04]  /*b2c00*/  LDL.LU R11, [R1+0x970] ;  /* 0x00097000010b7983 */ /* 0x000ea80000300800 */
[----:B------:R-:W2:Y:S01]  /*b2c10*/  LDL.LU R14, [R1+0x974] ;  /* 0x00097400010e7983 */ /* 0x000ea20000300800 */
[----:B------:R-:W-:Y:S02]  /*b2c20*/  SHF.R.S32.HI R152, RZ, 0x1f, R212 ;  /* 0x0000001fff987819 */ /* 0x000fe400000114d4 */
[----:B------:R-:W-:Y:S01]  /*b2c30*/  IADD3 R16, P2, R212, R2, RZ ;  /* 0x00000002d4107210 */ /* 0x000fe20007f5e0ff */
[----:B------:R0:W-:Y:S04]  /*b2c40*/  STL [R1+0x47f0], R15 ;  /* 0x0047f00f01007387 */ /* 0x0001e80000100800 */
[----:B------:R-:W-:Y:S01]  /*b2c50*/  IMAD.X R17, R152, 0x1, R13, P2 ;  /* 0x0000000198117824 */ /* 0x000fe200010e060d */
[----:B0-----:R-:W-:-:S02]  /*b2c60*/  F2FP.SATFINITE.E5M2.F32.PACK_AB_MERGE_C R15, R241, R240, RZ ;  /* 0x000000f0f10f723e */ /* 0x001fc400048060ff */
[----:B------:R-:W2:Y:S04]  /*b2c70*/  LDL.LU R240, [R1+0x978] ;  /* 0x0009780001f07983 */ /* 0x000ea80000300800 */
[----:B------:R-:W2:Y:S04]  /*b2c80*/  LDL.LU R241, [R1+0x97c] ;  /* 0x00097c0001f17983 */ /* 0x000ea80000300800 */
[----:B------:R-:W-:Y:S04]  /*b2c90*/  STL.64 [R1+0x1068], R16 ;  /* 0x0010681001007387 */ /* 0x000fe80000100a00 */
[----:B------:R0:W-:Y:S02]  /*b2ca0*/  STL [R1+0x47f4], R15 ;  /* 0x0047f40f01007387 */ /* 0x0001e40000100800 */
[----:B0-----:R-:W-:-:S02]  /*b2cb0*/  F2FP.SATFINITE.E5M2.F32.PACK_AB_MERGE_C R15, R243, R242, RZ ;  /* 0x000000f2f30f723e */ /* 0x001fc400048060ff */
[----:B------:R-:W2:Y:S01]  /*b2cc0*/  LDL.LU R242, [R1+0x980] ;  /* 0x0009800001f27983 */ /* 0x000ea20000300800 */
[----:B------:R-:W-:-:S03]  /*b2cd0*/  IADD3 R16, P2, R212, R0, RZ ;  /* 0x00000000d4107210 */ /* 0x000fc60007f5e0ff */
[----:B------:R-:W2:Y:S02]  /*b2ce0*/  LDL.LU R243, [R1+0x984] ;  /* 0x0009840001f37983 */ /* 0x000ea40000300800 */
[----:B------:R-:W-:Y:S02]  /*b2cf0*/  IMAD.X R17, R152, 0x1, R7, P2 ;  /* 0x0000000198117824 */ /* 0x000fe400010e0607 */
[----:B------:R0:W-:Y:S02]  /*b2d00*/  STL [R1+0x4678], R15 ;  /* 0x0046780f01007387 */ /* 0x0001e40000100800 */
[----:B0-----:R-:W-:Y:S02]  /*b2d10*/  F2FP.SATFINITE.E5M2.F32.PACK_AB_MERGE_C R15, R247, R246, RZ ;  /* 0x000000f6f70f723e */ /* 0x001fe400048060ff */
[----:B------:R-:W2:Y:S04]  /*b2d20*/  LDL.LU R246, [R1+0x988] ;  /* 0x0009880001f67983 */ /* 0x000ea80000300800 */
[----:B------:R-:W2:Y:S04]  /*b2d30*/  LDL.LU R247, [R1+0x98c] ;  /* 0x00098c0001f77983 */ /* 0x000ea80000300800 */
[----:B------:R0:W-:Y:S04]  /*b2d40*/  STL.64 [R1+0x1060], R16 ;  /* 0x0010601001007387 */ /* 0x0001e80000100a00 */
[----:B------:R1:W-:Y:S01]  /*b2d50*/  STL [R1+0x47e4], R15 ;  /* 0x0047e40f01007387 */ /* 0x0003e20000100800 */
[----:B0-----:R-:W-:-:S02]  /*b2d60*/  IADD3 R16, P2, R212, R6, RZ ;  /* 0x00000006d4107210 */ /* 0x001fc40007f5e0ff */
[----:B-1----:R-:W-:-:S03]  /*b2d70*/  F2FP.SATFINITE.E5M2.F32.PACK_AB_MERGE_C R15, R239, R238, RZ ;  /* 0x000000eeef0f723e */ /* 0x002fc600048060ff */
[----:B------:R-:W-:Y:S02]  /*b2d80*/  IMAD.X R17, R152, 0x1, R5, P2 ;  /* 0x0000000198117824 */ /* 0x000fe400010e0605 */
[----:B------:R-:W-:Y:S04]  /*b2d90*/  STL [R1+0x4670], R15 ;  /* 0x0046700f01007387 */ /* 0x000fe80000100800 */
[----:B------:R0:W-:Y:S01]  /*b2da0*/  STL.64 [R1+0x1058], R16 ;  /* 0x0010581001007387 */ /* 0x0001e20000100a00 */
[----:B------:R-:W-:-:S03]  /*b2db0*/  F2FP.SATFINITE.E5M2.F32.PACK_AB_MERGE_C R187, R229, R226, RZ ;  /* 0x000000e2e5bb723e */ /* 0x000fc600048060ff */
[----:B------:R-:W2:Y:S01]  /*b2dc0*/  LDL.LU R229, [R1+0x990] ;  /* 0x0009900001e57983 */ /* 0x000ea20000300800 */
[----:B0-----:R-:W-:-:S05]  /*b2dd0*/  IADD3 R16, P2, R212, R4, RZ ;  /* 0x00000004d4107210 */ /* 0x001fca0007f5e0ff */
[----:B------:R-:W-:-:S05]  /*b2de0*/  IMAD.X R17, R152, 0x1, R3, P2 ;  /* 0x0000000198117824 */ /* 0x000fca00010e0603 */
[----:B------:R0:W-:Y:S01]  /*b2df0*/  STL.64 [R1+0x1050], R16 ;  /* 0x0010501001007387 */ /* 0x0001e20000100a00 */
[----:B------:R-:W-:Y:S02]  /*b2e00*/  SHF.R.S32.HI R152, RZ, 0x1f, R213 ;  /* 0x0000001fff987819 */ /* 0x000fe400000114d5 */
[----:B0-----:R-:W-:-:S05]  /*b2e10*/  IADD3 R16, P2, R213, R2, RZ ;  /* 0x00000002d5107210 */ /* 0x001fca0007f5e0ff */
[----:B------:R-:W-:Y:S01]  /*b2e20*/  IMAD.X R17, R152, 0x1, R13, P2 ;  /* 0x0000000198117824 */ /* 0x000fe200010e060d */
[----:B---3--:R-:W-:-:S05]  /*b2e30*/  F2FP.SATFINITE.E5M2.F32.PACK_AB_MERGE_C R15, R245, R244, RZ ;  /* 0x000000f4f50f723e */ /* 0x008fca00048060ff */
[----:B------:R-:W-:Y:S04]  /*b2e40*/  STL [R1+0x4674], R15 ;  /* 0x0046740f01007387 */ /* 0x000fe80000100800 */
[----:B------:R-:W3:Y:S01]  /*b2e50*/  LDL.LU R232, [R1+0x994] ;  /* 0x0009940001e87983 */ /* 0x000ee20000300800 */
[----:B----4-:R-:W-:-:S05]  /*b2e60*/  F2FP.SATFINITE.E5M2.F32.PACK_AB_MERGE_C R8, R8, R248, RZ ;  /* 0x000000f80808723e */ /* 0x010fca00048060ff */
[----:B------:R0:W-:Y:S04]  /*b2e70*/  STL [R1+0x4664], R8 ;  /* 0x0046640801007387 */ /* 0x0001e80000100800 */
[----:B------:R-:W4:Y:S04]  /*b2e80*/  LDL.LU R244, [R1+0x998] ;  /* 0x0009980001f47983 */ /* 0x000f280000300800 */
[----:B------:R-:W4:Y:S04]  /*b2e90*/  LDL.LU R245, [R1+0x99c] ;  /* 0x00099c0001f57983 */ /* 0x000f280000300800 */
[----:B------:R-:W4:Y:S04]  /*b2ea0*/  LDL.LU R248, [R1+0x9a0] ;  /* 0x0009a00001f87983 */ /* 0x000f280000300800 */
[----:B0-----:R-:W4:Y:S01]  /*b2eb0*/  LDL.LU R8, [R1+0x9a4] ;  /* 0x0009a40001087983 */ /* 0x001f220000300800 */
[----:B--2---:R-:W-:-:S05]  /*b2ec0*/  F2FP.SATFINITE.E5M2.F32.PACK_AB_MERGE_C R10, R10, R12, RZ ;  /* 0x0000000c0a0a723e */ /* 0x004fca00048060ff */
[----:B------:R0:W-:Y:S04]  /*b2ed0*/  STL [R1+0x4668], R10 ;  /* 0x0046680a01007387 */ /* 0x0001e80000100800 */
[----:B------:R-:W2:Y:S04]  /*b2ee0*/  LDL.LU R12, [R1+0x9a8] ;  /* 0x0009a800010c7983 */ /* 0x000ea80000300800 */
[----:B0-----:R-:W2:Y:S01]  /*b2ef0*/  LDL.LU R10, [R1+0x9ac] ;  /* 0x0009ac00010a7983 */ /* 0x001ea20000300800 */
[----:B------:R-:W-:-:S03]  /*b2f00*/  F2FP.SATFINITE.E5M2.F32.PACK_AB_MERGE_C R11, R14, R11, RZ ;  /* 0x0000000b0e0b723e */ /* 0x000fc600048060ff */
[----:B------:R-:W-:Y:S04]  /*b2f10*/  STL.64 [R1+0x1048], R16 ;  /* 0x0010481001007387 */ /* 0x000fe80000100a00 */
[----:B------:R0:W-:Y:S04]  /*b2f20*/  STL [R1+0x4650], R11 ;  /* 0x0046500b01007387 */ /* 0x0001e80000100800 */
[----:B0-----:R-:W2:Y:S04]  /*b2f30*/  LDL.LU R11, [R1+0x9b0] ;  /* 0x0009b000010b7983 */ /* 0x001ea80000300800 */
[----:B------:R-:W2:Y:S01]  /*b2f40*/  LDL.LU R14, [R1+0x9b4] ;  /* 0x0009b400010e7983 */ /* 0x000ea20000300800 */
[----:B------:R-:W-:-:S02]  /*b2f50*/  F2FP.SATFINITE.E5M2.F32.PACK_AB_MERGE_C R15, R241, R240, RZ ;  /* 0x000000f0f10f723e */ /* 0x000fc400048060ff */
[----:B------:R-:W-:-:S03]  /*b2f60*/  IADD3 R16, P2, R213, R0, RZ ;  /* 0x00000000d5107210 */ /* 0x000fc60007f5e0ff */
[----:B------:R0:W-:Y:S02]  /*b2f70*/  STL [R1+0x4658], R15 ;  /* 0x0046580f01007387 */ /* 0x0001e40000100800 */
[----:B------:R-:W-:Y:S02]  /*b2f80*/  IMAD.X R17, R152, 0x1, R7, P2 ;  /* 0x0000000198117824 */ /* 0x000fe400010e0607 */
[----:B------:R-:W2:Y:S04]  /*b2f90*/  LDL.LU R235, [R1+0x9b8] ;  /* 0x0009b80001eb7983 */ /* 0x000ea80000300800 */
[----:B------:R-:W2:Y:S04]  /*b2fa0*/  LDL.LU R237, [R1+0x9bc] ;  /* 0x0009bc0001ed7983 */ /* 0x000ea80000300800 */
[----:B------:R1:W-:Y:S01]  /*b2fb0*/  STL.64 [R1+0x1040], R16 ;  /* 0x0010401001007387 */ /* 0x0003e20000100a00 */
[----:B0-----:R-:W-:-:S05]  /*b2fc0*/  F2FP.SATFINITE.E5M2.F32.PACK_AB_MERGE_C R15, R243, R242, RZ ;  /* 0x000000f2f30f723e */ /* 0x001fca00048060ff */
[----:B------:R0:W-:Y:S04]  /*b2fd0*/  STL [R1+0x4a8], R15 ;  /* 0x0004a80f01007387 */ /* 0x0001e80000100800 */
[----:B------:R-:W2:Y:S04]  /*b2fe0*/  LDL.LU R238, [R1+0x9c0] ;  /* 0x0009c00001ee7983 */ /* 0x000ea80000300800 */
[----:B------:R-:W2:Y:S01]  /*b2ff0*/  LDL.LU R239, [R1+0x9c4] ;  /* 0x0009c40001ef7983 */ /* 0x000ea20000300800 */
[----:B-1----:R-:W-:-:S03]  /*b3000*/  IADD3 R16, P2, R213, R6, RZ ;  /* 0x00000006d5107210 */ /* 0x002fc60007f5e0ff */
[----:B------:R-:W2:Y:S01]  /*b3010*/  LDL.LU R240, [R1+0x9c8] ;  /* 0x0009c80001f07983 */ /* 0x000ea20000300800 */
[----:B0-----:R-:W-:-:S03]  /*b3020*/  F2FP.SATFINITE.E5M2.F32.PACK_AB_MERGE_C R15, R247, R246, RZ ;  /* 0x000000f6f70f723e */ /* 0x001fc600048060ff */
[----:B------:R-:W2:Y:S01]  /*b3030*/  LDL.LU R241, [R1+0x9cc] ;  /* 0x0009cc0001f17983 */ /* 0x000ea20000300800 */
[----:B------:R-:W-:-:S03]  /*b3040*/  IMAD.X R17, R152, 0x1, R5, P2 ;  /* 0x0000000198117824 */ /* 0x000fc600010e0605 */
[----:B------:R-:W-:Y:S04]  /*b3050*/  STL [R1+0x4640], R15 ;  /* 0x0046400f01007387 */ /* 0x000fe80000100800 */
[----:B------:R-:W2:Y:S04]  /*b3060*/  LDL.LU R242, [R1+0x9d0] ;  /* 0x0009d00001f27983 */ /* 0x000ea80000300800 */
[----:B------:R-:W2:Y:S04]  /*b3070*/  LDL.LU R243, [R1+0x9d4] ;  /* 0x0009d40001f37983 */ /* 0x000ea80000300800 */
[----:B------:R-:W2:Y:S04]  /*b3080*/  LDL.LU R246, [R1+0x9d8] ;  /* 0x0009d80001f67983 */ /* 0x000ea80000300800 */
[----:B------:R-:W2:Y:S04]  /*b3090*/  LDL.LU R247, [R1+0x9dc] ;  /* 0x0009dc0001f77983 */ /* 0x000ea80000300800 */
[----:B------:R0:W-:Y:S02]  /*b30a0*/  STL.64 [R1+0x1038], R16 ;  /* 0x0010381001007387 */ /* 0x0001e40000100a00 */
[----:B0-----:R-:W-:-:S05]  /*b30b0*/  IADD3 R16, P2, R213, R4, RZ ;  /* 0x00000004d5107210 */ /* 0x001fca0007f5e0ff */
[----:B------:R-:W-:-:S05]  /*b30c0*/  IMAD.X R17, R152, 0x1, R3, P2 ;  /* 0x0000000198117824 */ /* 0x000fca00010e0603 */
[----:B------:R3:W-:Y:S01]  /*b30d0*/  STL.64 [R1+0x1030], R16 ;  /* 0x0010301001007387 */ /* 0x0007e20000100a00 */
[----:B------:R-:W-:Y:S02]  /*b30e0*/  SHF.R.S32.HI R152, RZ, 0x1f, R214 ;  /* 0x0000001fff987819 */ /* 0x000fe400000114d6 */
[----:B---3--:R-:W-:-:S05]  /*b30f0*/  F2FP.SATFINITE.E5M2.F32.PACK_AB_MERGE_C R16, R232, R229, RZ ;  /* 0x000000e5e810723e */ /* 0x008fca00048060ff */
[----:B------:R0:W-:Y:S01]  /*b3100*/  STL [R1+0x4a0], R16 ;  /* 0x0004a01001007387 */ /* 0x0001e20000100800 */
[----:B----4-:R-:W-:-:S03]  /*b3110*/  F2FP.SATFINITE.E5M2.F32.PACK_AB_MERGE_C R15, R245, R244, RZ ;  /* 0x000000f4f50f723e */ /* 0x010fc600048060ff */
[----:B------:R-:W3:Y:S01]  /*b3120*/  LDL.LU R244, [R1+0x9e0] ;  /* 0x0009e00001f47983 */ /* 0x000ee20000300800 */
[----:B0-----:R-:W-:-:S03]  /*b3130*/  IADD3 R16, P2, R214, R2, RZ ;  /* 0x00000002d6107210 */ /* 0x001fc60007f5e0ff */
[----:B------:R-:W-:Y:S01]  /*b3140*/  STL [R1+0x4a4], R15 ;  /* 0x0004a40f01007387 */ /* 0x000fe20000100800 */
[----:B------:R-:W-:-:S03]  /*b3150*/  F2FP.SATFINITE.E5M2.F32.PACK_AB_MERGE_C R8, R8, R248, RZ ;  /* 0x000000f80808723e */ /* 0x000fc600048060ff */
[----:B------:R-:W3:Y:S01]  /*b3160*/  LDL.LU R245, [R1+0x9e4] ;  /* 0x0009e40001f57983 */ /* 0x000ee20000300800 */
[----:B------:R-:W-:-:S03]  /*b3170*/  IMAD.X R17, R152, 0x1, R13, P2 ;  /* 0x0000000198117824 */ /* 0x000fc600010e060d */
[----:B------:R0:W-:Y:S04]  /*b3180*/  STL [R1+0xd8], R8 ;  /* 0x0000d80801007387 */ /* 0x0001e80000100800 */
[----:B------:R-:W4:Y:S04]  /*b3190*/  LDL.LU R248, [R1+0x9e8] ;  /* 0x0009e80001f87983 */ /* 0x000f280000300800 */
[----:B0-----:R-:W4:Y:S01]  /*b31a0*/  LDL.LU R8, [R1+0x9ec] ;  /* 0x0009ec0001087983 */ /* 0x001f220000300800 */
[----:B--2---:R-:W-:-:S03]  /*b31b0*/  F2FP.SATFINITE.E5M2.F32.PACK_AB_MERGE_C R10, R10, R12, RZ ;  /* 0x0000000c0a0a723e */ /* 0x004fc600048060ff */
[----:B------:R-:W2:Y:S04]  /*b31c0*/  LDL.LU R12, [R1+0x9f0] ;  /* 0x0009f000010c7983 */ /* 0x000ea80000300800 */
[----:B------:R-:W-:Y:S04]  /*b31d0*/  STL.64 [R1+0x1028], R16 ;  /* 0x0010281001007387 */ /* 0x000fe80000100a00 */
[----:B------:R0:W-:Y:S04]  /*b31e0*/  STL [R1+0xdc], R10 ;  /* 0x0000dc0a01007387 */ /* 0x0001e80000100800 */
[----:B0-----:R-:W2:Y:S01]  /*b31f0*/  LDL.LU R10, [R1+0x9f4] ;  /* 0x0009f400010a7983 */ /* 0x001ea20000300800 */
[----:B------:R-:W-:-:S05]  /*b3200*/  F2FP.SATFINITE.E5M2.F32.PACK_AB_MERGE_C R11, R14, R11, RZ ;  /* 0x0000000b0e0b723e */ /* 0x000fca00048060ff */
[----:B------:R0:W-:Y:S04]  /*b3210*/  STL [R1+0xc8], R11 ;  /* 0x0000c80b01007387 */ /* 0x0001e80000100800 */
[----:B0-----:R-:W2:Y:S04]  /*b3220*/  LDL.LU R11, [R1+0x9f8] ;  /* 0x0009f800010b7983 */ /* 0x001ea80000300800 */
[----:B------:R-:W2:Y:S01]  /*b3230*/  LDL.LU R14, [R1+0x9fc] ;  /* 0x0009fc00010e7983 */ /* 0x000ea20000300800 */
[----:B------:R-:W-:-:S05]  /*b3240*/  IADD3 R16, P2, R214, R0, RZ ;  /* 0x00000000d6107210 */ /* 0x000fca0007f5e0ff */
[----:B------:R-:W-:Y:S01]  /*b3250*/  IMAD.X R17, R152, 0x1, R7, P2 ;  /* 0x0000000198117824 */ /* 0x000fe200010e0607 */
[----:B------:R-:W-:-:S04]  /*b3260*/  F2FP.SATFINITE.E5M2.F32.PACK_AB_MERGE_C R18, R237, R235, RZ ;  /* 0x000000ebed12723e */ /* 0x000fc800048060ff */
[----:B------:R0:W-:Y:S04]  /*b3270*/  STL.64 [R1+0x1020], R16 ;  /* 0x0010201001007387 */ /* 0x0001e80000100a00 */
[----:B------:R-:W-:Y:S01]  /*b3280*/  STL [R1+0xd0], R18 ;  /* 0x0000d01201007387 */ /* 0x000fe20000100800 */
[----:B------:R-:W-:Y:S02]  /*b3290*/  F2FP.SATFINITE.E5M2.F32.PACK_AB_MERGE_C R15, R239, R238, RZ ;  /* 0x000000eeef0f723e */ /* 0x000fe400048060ff */
[----:B0-----:R-:W-:-:S03]  /*b32a0*/  IADD3 R16, P2, R214, R6, RZ ;  /* 0x00000006d6107210 */ /* 0x001fc60007f5e0ff */
[----:B------:R-:W-:Y:S02]  /*b32b0*/  STL [R1+0xc0], R15 ;  /* 0x0000c00f01007387 */ /* 0x000fe40000100800 */
[----:B------:R-:W-:-:S05]  /*b32c0*/  IMAD.X R17, R152, 0x1, R5, P2 ;  /* 0x0000000198117824 */ /* 0x000fca00010e0605 */
[----:B------:R0:W-:Y:S02]  /*b32d0*/  STL.64 [R1+0x1018], R16 ;  /* 0x0010181001007387 */ /* 0x0001e40000100a00 */
[----:B0-----:R-:W-:-:S05]  /*b32e0*/  IADD3 R16, P2, R214, R4, RZ ;  /* 0x00000004d6107210 */ /* 0x001fca0007f5e0ff */
[----:B------:R-:W-:Y:S01]  /*b32f0*/  IMAD.X R17, R152, 0x1, R3, P2 ;  /* 0x0000000198117824 */ /* 0x000fe200010e0603 */
[----:B------:R-:W-:-:S04]  /*b3300*/  F2FP.SATFINITE.E5M2.F32.PACK_AB_MERGE_C R15, R247, R246, RZ ;  /* 0x000000f6f70f723e */ /* 0x000fc800048060ff */
[----:B------:R0:W-:Y:S01]  /*b3310*/  STL.64 [R1+0x1010], R16 ;  /* 0x0010101001007387 */ /* 0x0001e20000100a00 */
[----:B------:R-:W-:Y:S02]  /*b3320*/  SHF.R.S32.HI R152, RZ, 0x1f, R215 ;  /* 0x0000001fff987819 */ /* 0x000fe400000114d7 */
[----:B0-----:R-:W-:Y:S02]  /*b3330*/  F2FP.SATFINITE.E5M2.F32.PACK_AB_MERGE_C R17, R241, R240, RZ ;  /* 0x000000f0f111723e */ /* 0x001fe400048060ff */
[----:B------:R-:W-:-:S03]  /*b3340*/  F2FP.SATFINITE.E5M2.F32.PACK_AB_MERGE_C R16, R243, R242, RZ ;  /* 0x000000f2f310723e */ /* 0x000fc600048060ff */
[----:B------:R-:W-:Y:S04]  /*b3350*/  STL [R1+0xc4], R17 ;  /* 0x0000c41101007387 */ /* 0x000fe80000100800 */
[----:B------:R-:W-:Y:S04]  /*b3360*/  STL [R1+0x5500], R15 ;  /* 0x0055000f01007387 */ /* 0x000fe80000100800 */
        /* <DEDUP_REMOVED lines=8> */
[----:B------:R-:W2:Y:S04]  /*b33f0*/  LDL.LU R246, [R1+0x610] ;  /* 0x0006100001f67983 */ /* 0x000ea80000300800 */
[----:B------:R-:W2:Y:S01]  /*b3400*/  LDL.LU R247, [R1+0x614] ;  /* 0x0006140001f77983 */ /* 0x000ea20000300800 */
[----:B---3--:R-:W-:-:S05]  /*b3410*/  F2FP.SATFINITE.E5M2.F32.PACK_AB_MERGE_C R16, R245, R244, RZ ;  /* 0x000000f4f510723e */ /* 0x008fca00048060ff */
[----:B------:R0:W-:Y:S02]  /*b3420*/  STL [R1+0x5524], R16 ;  /* 0x0055241001007387 */ /* 0x0001e40000100800 */
[----:B0-----:R-:W-:Y:S02]  /*b3430*/  IADD3 R16, P2, R215, R0, RZ ;  /* 0x00000000d7107210 */ /* 0x001fe40007f5e0ff */
[----:B----4-:R-:W-:Y:S02]  /*b3440*/  F2FP.SATFINITE.E5M2.F32.PACK_AB_MERGE_C R15, R8, R248, RZ ;  /* 0x000000f8080f723e */ /* 0x010fe400048060ff */
[----:B------:R-:W3:Y:S01]  /*b3450*/  LDL.LU R248, [R1+0x618] ;  /* 0x0006180001f87983 */ /* 0x000ee20000300800 */
[----:B------:R-:W-:-:S03]  /*b3460*/  IMAD.X R17, R152, 0x1, R7, P2 ;  /* 0x0000000198117824 */ /* 0x000fc600010e0607 */
[----:B------:R-:W3:Y:S04]  /*b3470*/  LDL.LU R8, [R1+0x61c] ;  /* 0x00061c0001087983 */ /* 0x000ee80000300800 */
[----:B------:R-:W-:Y:S04]  /*b3480*/  STL [R1+0xb8], R15 ;  /* 0x0000b80f01007387 */ /* 0x000fe80000100800 */
[----:B------:R-:W4:Y:S04]  /*b3490*/  LDL.LU R238, [R1+0x620] ;  /* 0x0006200001ee7983 */ /* 0x000f280000300800 */
[----:B------:R-:W4:Y:S04]  /*b34a0*/  LDL.LU R239, [R1+0x624] ;  /* 0x0006240001ef7983 */ /* 0x000f280000300800 */
[----:B------:R-:W-:Y:S01]  /*b34b0*/  STL.64 [R1+0x1000], R16 ;  /* 0x0010001001007387 */ /* 0x000fe20000100a00 */
[----:B--2---:R-:W-:-:S05]  /*b34c0*/  F2FP.SATFINITE.E5M2.F32.PACK_AB_MERGE_C R10, R10, R12, RZ ;  /* 0x0000000c0a0a723e */ /* 0x004fca00048060ff */
[----:B------:R0:W-:Y:S04]  /*b34d0*/  STL [R1+0xac], R10 ;  /* 0x0000ac0a01007387 */ /* 0x0001e80000100800 */
[----:B------:R-:W2:Y:S04]  /*b34e0*/  LDL.LU R12, [R1+0x628] ;  /* 0x00062800010c7983 */ /* 0x000ea80000300800 */
[----:B0-----:R-:W2:Y:S01]  /*b34f0*/  LDL.LU R10, [R1+0x62c] ;  /* 0x00062c00010a7983 */ /* 0x001ea20000300800 */
[----:B------:R-:W-:-:S03]  /*b3500*/  F2FP.SATFINITE.E5M2.F32.PACK_AB_MERGE_C R16, R14, R11, RZ ;  /* 0x0000000b0e10723e */ /* 0x000fc600048060ff */
[----:B------:R-:W2:Y:S04]  /*b3510*/  LDL.LU R11, [R1+0x630] ;  /* 0x00063000010b7983 */ /* 0x000ea80000300800 */
[----:B------:R-:W2:Y:S01]  /*b3520*/  LDL.LU R14, [R1+0x634] ;  /* 0x00063400010e7983 */ /* 0x000ea20000300800 */
[----:B------:R-:W-:-:S03]  /*b3530*/  IADD3 R18, P2, R215, R6, RZ ;  /* 0x00000006d7127210 */ /* 0x000fc60007f5e0ff */
[----:B------:R0:W-:Y:S02]  /*b3540*/  STL [R1+0x5528], R16 ;  /* 0x0055281001007387 */ /* 0x0001e40000100800 */
[----:B------:R-:W-:Y:S02]  /*b3550*/  IMAD.X R19, R152, 0x1, R5, P2 ;  /* 0x0000000198137824 */ /* 0x000fe400010e0605 */
[----:B------:R-:W2:Y:S01]  /*b3560*/  LDL.LU R240, [R1+0x638] ;  /* 0x0006380001f07983 */ /* 0x000ea20000300800 */
[----:B0-----:R-:W-:-:S03]  /*b3570*/  IADD3 R16, P2, R215, R4, RZ ;  /* 0x00000004d7107210 */ /* 0x001fc60007f5e0ff */
[----:B------:R0:W-:Y:S02]  /*b3580*/  STL.64 [R1+0xff8], R18 ;  /* 0x000ff81201007387 */ /* 0x0001e40000100a00 */
[----:B------:R-:W-:Y:S02]  /*b3590*/  IMAD.X R17, R152, 0x1, R3, P2 ;  /* 0x0000000198117824 */ /* 0x000fe400010e0603 */
[----:B------:R-:W2:Y:S04]  /*b35a0*/  LDL.LU R241, [R1+0x63c] ;  /* 0x00063c0001f17983 */ /* 0x000ea80000300800 */
[----:B------:R-:W2:Y:S04]  /*b35b0*/  LDL.LU R242, [R1+0x640] ;  /* 0x0006400001f27983 */ /* 0x000ea80000300800 */
[----:B------:R1:W-:Y:S01]  /*b35c0*/  STL.64 [R1+0xff0], R16 ;  /* 0x000ff01001007387 */ /* 0x0003e20000100a00 */
[----:B------:R-:W-:-:S03]  /*b35d0*/  SHF.R.S32.HI R152, RZ, 0x1f, R249 ;  /* 0x0000001fff987819 */ /* 0x000fc600000114f9 */
[----:B------:R-:W2:Y:S01]  /*b35e0*/  LDL.LU R243, [R1+0x644] ;  /* 0x0006440001f37983 */ /* 0x000ea20000300800 */
[----:B0-----:R-:W-:-:S03]  /*b35f0*/  IADD3 R18, P2, R249, R2, RZ ;  /* 0x00000002f9127210 */ /* 0x001fc60007f5e0ff */
[----:B------:R-:W2:Y:S04]  /*b3600*/  LDL.LU R244, [R1+0x648] ;  /* 0x0006480001f47983 */ /* 0x000ea80000300800 */
[----:B------:R-:W2:Y:S01]  /*b3610*/  LDL.LU R245, [R1+0x64c] ;  /* 0x00064c0001f57983 */ /* 0x000ea20000300800 */
[----:B------:R-:W-:Y:S01]  /*b3620*/  IMAD.X R19, R152, 0x1, R13, P2 ;  /* 0x0000000198137824 */ /* 0x000fe200010e060d */
[----:B-1----:R-:W-:-:S05]  /*b3630*/  F2FP.SATFINITE.E5M2.F32.PACK_AB_MERGE_C R16, R232, R229, RZ ;  /* 0x000000e5e810723e */ /* 0x002fca00048060ff */
[----:B------:R0:W-:Y:S01]  /*b3640*/  STL [R1+0x552c], R16 ;  /* 0x00552c1001007387 */ /* 0x0001e20000100800 */
[----:B------:R-:W-:Y:S02]  /*b3650*/  F2FP.SATFINITE.E5M2.F32.PACK_AB_MERGE_C R17, R237, R235, RZ ;  /* 0x000000ebed11723e */ /* 0x000fe400048060ff */
[----:B0-----:R-:W-:-:S03]  /*b3660*/  F2FP.SATFINITE.E5M2.F32.PACK_AB_MERGE_C R16, R247, R246, RZ ;  /* 0x000000f6f710723e */ /* 0x001fc600048060ff */
[----:B------:R-:W-:Y:S04]  /*b3670*/  STL [R1+0x5530], R17 ;  /* 0x0055301101007387 */ /* 0x000fe80000100800 */
[----:B------:R-:W-:Y:S04]  /*b3680*/  STL [R1+0x5534], R16 ;  /* 0x0055341001007387 */ /* 0x000fe80000100800 */
[----:B------:R-:W2:Y:S04]  /*b3690*/  LDL.LU R246, [R1+0x650] ;  /* 0x0006500001f67983 */ /* 0x000ea80000300800 */
[----:B------:R-:W2:Y:S04]  /*b36a0*/  LDL.LU R247, [R1+0x654] ;  /* 0x0006540001f77983 */ /* 0x000ea80000300800 */
[----:B------:R0:W-:Y:S02]  /*b36b0*/  STL.64 [R1+0xfe8], R18 ;  /* 0x000fe81201007387 */ /* 0x0001e40000100a00 */
[----:B0-----:R-:W-:-:S05]  /*b36c0*/  IADD3 R18, P2, R249, R0, RZ ;  /* 0x00000000f9127210 */ /* 0x001fca0007f5e0ff */
[----:B------:R-:W-:Y:S01]  /*b36d0*/  IMAD.X R19, R152, 0x1, R7, P2 ;  /* 0x0000000198137824 */ /* 0x000fe200010e0607 */
[----:B---3--:R-:W-:-:S05]  /*b36e0*/  F2FP.SATFINITE.E5M2.F32.PACK_AB_MERGE_C R8, R8, R248, RZ ;  /* 0x000000f80808723e */ /* 0x008fca00048060ff */
[----:B------:R0:W-:Y:S04]  /*b36f0*/  STL [R1+0x47e0], R8 ;  /* 0x0047e00801007387 */ /* 0x0001e80000100800 */
[----:B------:R-:W3:Y:S01]  /*b3700*/  LDL.LU R248, [R1+0x658] ;  /* 0x0006580001f87983 */ /* 0x000ee20000300800 */
[----:B----4-:R-:W-:-:S03]  /*b3710*/  F2FP.SATFINITE.E5M2.F32.PACK_AB_MERGE_C R16, R239, R238, RZ ;  /* 0x000000eeef10723e */ /* 0x010fc600048060ff */
[----:B0-----:R-:W3:Y:S04]  /*b3720*/  LDL.LU R8, [R1+0x65c] ;  /* 0x00065c0001087983 */ /* 0x001ee80000300800 */
[----:B------:R-:W-:Y:S01]  /*b3730*/  STL [R1+0x5538], R16 ;  /* 0x0055381001007387 */ /* 0x000fe20000100800 */
[----:B--2---:R-:W-:Y:S02]  /*b3740*/  F2FP.SATFINITE.E5M2.F32.PACK_AB_MERGE_C R17, R10, R12, RZ ;  /* 0x0000000c0a11723e */ /* 0x004fe400048060ff */
[----:B------:R-:W-:-:S03]  /*b3750*/  IADD3 R10, P2, R249, R6, RZ ;  /* 0x00000006f90a7210 */ /* 0x000fc60007f5e0ff */
[----:B------:R-:W-:Y:S04]  /*b3760*/  STL [R1+0x553c], R17 ;  /* 0x00553c1101007387 */ /* 0x000fe80000100800 */
[----:B------:R-:W-:Y:S01]  /*b3770*/  STL.64 [R1+0xfe0], R18 ;  /* 0x000fe01201007387 */ /* 0x000fe20000100a00 */
[----:B------:R-:W-:Y:S01]  /*b3780*/  F2FP.SATFINITE.E5M2.F32.PACK_AB_MERGE_C R12, R14, R11, RZ ;  /* 0x0000000b0e0c723e */ /* 0x000fe200048060ff */
[----:B------:R-:W-:-:S04]  /*b3790*/  IMAD.X R11, R152, 0x1, R5, P2 ;  /* 0x00000001980b7824 */ /* 0x000fc800010e0605 */
[----:B------:R0:W-:Y:S04]  /*b37a0*/  STL [R1+0x7c], R12 ;  /* 0x00007c0c01007387 */ /* 0x0001e80000100800 */
[----:B0-----:R-:W2:Y:S04]  /*b37b0*/  LDL.LU R12, [R1+0x660] ;  /* 0x00066000010c7983 */ /* 0x001ea80000300800 */
[----:B------:R0:W-:Y:S04]  /*b37c0*/  STL.64 [R1+0xfd8], R10 ;  /* 0x000fd80a01007387 */ /* 0x0001e80000100a00 */
[----:B0-----:R-:W2:Y:S04]  /*b37d0*/  LDL.LU R10, [R1+0x664] ;  /* 0x00066400010a7983 */ /* 0x001ea80000300800 */
[----:B------:R-:W4:Y:S04]  /*b37e0*/  LDL.LU R11, [R1+0x668] ;  /* 0x00066800010b7983 */ /* 0x000f280000300800 */
[----:B------:R-:W4:Y:S01]  /*b37f0*/  LDL.LU R14, [R1+0x66c] ;  /* 0x00066c00010e7983 */ /* 0x000f220000300800 */
[----:B------:R-:W-:-:S05]  /*b3800*/  IADD3 R16, P2, R249, R4, RZ ;  /* 0x00000004f9107210 */ /* 0x000fca0007f5e0ff */
[----:B------:R-:W-:Y:S01]  /*b3810*/  IMAD.X R17, R152, 0x1, R3, P2 ;  /* 0x0000000198117824 */ /* 0x000fe200010e0603 */
[----:B------:R-:W-:Y:S01]  /*b3820*/  STL [R1+0x528c], R249 ;  /* 0x00528cf901007387 */ /* 0x000fe20000100800 */
[----:B------:R-:W-:-:S03]  /*b3830*/  SHF.R.S32.HI R152, RZ, 0x1f, R250 ;  /* 0x0000001fff987819 */ /* 0x000fc600000114fa */
[----:B------:R0:W-:Y:S01]  /*b3840*/  STL.64 [R1+0xfd0], R16 ;  /* 0x000fd01001007387 */ /* 0x0001e20000100a00 */
[----:B------:R-:W-:Y:S02]  /*b3850*/  IADD3 R18, P2, R250, R2, RZ ;  /* 0x00000002fa127210 */ /* 0x000fe40007f5e0ff */
[----:B------:R-:W-:-:S03]  /*b3860*/  F2FP.SATFINITE.E5M2.F32.PACK_AB_MERGE_C R15, R243, R242, RZ ;  /* 0x000000f2f30f723e */ /* 0x000fc600048060ff */
[----:B------:R-:W-:Y:S01]  /*b3870*/  IMAD.X R19, R152, 0x1, R13, P2 ;  /* 0x0000000198137824 */ /* 0x000fe200010e060d */
[----:B0-----:R-:W-:Y:S02]  /*b3880*/  F2FP.SATFINITE.E5M2.F32.PACK_AB_MERGE_C R16, R241, R240, RZ ;  /* 0x000000f0f110723e */ /* 0x001fe400048060ff */
[----:B------:R-:W-:-:S03]  /*b3890*/  F2FP.SATFINITE.E5M2.F32.PACK_AB_MERGE_C R17, R245, R244, RZ ;  /* 0x000000f4f511723e */ /* 0x000fc600048060ff */
[----:B------:R0:W-:Y:S04]  /*b38a0*/  STL [R1+0x5540], R16 ;  /* 0x0055401001007387 */ /* 0x0001e80000100800 */
[----:B------:R-:W-:Y:S04]  /*b38b0*/  STL [R1+0x5544], R17 ;  /* 0x0055441101007387 */ /* 0x000fe80000100800 */
[----:B------:R-:W-:Y:S04]  /*b38c0*/  STL [R1+0x74], R15 ;  /* 0x0000740f01007387 */ /* 0x000fe80000100800 */
[----:B------:R-:W4:Y:S04]  /*b38d0*/  LDL.LU R238, [R1+0x670] ;  /* 0x0006700001ee7983 */ /* 0x000f280000300800 */
[----:B------:R-:W4:Y:S04]  /*b38e0*/  LDL.LU R239, [R1+0x674] ;  /* 0x0006740001ef7983 */ /* 0x000f280000300800 */
[----:B------:R-:W4:Y:S04]  /*b38f0*/  LDL.LU R240, [R1+0x678] ;  /* 0x0006780001f07983 */ /* 0x000f280000300800 */
[----:B------:R-:W-:Y:S04]  /*b3900*/  STL.64 [R1+0xfc8], R18 ;  /* 0x000fc81201007387 */ /* 0x000fe80000100a00 */
[----:B------:R-:W4:Y:S04]  /*b3910*/  LDL.LU R241, [R1+0x67c] ;  /* 0x00067c0001f17983 */ /* 0x000f280000300800 */
[----:B------:R-:W4:Y:S04]  /*b3920*/  LDL.LU R242, [R1+0x680] ;  /* 0x0006800001f27983 */ /* 0x000f280000300800 */
[----:B------:R-:W4:Y:S01]  /*b3930*/  LDL.LU R243, [R1+0x684] ;  /* 0x0006840001f37983 */ /* 0x000f220000300800 */
[----:B0-----:R-:W-:-:S05]  /*b3940*/  F2FP.SATFINITE.E5M2.F32.PACK_AB_MERGE_C R16, R247, R246, RZ ;  /* 0x000000f6f710723e */ /* 0x001fca00048060ff */
[----:B------:R0:W-:Y:S02]  /*b3950*/  STL [R1+0x5548], R16 ;  /* 0x0055481001007387 */ /* 0x0001e40000100800 */
[----:B0-----:R-:W-:-:S05]  /*b3960*/  IADD3 R16, P2, R250, R0, RZ ;  /* 0x00000000fa107210 */ /* 0x001fca0007f5e0ff */
[----:B------:R-:W-:Y:S01]  /*b3970*/  IMAD.X R17, R152, 0x1, R7, P2 ;  /* 0x0000000198117824 */ /* 0x000fe200010e0607 */
[----:B---3--:R-:W-:-:S05]  /*b3980*/  F2FP.SATFINITE.E5M2.F32.PACK_AB_MERGE_C R8, R8, R248, RZ ;  /* 0x000000f80808723e */ /* 0x008fca00048060ff */
[----:B------:R0:W-:Y:S04]  /*b3990*/  STL [R1+0x47dc], R8 ;  /* 0x0047dc0801007387 */ /* 0x0001e80000100800 */
[----:B------:R-:W3:Y:S04]  /*b39a0*/  LDL.LU R235, [R1+0x688] ;  /* 0x0006880001eb7983 */ /* 0x000ee80000300800 */
[----:B------:R-:W3:Y:S04]  /*b39b0*/  LDL.LU R237, [R1+0x68c] ;  /* 0x00068c0001ed7983 */ /* 0x000ee80000300800 */
[----:B------:R-:W3:Y:S04]  /*b39c0*/  LDL.LU R244, [R1+0x690] ;  /* 0x0006900001f47983 */ /* 0x000ee80000300800 */
[----:B------:R2:W-:Y:S04]  /*b39d0*/  STL.64 [R1+0xfc0], R16 ;  /* 0x000fc01001007387 */ /* 0x0005e80000100a00 */
[----:B------:R-:W3:Y:S04]  /*b39e0*/  LDL.LU R245, [R1+0x694] ;  /* 0x0006940001f57983 */ /* 0x000ee80000300800 */
[----:B------:R-:W3:Y:S04]  /*b39f0*/  LDL.LU R246, [R1+0x698] ;  /* 0x0006980001f67983 */ /* 0x000ee80000300800 */
[----:B0-----:R-:W3:Y:S01]  /*b3a00*/  LDL.LU R8, [R1+0x69c] ;  /* 0x00069c0001087983 */ /* 0x001ee20000300800 */
[----:B--2---:R-:W-:-:S02]  /*b3a10*/  F2FP.SATFINITE.E5M2.F32.PACK_AB_MERGE_C R16, R10, R12, RZ ;  /* 0x0000000c0a10723e */ /* 0x004fc400048060ff */
[----:B------:R-:W-:Y:S02]  /*b3a20*/  IADD3 R10, P2, R250, R6, RZ ;  /* 0x00000006fa0a7210 */ /* 0x000fe40007f5e0ff */
[----:B----4-:R-:W-:Y:S01]  /*b3a30*/  F2FP.SATFINITE.E5M2.F32.PACK_AB_MERGE_C R17, R14, R11, RZ ;  /* 0x0000000b0e11723e */ /* 0x010fe200048060ff */
[----:B------:R-:W-:Y:S02]  /*b3a40*/  STL [R1+0x554c], R16 ;  /* 0x00554c1001007387 */ /* 0x000fe40000100800 */
[----:B------:R-:W-:Y:S02]  /*b3a50*/  IMAD.X R11, R152, 0x1, R5, P2 ;  /* 0x00000001980b7824 */ /* 0x000fe400010e0605 */
[----:B------:R-:W-:Y:S04]  /*b3a60*/  STL [R1+0x5550], R17 ;  /* 0x0055501101007387 */ /* 0x000fe80000100800 */
[----:B------:R-:W2:Y:S04]  /*b3a70*/  LDL.LU R247, [R1+0x6a0] ;  /* 0x0006a00001f77983 */ /* 0x000ea80000300800 */
[----:B------:R-:W2:Y:S04]  /*b3a80*/  LDL.LU R248, [R1+0x6a4] ;  /* 0x0006a40001f87983 */ /* 0x000ea80000300800 */
[----:B------:R0:W-:Y:S04]  /*b3a90*/  STL.64 [R1+0xfb8], R10 ;  /* 0x000fb80a01007387 */ /* 0x0001e80000100a00 */
[----:B------:R-:W-:Y:S04]  /*b3aa0*/  STL [R1+0x5290], R250 ;  /* 0x005290fa01007387 */ /* 0x000fe80000100800 */
[----:B------:R-:W4:Y:S01]  /*b3ab0*/  LDL.LU R12, [R1+0x6a8] ;  /* 0x0006a800010c7983 */ /* 0x000f220000300800 */
[----:B0-----:R-:W-:-:S05]  /*b3ac0*/  IADD3 R10, P2, R250, R4, RZ ;  /* 0x00000004fa0a7210 */ /* 0x001fca0007f5e0ff */
[----:B------:R-:W-:-:S05]  /*b3ad0*/  IMAD.X R11, R152, 0x1, R3, P2 ;  /* 0x00000001980b7824 */ /* 0x000fca00010e0603 */
[----:B------:R0:W-:Y:S04]  /*b3ae0*/  STL.64 [R1+0xfb0], R10 ;  /* 0x000fb00a01007387 */ /* 0x0001e80000100a00 */
[----:B0-----:R-:W4:Y:S04]  /*b3af0*/  LDL.LU R10, [R1+0x6ac] ;  /* 0x0006ac00010a7983 */ /* 0x001f280000300800 */
[----:B------:R-:W4:Y:S04]  /*b3b00*/  LDL.LU R11, [R1+0x6b0] ;  /* 0x0006b000010b7983 */ /* 0x000f280000300800 */
[----:B------:R-:W4:Y:S01]  /*b3b10*/  LDL.LU R14, [R1+0x6b4] ;  /* 0x0006b400010e7983 */ /* 0x000f220000300800 */
[----:B------:R-:W-:-:S02]  /*b3b20*/  F2FP.SATFINITE.E5M2.F32.PACK_AB_MERGE_C R17, R239, R238, RZ ;  /* 0x000000eeef11723e */ /* 0x000fc400048060ff */
[----:B------:R-:W-:Y:S02]  /*b3b30*/  F2FP.SATFINITE.E5M2.F32.PACK_AB_MERGE_C R16, R241, R240, RZ ;  /* 0x000000f0f110723e */ /* 0x000fe400048060ff */
[----:B------:R-:W-:Y:S01]  /*b3b40*/  F2FP.SATFINITE.E5M2.F32.PACK_AB_MERGE_C R15, R243, R242, RZ ;  /* 0x000000f2f30f723e */ /* 0x000fe200048060ff */
[----:B------:R-:W-:Y:S01]  /*b3b50*/  STL [R1+0x5554], R17 ;  /* 0x0055541101007387 */ /* 0x000fe20000100800 */
[----:B------:R-:W-:-:S03]  /*b3b60*/  SHF.R.S32.HI R152, RZ, 0x1f, R251 ;  /* 0x0000001fff987819 */ /* 0x000fc600000114fb */
[----:B------:R0:W-:Y:S04]  /*b3b70*/  STL [R1+0x5558], R16 ;  /* 0x0055581001007387 */ /* 0x0001e80000100800 */
[----:B------:R-:W-:Y:S04]  /*b3b80*/  STL [R1+0x58], R15 ;  /* 0x0000580f01007387 */ /* 0x000fe80000100800 */
[----:B------:R-:W4:Y:S01]  /*b3b90*/  LDL.LU R238, [R1+0x6b8] ;  /* 0x0006b80001ee7983 */ /* 0x000f220000300800 */
[----:B0-----:R-:W-:-:S03]  /*b3ba0*/  IADD3 R16, P2, R251, R2, RZ ;  /* 0x00000002fb107210 */ /* 0x001fc60007f5e0ff */
[----:B------:R-:W4:Y:S02]  /*b3bb0*/  LDL.LU R239, [R1+0x6bc] ;  /* 0x0006bc0001ef7983 */ /* 0x000f240000300800 */
[----:B------:R-:W-:Y:S02]  /*b3bc0*/  IMAD.X R17, R152, 0x1, R13, P2 ;  /* 0x0000000198117824 */ /* 0x000fe400010e060d */
[----:B------:R-:W4:Y:S01]  /*b3bd0*/  LDL.LU R240, [R1+0x6c0] ;  /* 0x0006c00001f07983 */ /* 0x000f220000300800 */
[----:B------:R-:W-:-:S03]  /*b3be0*/  IADD3 R18, P2, R251, R0, RZ ;  /* 0x00000000fb127210 */ /* 0x000fc60007f5e0ff */
[----:B------:R3:W-:Y:S04]  /*b3bf0*/  STL.64 [R1+0xfa8], R16 ;  /* 0x000fa81001007387 */ /* 0x0007e80000100a00 */
[----:B------:R-:W4:Y:S01]  /*b3c00*/  LDL.LU R241, [R1+0x6c4] ;  /* 0x0006c40001f17983 */ /* 0x000f220000300800 */
[----:B------:R-:W-:-:S03]  /*b3c10*/  IMAD.X R19, R152, 0x1, R7, P2 ;  /* 0x0000000198137824 */ /* 0x000fc600010e0607 */
[----:B------:R-:W4:Y:S04]  /*b3c20*/  LDL.LU R242, [R1+0x6c8] ;  /* 0x0006c80001f27983 */ /* 0x000f280000300800 */
[----:B------:R-:W4:Y:S01]  /*b3c30*/  LDL.LU R243, [R1+0x6cc] ;  /* 0x0006cc0001f37983 */ /* 0x000f220000300800 */
[----:B---3--:R-:W-:-:S05]  /*b3c40*/  F2FP.SATFINITE.E5M2.F32.PACK_AB_MERGE_C R17, R237, R235, RZ ;  /* 0x000000ebed11723e */ /* 0x008fca00048060ff */
[----:B------:R-:W-:Y:S01]  /*b3c50*/  STL [R1+0x555c], R17 ;  /* 0x00555c1101007387 */ /* 0x000fe20000100800 */
[----:B------:R-:W-:-:S05]  /*b3c60*/  F2FP.SATFINITE.E5M2.F32.PACK_AB_MERGE_C R16, R245, R244, RZ ;  /* 0x000000f4f510723e */ /* 0x000fca00048060ff */
[----:B------:R-:W-:Y:S01]  /*b3c70*/  STL [R1+0x5560], R16 ;  /* 0x0055601001007387 */ /* 0x000fe20000100800 */
[----:B------:R-:W-:-:S03]  /*b3c80*/  F2FP.SATFINITE.E5M2.F32.PACK_AB_MERGE_C R8, R8, R246, RZ ;  /* 0x000000f60808723e */ /* 0x000fc600048060ff */
[----:B------:R-:W3:Y:S04]  /*b3c90*/  LDL.LU R244, [R1+0x6d0] ;  /* 0x0006d00001f47983 */ /* 0x000ee80000300800 */
[----:B------:R-:W3:Y:S04]  /*b3ca0*/  LDL.LU R245, [R1+0x6d4] ;  /* 0x0006d40001f57983 */ /* 0x000ee80000300800 */
[----:B------:R0:W-:Y:S04]  /*b3cb0*/  STL.64 [R1+0xfa0], R18 ;  /* 0x000fa01201007387 */ /* 0x0001e80000100a00 */
[----:B------:R1:W-:Y:S04]  /*b3cc0*/  STL [R1+0x4654], R8 ;  /* 0x0046540801007387 */ /* 0x0003e80000100800 */
[----:B------:R-:W3:Y:S01]  /*b3cd0*/  LDL.LU R246, [R1+0x6d8] ;  /* 0x0006d80001f67983 */ /* 0x000ee20000300800 */
[----:B0-----:R-:W-:-:S03]  /*b3ce0*/  IADD3 R18, P2, R251, R6, RZ ;  /* 0x00000006fb127210 */ /* 0x001fc60007f5e0ff */
[----:B-1----:R-:W3:Y:S02]  /*b3cf0*/  LDL.LU R8, [R1+0x6dc] ;  /* 0x0006dc0001087983 */ /* 0x002ee40000300800 */
[----:B------:R-:W-:Y:S01]  /*b3d00*/  IMAD.X R19, R152, 0x1, R5, P2 ;  /* 0x0000000198137824 */ /* 0x000fe200010e0605 */
[----:B--2---:R-:W-:-:S05]  /*b3d10*/  F2FP.SATFINITE.E5M2.F32.PACK_AB_MERGE_C R16, R248, R247, RZ ;  /* 0x000000f7f810723e */ /* 0x004fca00048060ff */
[----:B------:R0:W-:Y:S02]  /*b3d20*/  STL [R1+0x5564], R16 ;  /* 0x0055641001007387 */ /* 0x0001e40000100800 */
[----:B0-----:R-:W-:Y:S02]  /*b3d30*/  IADD3 R16, P2, R251, R4, RZ ;  /* 0x00000004fb107210 */ /* 0x001fe40007f5e0ff */
[----:B------:R-:W-:Y:S03]  /*b3d40*/  STL [R1+0x5294], R251 ;  /* 0x005294fb01007387 */ /* 0x000fe60000100800 */
[----:B------:R-:W-:Y:S01]  /*b3d50*/  IMAD.X R17, R152, 0x1, R3, P2 ;  /* 0x0000000198117824 */ /* 0x000fe200010e0603 */
[----:B------:R-:W-:Y:S04]  /*b3d60*/  STL.64 [R1+0xf98], R18 ;  /* 0x000f981201007387 */ /* 0x000fe80000100a00 */
[----:B------:R4:W-:Y:S02]  /*b3d70*/  STL.64 [R1+0xf90], R16 ;  /* 0x000f901001007387 */ /* 0x0009e40000100a00 */
[----:B----4-:R-:W-:-:S05]  /*b3d80*/  F2FP.SATFINITE.E5M2.F32.PACK_AB_MERGE_C R17, R10, R12, RZ ;  /* 0x0000000c0a11723e */ /* 0x010fca00048060ff */
[----:B------:R-:W-:Y:S01]  /*b3d90*/  STL [R1+0x5568], R17 ;  /* 0x0055681101007387 */ /* 0x000fe20000100800 */
[----:B------:R-:W-:-:S03]  /*b3da0*/  F2FP.SATFINITE.E5M2.F32.PACK_AB_MERGE_C R10, R14, R11, RZ ;  /* 0x0000000b0e0a723e */ /* 0x000fc600048060ff */
[----:B------:R-:W2:Y:S04]  /*b3db0*/  LDL.LU R247, [R1+0x6e0] ;  /* 0x0006e00001f77983 */ /* 0x000ea80000300800 */
[----:B------:R-:W2:Y:S04]  /*b3dc0*/  LDL.LU R248, [R1+0x6e4] ;  /* 0x0006e40001f87983 */ /* 0x000ea80000300800 */
[----:B------:R0:W-:Y:S04]  /*b3dd0*/  STL [R1+0x44], R10 ;  /* 0x0000440a01007387 */ /* 0x0001e80000100800 */
[----:B------:R-:W4:Y:S04]  /*b3de0*/  LDL.LU R12, [R1+0x6e8] ;  /* 0x0006e800010c7983 */ /* 0x000f280000300800 */
[----:B0-----:R-:W4:Y:S04]  /*b3df0*/  LDL.LU R10, [R1+0x6ec] ;  /* 0x0006ec00010a7983 */ /* 0x001f280000300800 */
[----:B------:R-:W4:Y:S04]  /*b3e00*/  LDL.LU R11, [R1+0x6f0] ;  /* 0x0006f000010b7983 */ /* 0x000f280000300800 */
[----:B------:R-:W4:Y:S04]  /*b3e10*/  LDL.LU R14, [R1+0x6f4] ;  /* 0x0006f400010e7983 */ /* 0x000f280000300800 */
[----:B------:R-:W4:Y:S01]  /*b3e20*/  LDL.LU R221, [R1] ;  /* 0x0000000001dd7983 */ /* 0x000f220000300800 */
[----:B------:R-:W-:-:S02]  /*b3e30*/  F2FP.SATFINITE.E5M2.F32.PACK_AB_MERGE_C R16, R239, R238, RZ ;  /* 0x000000eeef10723e */ /* 0x000fc400048060ff */
[----:B------:R-:W-:Y:S02]  /*b3e40*/  SHF.R.S32.HI R152, RZ, 0x1f, R252 ;  /* 0x0000001fff987819 */ /* 0x000fe400000114fc */
[----:B------:R-:W-:Y:S01]  /*b3e50*/  IADD3 R18, P2, R252, R2, RZ ;  /* 0x00000002fc127210 */ /* 0x000fe20007f5e0ff */
[----:B------:R0:W-:Y:S04]  /*b3e60*/  STL [R1+0x556c], R16 ;  /* 0x00556c1001007387 */ /* 0x0001e80000100800 */
[----:B------:R-:W-:Y:S01]  /*b3e70*/  IMAD.X R19, R152, 0x1, R13, P2 ;  /* 0x0000000198137824 */ /* 0x000fe200010e060d */
[----:B0-----:R-:W-:Y:S02]  /*b3e80*/  F2FP.SATFINITE.E5M2.F32.PACK_AB_MERGE_C R16, R241, R240, RZ ;  /* 0x000000f0f110723e */ /* 0x001fe400048060ff */
[----:B------:R-:W-:-:S03]  /*b3e90*/  F2FP.SATFINITE.E5M2.F32.PACK_AB_MERGE_C R17, R243, R242, RZ ;  /* 0x000000f2f311723e */ /* 0x000fc600048060ff */
[----:B------:R-:W-:Y:S04]  /*b3ea0*/  STL [R1+0x5570], R16 ;  /* 0x0055701001007387 */ /* 0x000fe80000100800 */
[----:B------:R0:W-:Y:S04]  /*b3eb0*/  STL.64 [R1+0xf88], R18 ;  /* 0x000f881201007387 */ /* 0x0001e80000100a00 */
[----:B------:R-:W-:Y:S01]  /*b3ec0*/  STL [R1+0x5574], R17 ;  /* 0x0055741101007387 */ /* 0x000fe20000100800 */
[----:B0-----:R-:W-:-:S05]  /*b3ed0*/  IADD3 R18, P2, R252, R0, RZ ;  /* 0x00000000fc127210 */ /* 0x001fca0007f5e0ff */
[----:B------:R-:W-:Y:S01]  /*b3ee0*/  IMAD.X R19, R152, 0x1, R7, P2 ;  /* 0x0000000198137824 */ /* 0x000fe200010e0607 */
[----:B---3--:R-:W-:-:S05]  /*b3ef0*/  F2FP.SATFINITE.E5M2.F32.PACK_AB_MERGE_C R16, R245, R244, RZ ;  /* 0x000000f4f510723e */ /* 0x008fca00048060ff */
[----:B------:R0:W-:Y:S04]  /*b3f00*/  STL [R1+0x5578], R16 ;  /* 0x0055781001007387 */ /* 0x0001e80000100800 */
[----:B------:R-:W-:Y:S04]  /*b3f10*/  STL.64 [R1+0xf80], R18 ;  /* 0x000f801201007387 */ /* 0x000fe80000100a00 */
[----:B------:R-:W3:Y:S01]  /*b3f20*/  LDL.LU R240, [R1+0x6f8] ;  /* 0x0006f80001f07983 */ /* 0x000ee20000300800 */
[----:B0-----:R-:W-:-:S03]  /*b3f30*/  IADD3 R16, P2, R252, R6, RZ ;  /* 0x00000006fc107210 */ /* 0x001fc60007f5e0ff */
[----:B------:R-:W3:Y:S01]  /*b3f40*/  LDL.LU R241, [R1+0x6fc] ;  /* 0x0006fc0001f17983 */ /* 0x000ee20000300800 */
[----:B------:R-:W-:Y:S01]  /*b3f50*/  F2FP.SATFINITE.E5M2.F32.PACK_AB_MERGE_C R8, R8, R246, RZ ;  /* 0x000000f60808723e */ /* 0x000fe200048060ff */
[----:B------:R-:W-:-:S04]  /*b3f60*/  IMAD.X R17, R152, 0x1, R5, P2 ;  /* 0x0000000198117824 */ /* 0x000fc800010e0605 */
[----:B------:R0:W-:Y:S04]  /*b3f70*/  STL [R1+0x4644], R8 ;  /* 0x0046440801007387 */ /* 0x0001e80000100800 */
[----:B------:R-:W3:Y:S04]  /*b3f80*/  LDL.LU R243, [R1+0x700] ;  /* 0x0007000001f37983 */ /* 0x000ee80000300800 */
[----:B------:R-:W3:Y:S04]  /*b3f90*/  LDL.LU R244, [R1+0x704] ;  /* 0x0007040001f47983 */ /* 0x000ee80000300800 */
[----:B0-----:R-:W3:Y:S04]  /*b3fa0*/  LDL.LU R8, [R1+0x4] ;  /* 0x0000040001087983 */ /* 0x001ee80000300800 */
[----:B------:R0:W-:Y:S04]  /*b3fb0*/  STL.64 [R1+0xf78], R16 ;  /* 0x000f781001007387 */ /* 0x0001e80000100a00 */
[----:B------:R-:W-:Y:S04]  /*b3fc0*/  STL [R1+0x5298], R252 ;  /* 0x005298fc01007387 */ /* 0x000fe80000100800 */
[----:B------:R-:W3:Y:S01]  /*b3fd0*/  LDL.LU R19, [R1+0x708] ;  /* 0x0007080001137983 */ /* 0x000ee20000300800 */
[----:B0-----:R-:W-:-:S03]  /*b3fe0*/  IADD3 R16, P2, R252, R4, RZ ;  /* 0x00000004fc107210 */ /* 0x001fc60007f5e0ff */
[----:B------:R-:W3:Y:S02]  /*b3ff0*/  LDL.LU R20, [R1+0x70c] ;  /* 0x00070c0001147983 */ /* 0x000ee40000300800 */
[----:B------:R-:W-:Y:S02]  /*b4000*/  IMAD.X R17, R152, 0x1, R3, P2 ;  /* 0x0000000198117824 */ /* 0x000fe400010e0603 */
[----:B------:R-:W3:Y:S04]  /*b4010*/  LDL.LU R21, [R1+0x710] ;  /* 0x0007100001157983 */ /* 0x000ee80000300800 */
[----:B------:R2:W-:Y:S04]  /*b4020*/  STL.64 [R1+0xf70], R16 ;  /* 0x000f701001007387 */ /* 0x0005e80000100a00 */
[----:B------:R-:W3:Y:S01]  /*b4030*/  LDL.LU R22, [R1+0x714] ;  /* 0x0007140001167983 */ /* 0x000ee20000300800 */
[----:B--2---:R-:W-:-:S05]  /*b4040*/  F2FP.SATFINITE.E5M2.F32.PACK_AB_MERGE_C R16, R248, R247, RZ ;  /* 0x000000f7f810723e */ /* 0x004fca00048060ff */
[----:B------:R-:W-:Y:S01]  /*b4050*/  STL [R1+0x557c], R16 ;  /* 0x00557c1001007387 */ /* 0x000fe20000100800 */
[----:B----4-:R-:W-:-:S05]  /*b4060*/  F2FP.SATFINITE.E5M2.F32.PACK_AB_MERGE_C R17, R10, R12, RZ ;  /* 0x0000000c0a11723e */ /* 0x010fca00048060ff */
[----:B------:R-:W-:Y:S01]  /*b4070*/  STL [R1+0x5580], R17 ;  /* 0x0055801101007387 */ /* 0x000fe20000100800 */
[----:B------:R-:W-:-:S03]  /*b4080*/  F2FP.SATFINITE.E5M2.F32.PACK_AB_MERGE_C R10, R14, R11, RZ ;  /* 0x0000000b0e0a723e */ /* 0x000fc600048060ff */
[----:B------:R-:W2:Y:S04]  /*b4090*/  LDL.LU R223, [R1+0x718] ;  /* 0x0007180001df7983 */ /* 0x000ea80000300800 */
[----:B------:R-:W2:Y:S04]  /*b40a0*/  LDL.LU R226, [R1+0x71c] ;  /* 0x00071c0001e27983 */ /* 0x000ea80000300800 */
[----:B------:R0:W-:Y:S04]  /*b40b0*/  STL [R1+0x28], R10 ;  /* 0x0000280a01007387 */ /* 0x0001e80000100800 */
[----:B------:R-:W4:Y:S04]  /*b40c0*/  LDL.LU R245, [R1+0x720] ;  /* 0x0007200001f57983 */ /* 0x000f280000300800 */
[----:B------:R-:W4:Y:S04]  /*b40d0*/  LDL.LU R248, [R1+0x724] ;  /* 0x0007240001f87983 */ /* 0x000f280000300800 */
[----:B0-----:R-:W4:Y:S04]  /*b40e0*/  LDL.LU R10, [R1+0x728] ;  /* 0x00072800010a7983 */ /* 0x001f280000300800 */
[----:B------:R-:W4:Y:S01]  /*b40f0*/  LDL.LU R14, [R1+0x72c] ;  /* 0x00072c00010e7983 */ /* 0x000f220000300800 */
[----:B------:R-:W-:-:S02]  /*b4100*/  SHF.R.S32.HI R152, RZ, 0x1f, R221 ;  /* 0x0000001fff987819 */ /* 0x000fc400000114dd */
[C---:B------:R-:W-:Y:S01]  /*b4110*/  IADD3 R16, P2, R221.reuse, R2, RZ ;  /* 0x00000002dd107210 */ /* 0x040fe20007f5e0ff */
[----:B------:R-:W4:Y:S04]  /*b4120*/  LDL.LU R242, [R1+0x730] ;  /* 0x0007300001f27983 */ /* 0x000f280000300800 */
[----:B------:R-:W-:Y:S01]  /*b4130*/  IMAD.X R17, R152, 0x1, R13, P2 ;  /* 0x0000000198117824 */ /* 0x000fe200010e060d */
[----:B------:R-:W4:Y:S04]  /*b4140*/  LDL.LU R246, [R1+0x734] ;  /* 0x0007340001f67983 */ /* 0x000f280000300800 */
[----:B------:R-:W4:Y:S04]  /*b4150*/  LDL.LU R247, [R1+0x738] ;  /* 0x0007380001f77983 */ /* 0x000f280000300800 */
[----:B------:R3:W-:Y:S04]  /*b4160*/  STL.64 [R1+0xf68], R16 ;  /* 0x000f681001007387 */ /* 0x0007e80000100a00 */
[----:B------:R-:W4:Y:S01]  /*b4170*/  LDL.LU R12, [R1+0x73c] ;  /* 0x00073c00010c7983 */ /* 0x000f220000300800 */
[----:B------:R-:W-:-:S03]  /*b4180*/  IADD3 R154, P2, R221, R0, RZ ;  /* 0x00000000dd9a7210 */ /* 0x000fc60007f5e0ff */
[----:B------:R-:W4:Y:S02]  /*b4190*/  LDL.LU R11, [R1+0x8] ;  /* 0x00000800010b7983 */ /* 0x000f240000300800 */
[----:B------:R-:W-:Y:S02]  /*b41a0*/  IMAD.X R155, R152, 0x1, R7, P2 ;  /* 0x00000001989b7824 */ /* 0x000fe400010e0607 */
[----:B------:R-:W4:Y:S04]  /*b41b0*/  LDL.LU R229, [R1+0x740] ;  /* 0x0007400001e57983 */ /* 0x000f280000300800 */
[----:B------:R-:W4:Y:S04]  /*b41c0*/  LDL.LU R232, [R1+0x744] ;  /* 0x0007440001e87983 */ /* 0x000f280000300800 */
[----:B------:R-:W4:Y:S04]  /*b41d0*/  LDL.LU R235, [R1+0x748] ;  /* 0x0007480001eb7983 */ /* 0x000f280000300800 */
[----:B------:R-:W-:Y:S04]  /*b41e0*/  STL.64 [R1+0xf60], R154 ;  /* 0x000f609a01007387 */ /* 0x000fe80000100a00 */
[----:B------:R-:W4:Y:S04]  /*b41f0*/  LDL.LU R237, [R1+0x74c] ;  /* 0x00074c0001ed7983 */ /* 0x000f280000300800 */
[----:B------:R-:W4:Y:S04]  /*b4200*/  LDL.LU R238, [R1+0x750] ;  /* 0x0007500001ee7983 */ /* 0x000f280000300800 */
[----:B------:R-:W4:Y:S01]  /*b4210*/  LDL.LU R239, [R1+0x754] ;  /* 0x0007540001ef7983 */ /* 0x000f220000300800 */
[----:B---3--:R-:W-:-:S03]  /*b4220*/  F2FP.SATFINITE.E5M2.F32.PACK_AB_MERGE_C R16, R241, R240, RZ ;  /* 0x000000f0f110723e */ /* 0x008fc600048060ff */
[----:B------:R-:W3:Y:S04]  /*b4230*/  LDL.LU R240, [R1+0x758] ;  /* 0x0007580001f07983 */ /* 0x000ee80000300800 */
[----:B------:R-:W3:Y:S01]  /*b4240*/  LDL.LU R241, [R1+0x75c] ;  /* 0x00075c0001f17983 */ /* 0x000ee20000300800 */
[----:B------:R-:W-:-:S03]  /*b4250*/  F2FP.SATFINITE.E5M2.F32.PACK_AB_MERGE_C R18, R244, R243, RZ ;  /* 0x000000f3f412723e */ /* 0x000fc600048060ff */
[----:B------:R-:W3:Y:S04]  /*b4260*/  LDL.LU R243, [R1+0x760] ;  /* 0x0007600001f37983 */ /* 0x000ee80000300800 */
[----:B------:R-:W3:Y:S01]  /*b4270*/  LDL.LU R244, [R1+0x764] ;  /* 0x0007640001f47983 */ /* 0x000ee20000300800 */
[----:B------:R-:W-:Y:S02]  /*b4280*/  F2FP.SATFINITE.E5M2.F32.PACK_AB_MERGE_C R17, R20, R19, RZ ;  /* 0x000000131411723e */ /* 0x000fe400048060ff */
[----:B------:R-:W-:Y:S02]  /*b4290*/  IADD3 R20, P2, R221, R6, RZ ;  /* 0x00000006dd147210 */ /* 0x000fe40007f5e0ff */
[----:B------:R-:W-:-:S03]  /*b42a0*/  F2FP.SATFINITE.E5M2.F32.PACK_AB_MERGE_C R185, R22, R21, RZ ;  /* 0x0000001516b9723e */ /* 0x000fc600048060ff */
[----:B------:R-:W-:-:S05]  /*b42b0*/  IMAD.X R21, R152, 0x1, R5, P2 ;  /* 0x0000000198157824 */ /* 0x000fca00010e0605 */
[----:B------:R0:W-:Y:S02]  /*b42c0*/  STL.64 [R1+0xf58], R20 ;  /* 0x000f581401007387 */ /* 0x0001e40000100a00 */
[----:B0-----:R-:W-:-:S05]  /*b42d0*/  IADD3 R20, P2, R221, R4, RZ ;  /* 0x00000004dd147210 */ /* 0x001fca0007f5e0ff */
[----:B------:R-:W-:Y:S01]  /*b42e0*/  IMAD.X R21, R152, 0x1, R3, P2 ;  /* 0x0000000198157824 */ /* 0x000fe200010e0603 */
[----:B------:R-:W-:-:S04]  /*b42f0*/  SHF.R.S32.HI R152, RZ, 0x1f, R8 ;  /* 0x0000001fff987819 */ /* 0x000fc80000011408 */
[----:B------:R-:W-:Y:S01]  /*b4300*/  STL.64 [R1+0xf50], R20 ;  /* 0x000f501401007387 */ /* 0x000fe20000100a00 */
[----:B--2---:R-:W-:-:S05]  /*b4310*/  F2FP.SATFINITE.E5M2.F32.PACK_AB_MERGE_C R15, R226, R223, RZ ;  /* 0x000000dfe20f723e */ /* 0x004fca00048060ff */
[----:B------:R0:W-:Y:S01]  /*b4320*/  STL [R1+0x463c], R15 ;  /* 0x00463c0f01007387 */ /* 0x0001e20000100800 */
[----:B----4-:R-:W-:-:S03]  /*b4330*/  F2FP.SATFINITE.E5M2.F32.PACK_AB_MERGE_C R178, R248, R245, RZ ;  /* 0x000000f5f8b2723e */ /* 0x010fc600048060ff */
[----:B------:R-:W2:Y:S04]  /*b4340*/  LDL.LU R245, [R1+0x768] ;  /* 0x0007680001f57983 */ /* 0x000ea80000300800 */
[----:B------:R-:W2:Y:S01]  /*b4350*/  LDL.LU R248, [R1+0x76c] ;  /* 0x00076c0001f87983 */ /* 0x000ea20000300800 */
[----:B------:R-:W-:Y:S02]  /*b4360*/  F2FP.SATFINITE.E5M2.F32.PACK_AB_MERGE_C R184, R14, R10, RZ ;  /* 0x0000000a0eb8723e */ /* 0x000fe400048060ff */
[----:B------:R-:W-:Y:S01]  /*b4370*/  IADD3 R14, P2, R8, R2, RZ ;  /* 0x00000002080e7210 */ /* 0x000fe20007f5e0ff */
[----:B------:R-:W4:Y:S04]  /*b4380*/  LDL.LU R10, [R1+0x770] ;  /* 0x00077000010a7983 */ /* 0x000f280000300800 */
[----:B0-----:R-:W-:-:S05]  /*b4390*/  IMAD.X R15, R152, 0x1, R13, P2 ;  /* 0x00000001980f7824 */ /* 0x001fca00010e060d */
[----:B------:R0:W-:Y:S04]  /*b43a0*/  STL.64 [R1+0xf48], R14 ;  /* 0x000f480e01007387 */ /* 0x0001e80000100a00 */
[----:B0-----:R-:W4:Y:S01]  /*b43b0*/  LDL.LU R14, [R1+0x774] ;  /* 0x00077400010e7983 */ /* 0x001f220000300800 */
[----:B------:R-:W-:Y:S02]  /*b43c0*/  IADD3 R20, P2, R8, R0, RZ ;  /* 0x0000000008147210 */ /* 0x000fe40007f5e0ff */
[----:B------:R-:W-:Y:S02]  /*b43d0*/  F2FP.SATFINITE.E5M2.F32.PACK_AB_MERGE_C R174, R246, R242, RZ ;  /* 0x000000f2f6ae723e */ /* 0x000fe400048060ff */
[----:B------:R-:W4:Y:S01]  /*b43e0*/  LDL.LU R242, [R1+0x778] ;  /* 0x0007780001f27983 */ /* 0x000f220000300800 */
[----:B------:R-:W-:Y:S01]  /*b43f0*/  IMAD.X R21, R152, 0x1, R7, P2 ;  /* 0x0000000198157824 */ /* 0x000fe200010e0607 */
[----:B------:R-:W-:-:S02]  /*b4400*/  F2FP.SATFINITE.E5M2.F32.PACK_AB_MERGE_C R175, R12, R247, RZ ;  /* 0x000000f70caf723e */ /* 0x000fc400048060ff */
[----:B------:R-:W4:Y:S04]  /*b4410*/  LDL.LU R246, [R1+0x77c] ;  /* 0x00077c0001f67983 */ /* 0x000f280000300800 */
[----:B------:R-:W4:Y:S04]  /*b4420*/  LDL.LU R247, [R1+0x780] ;  /* 0x0007800001f77983 */ /* 0x000f280000300800 */
[----:B------:R0:W-:Y:S04]  /*b4430*/  STL.64 [R1+0xf40], R20 ;  /* 0x000f401401007387 */ /* 0x0001e80000100a00 */
[----:B------:R-:W4:Y:S01]  /*b4440*/  LDL.LU R12, [R1+0x784] ;  /* 0x00078400010c7983 */ /* 0x000f220000300800 */
[----:B0-----:R-:W-:-:S05]  /*b4450*/  IADD3 R20, P2, R8, R6, RZ ;  /* 0x0000000608147210 */ /* 0x001fca0007f5e0ff */
[----:B------:R-:W-:-:S05]  /*b4460*/  IMAD.X R21, R152, 0x1, R5, P2 ;  /* 0x0000000198157824 */ /* 0x000fca00010e0605 */
[----:B------:R0:W-:Y:S02]  /*b4470*/  STL.64 [R1+0xf38], R20 ;  /* 0x000f381401007387 */ /* 0x0001e40000100a00 */
[----:B0-----:R-:W-:Y:S02]  /*b4480*/  IADD3 R20, P2, R8, R4, RZ ;  /* 0x0000000408147210 */ /* 0x001fe40007f5e0ff */
[----:B------:R-:W4:Y:S03]  /*b4490*/  LDL.LU R8, [R1+0xc] ;  /* 0x00000c0001087983 */ /* 0x000f260000300800 */
[----:B------:R-:W-:Y:S01]  /*b44a0*/  IMAD.X R21, R152, 0x1, R3, P2 ;  /* 0x0000000198157824 */ /* 0x000fe200010e0603 */
[----:B------:R-:W-:-:S04]  /*b44b0*/  SHF.R.S32.HI R152, RZ, 0x1f, R11 ;  /* 0x0000001fff987819 */ /* 0x000fc8000001140b */
[----:B------:R0:W-:Y:S02]  /*b44c0*/  STL.64 [R1+0xf30], R20 ;  /* 0x000f301401007387 */ /* 0x0001e40000100a00 */
[----:B0-----:R-:W-:-:S05]  /*b44d0*/  IADD3 R20, P2, R11, R2, RZ ;  /* 0x000000020b147210 */ /* 0x001fca0007f5e0ff */
[----:B------:R-:W-:Y:S01]  /*b44e0*/  IMAD.X R21, R152, 0x1, R13, P2 ;  /* 0x0000000198157824 */ /* 0x000fe200010e060d */
[----:B------:R-:W-:Y:S02]  /*b44f0*/  F2FP.SATFINITE.E5M2.F32.PACK_AB_MERGE_C R173, R237, R235, RZ ;  /* 0x000000ebedad723e */ /* 0x000fe400048060ff */
[----:B------:R-:W-:Y:S02]  /*b4500*/  F2FP.SATFINITE.E5M2.F32.PACK_AB_MERGE_C R171, R239, R238, RZ ;  /* 0x000000eeefab723e */ /* 0x000fe400048060ff */
[----:B---3--:R-:W-:-:S05]  /*b4510*/  F2FP.SATFINITE.E5M2.F32.PACK_AB_MERGE_C R15, R241, R240, RZ ;  /* 0x000000f0f10f723e */ /* 0x008fca00048060ff */
[----:B------:R-:W-:Y:S04]  /*b4520*/  STL [R1+0x4634], R15 ;  /* 0x0046340f01007387 */ /* 0x000fe80000100800 */
[----:B------:R0:W-:Y:S04]  /*b4530*/  STL.64 [R1+0xf28], R20 ;  /* 0x000f281401007387 */ /* 0x0001e80000100a00 */
[----:B0-----:R-:W3:Y:S04]  /*b4540*/  LDL.LU R20, [R1+0x788] ;  /* 0x0007880001147983 */ /* 0x001ee80000300800 */
[----:B------:R-:W3:Y:S04]  /*b4550*/  LDL.LU R21, [R1+0x78c] ;  /* 0x00078c0001157983 */ /* 0x000ee80000300800 */
[----:B------:R-:W3:Y:S04]  /*b4560*/  LDL.LU R22, [R1+0x790] ;  /* 0x0007900001167983 */ /* 0x000ee80000300800 */
[----:B------:R-:W3:Y:S04]  /*b4570*/  LDL.LU R221, [R1+0x794] ;  /* 0x0007940001dd7983 */ /* 0x000ee80000300800 */
[----:B------:R-:W3:Y:S04]  /*b4580*/  LDL.LU R223, [R1+0x798] ;  /* 0x0007980001df7983 */ /* 0x000ee80000300800 */
[----:B------:R-:W3:Y:S01]  /*b4590*/  LDL.LU R235, [R1+0x79c] ;  /* 0x00079c0001eb7983 */ /* 0x000ee20000300800 */
[----:B------:R-:W-:-:S03]  /*b45a0*/  F2FP.SATFINITE.E5M2.F32.PACK_AB_MERGE_C R169, R244, R243, RZ ;  /* 0x000000f3f4a9723e */ /* 0x000fc600048060ff */
[----:B------:R-:W3:Y:S04]  /*b45b0*/  LDL.LU R237, [R1+0x7a0] ;  /* 0x0007a00001ed7983 */ /* 0x000ee80000300800 */
[----:B------:R-:W3:Y:S04]  /*b45c0*/  LDL.LU R238, [R1+0x7a4] ;  /* 0x0007a40001ee7983 */ /* 0x000ee80000300800 */
[----:B------:R-:W3:Y:S04]  /*b45d0*/  LDL.LU R241, [R1+0x7a8] ;  /* 0x0007a80001f17983 */ /* 0x000ee80000300800 */
[----:B------:R-:W3:Y:S01]  /*b45e0*/  LDL.LU R244, [R1+0x7ac] ;  /* 0x0007ac0001f47983 */ /* 0x000ee20000300800 */
[----:B------:R-:W-:-:S02]  /*b45f0*/  F2FP.SATFINITE.E5M2.F32.PACK_AB_MERGE_C R172, R232, R229, RZ ;  /* 0x000000e5e8ac723e */ /* 0x000fc400048060ff */
[----:B--2---:R-:W-:Y:S02]  /*b4600*/  F2FP.SATFINITE.E5M2.F32.PACK_AB_MERGE_C R170, R248, R245, RZ ;  /* 0x000000f5f8aa723e */ /* 0x004fe400048060ff */
[----:B------:R-:W2:Y:S04]  /*b4610*/  LDL.LU R245, [R1+0x7b0] ;  /* 0x0007b00001f57983 */ /* 0x000ea80000300800 */
[----:B------:R-:W2:Y:S01]  /*b4620*/  LDL.LU R248, [R1+0x7b4] ;  /* 0x0007b40001f87983 */ /* 0x000ea20000300800 */
[----:B----4-:R-:W-:Y:S02]  /*b4630*/  F2FP.SATFINITE.E5M2.F32.PACK_AB_MERGE_C R167, R14, R10, RZ ;  /* 0x0000000a0ea7723e */ /* 0x010fe400048060ff */
[----:B------:R-:W-:Y:S01]  /*b4640*/  IADD3 R14, P2, R11, R0, RZ ;  /* 0x000000000b0e7210 */ /* 0x000fe20007f5e0ff */
[----:B------:R-:W4:Y:S04]  /*b4650*/  LDL.LU R10, [R1+0x7b8] ;  /* 0x0007b800010a7983 */ /* 0x000f280000300800 */
[----:B------:R-:W-:-:S05]  /*b4660*/  IMAD.X R15, R152, 0x1, R7, P2 ;  /* 0x00000001980f7824 */ /* 0x000fca00010e0607 */
[----:B------:R0:W-:Y:S04]  /*b4670*/  STL.64 [R1+0xf20], R14 ;  /* 0x000f200e01007387 */ /* 0x0001e80000100a00 */
[----:B0-----:R-:W4:Y:S01]  /*b4680*/  LDL.LU R14, [R1+0x7bc] ;  /* 0x0007bc00010e7983 */ /* 0x001f220000300800 */
[----:B------:R-:W-:-:S03]  /*b4690*/  IADD3 R154, P2, R11, R6, RZ ;  /* 0x000000060b9a7210 */ /* 0x000fc60007f5e0ff */
[----:B------:R-:W4:Y:S02]  /*b46a0*/  LDL.LU R243, [R1+0x10] ;  /* 0x0000100001f37983 */ /* 0x000f240000300800 */
[----:B------:R-:W-:-:S05]  /*b46b0*/  IMAD.X R155, R152, 0x1, R5, P2 ;  /* 0x00000001989b7824 */ /* 0x000fca00010e0605 */
[----:B------:R0:W-:Y:S04]  /*b46c0*/  STL.64 [R1+0xf18], R154 ;  /* 0x000f189a01007387 */ /* 0x0001e80000100a00 */
[----:B------:R-:W4:Y:S04]  /*b46d0*/  LDL.LU R226, [R1+0x7c0] ;  /* 0x0007c00001e27983 */ /* 0x000f280000300800 */
[----:B------:R-:W4:Y:S01]  /*b46e0*/  LDL.LU R229, [R1+0x7c4] ;  /* 0x0007c40001e57983 */ /* 0x000f220000300800 */
[----:B0-----:R-:W-:-:S03]  /*b46f0*/  IADD3 R154, P2, R11, R4, RZ ;  /* 0x000000040b9a7210 */ /* 0x001fc60007f5e0ff */
[----:B------:R-:W4:Y:S02]  /*b4700*/  LDL.LU R232, [R1+0x7c8] ;  /* 0x0007c80001e87983 */ /* 0x000f240000300800 */
[----:B------:R-:W-:Y:S01]  /*b4710*/  IMAD.X R155, R152, 0x1, R3, P2 ;  /* 0x00000001989b7824 */ /* 0x000fe200010e0603 */
[----:B------:R-:W-:-:S04]  /*b4720*/  F2FP.SATFINITE.E5M2.F32.PACK_AB_MERGE_C R168, R246, R242, RZ ;  /* 0x000000f2f6a8723e */ /* 0x000fc800048060ff */
[----:B------:R-:W-:Y:S01]  /*b4730*/  STL.64 [R1+0xf10], R154 ;  /* 0x000f109a01007387 */ /* 0x000fe20000100a00 */
[----:B------:R-:W-:-:S03]  /*b4740*/  F2FP.SATFINITE.E5M2.F32.PACK_AB_MERGE_C R165, R12, R247, RZ ;  /* 0x000000f70ca5723e */ /* 0x000fc600048060ff */
[----:B------:R-:W4:Y:S04]  /*b4750*/  LDL.LU R239, [R1+0x7cc] ;  /* 0x0007cc0001ef7983 */ /* 0x000f280000300800 */
[----:B------:R-:W4:Y:S04]  /*b4760*/  LDL.LU R240, [R1+0x7d0] ;  /* 0x0007d00001f07983 */ /* 0x000f280000300800 */
[----:B------:R-:W4:Y:S04]  /*b4770*/  LDL.LU R242, [R1+0x7d4] ;  /* 0x0007d40001f27983 */ /* 0x000f280000300800 */
[----:B------:R-:W4:Y:S04]  /*b4780*/  LDL.LU R246, [R1+0x7d8] ;  /* 0x0007d80001f67983 */ /* 0x000f280000300800 */
[----:B------:R-:W4:Y:S04]  /*b4790*/  LDL.LU R247, [R1+0x7dc] ;  /* 0x0007dc0001f77983 */ /* 0x000f280000300800 */
[----:B------:R-:W4:Y:S04]  /*b47a0*/  LDL.LU R12, [R1+0x7e0] ;  /* 0x0007e000010c7983 */ /* 0x000f280000300800 */
[----:B------:R-:W4:Y:S01]  /*b47b0*/  LDL.LU R11, [R1+0x7e4] ;  /* 0x0007e400010b7983 */ /* 0x000f220000300800 */
[----:B------:R-:W-:-:S02]  /*b47c0*/  SHF.R.S32.HI R152, RZ, 0x1f, R8 ;  /* 0x0000001fff987819 */ /* 0x000fc40000011408 */
[----:B---3--:R-:W-:Y:S02]  /*b47d0*/  F2FP.SATFINITE.E5M2.F32.PACK_AB_MERGE_C R166, R21, R20, RZ ;  /* 0x0000001415a6723e */ /* 0x008fe400048060ff */
[----:B------:R-:W-:-:S05]  /*b47e0*/  IADD3 R20, P2, R8, R2, RZ ;  /* 0x0000000208147210 */ /* 0x000fca0007f5e0ff */
[----:B------:R-:W-:Y:S01]  /*b47f0*/  IMAD.X R21, R152, 0x1, R13, P2 ;  /* 0x0000000198157824 */ /* 0x000fe200010e060d */
[----:B------:R-:W-:-:S05]  /*b4800*/  F2FP.SATFINITE.E5M2.F32.PACK_AB_MERGE_C R15, R235, R223, RZ ;  /* 0x000000dfeb0f723e */ /* 0x000fca00048060ff */
[----:B------:R-:W-:Y:S04]  /*b4810*/  STL [R1+0x5504], R15 ;  /* 0x0055040f01007387 */ /* 0x000fe80000100800 */
[----:B------:R0:W-:Y:S01]  /*b4820*/  STL.64 [R1+0xf08], R20 ;  /* 0x000f081401007387 */ /* 0x0001e20000100a00 */
[----:B------:R-:W-:-:S03]  /*b4830*/  F2FP.SATFINITE.E5M2.F32.PACK_AB_MERGE_C R162, R238, R237, RZ ;  /* 0x000000edeea2723e */ /* 0x000fc600048060ff */
[----:B------:R-:W3:Y:S04]  /*b4840*/  LDL.LU R235, [R1+0x7e8] ;  /* 0x0007e80001eb7983 */ /* 0x000ee80000300800 */
[----:B------:R-:W3:Y:S01]  /*b4850*/  LDL.LU R237, [R1+0x7ec] ;  /* 0x0007ec0001ed7983 */ /* 0x000ee20000300800 */
[----:B0-----:R-:W-:-:S03]  /*b4860*/  IADD3 R20, P2, R8, R0, RZ ;  /* 0x0000000008147210 */ /* 0x001fc60007f5e0ff */
[----:B------:R-:W3:Y:S02]  /*b4870*/  LDL.LU R238, [R1+0x7f0] ;  /* 0x0007f00001ee7983 */ /* 0x000ee40000300800 */
[----:B------:R-:W-:Y:S01]  /*b4880*/  IMAD.X R21, R152, 0x1, R7, P2 ;  /* 0x0000000198157824 */ /* 0x000fe200010e0607 */
[----:B------:R-:W-:-:S04]  /*b4890*/  F2FP.SATFINITE.E5M2.F32.PACK_AB_MERGE_C R163, R244, R241, RZ ;  /* 0x000000f1f4a3723e */ /* 0x000fc800048060ff */
[----:B------:R-:W-:Y:S04]  /*b48a0*/  STL.64 [R1+0xf00], R20 ;  /* 0x000f001401007387 */ /* 0x000fe80000100a00 */
[----:B------:R-:W3:Y:S01]  /*b48b0*/  LDL.LU R241, [R1+0x7f4] ;  /* 0x0007f40001f17983 */ /* 0x000ee20000300800 */
[----:B------:R-:W-:Y:S02]  /*b48c0*/  F2FP.SATFINITE.E5M2.F32.PACK_AB_MERGE_C R164, R221, R22, RZ ;  /* 0x00000016dda4723e */ /* 0x000fe400048060ff */
[----:B--2---:R-:W-:Y:S02]  /*b48d0*/  F2FP.SATFINITE.E5M2.F32.PACK_AB_MERGE_C R160, R248, R245, RZ ;  /* 0x000000f5f8a0723e */ /* 0x004fe400048060ff */
[----:B----4-:R-:W-:Y:S02]  /*b48e0*/  F2FP.SATFINITE.E5M2.F32.PACK_AB_MERGE_C R161, R14, R10, RZ ;  /* 0x0000000a0ea1723e */ /* 0x010fe400048060ff */
[----:B------:R-:W-:-:S05]  /*b48f0*/  IADD3 R14, P2, R8, R6, RZ ;  /* 0x00000006080e7210 */ /* 0x000fca0007f5e0ff */
[----:B------:R-:W-:-:S05]  /*b4900*/  IMAD.X R15, R152, 0x1, R5, P2 ;  /* 0x00000001980f7824 */ /* 0x000fca00010e0605 */
[----:B------:R0:W-:Y:S04]  /*b4910*/  STL.64 [R1+0xef8], R14 ;  /* 0x000ef80e01007387 */ /* 0x0001e80000100a00 */
[----:B------:R-:W2:Y:S04]  /*b4920*/  LDL.LU R244, [R1+0x7f8] ;  /* 0x0007f80001f47983 */ /* 0x000ea80000300800 */
[----:B------:R-:W2:Y:S04]  /*b4930*/  LDL.LU R245, [R1+0x7fc] ;  /* 0x0007fc0001f57983 */ /* 0x000ea80000300800 */
[----:B------:R-:W4:Y:S01]  /*b4940*/  LDL.LU R248, [R1+0x4e0] ;  /* 0x0004e00001f87983 */ /* 0x000f220000300800 */
[----:B0-----:R-:W-:-:S03]  /*b4950*/  IADD3 R14, P2, R8, R4, RZ ;  /* 0x00000004080e7210 */ /* 0x001fc60007f5e0ff */
[----:B------:R-:W4:Y:S02]  /*b4960*/  LDL.LU R10, [R1+0x4e4] ;  /* 0x0004e400010a7983 */ /* 0x000f240000300800 */
[----:B------:R-:W-:-:S05]  /*b4970*/  IMAD.X R15, R152, 0x1, R3, P2 ;  /* 0x00000001980f7824 */ /* 0x000fca00010e0603 */
[----:B------:R0:W-:Y:S04]  /*b4980*/  STL.64 [R1+0xef0], R14 ;  /* 0x000ef00e01007387 */ /* 0x0001e80000100a00 */
[----:B0-----:R-:W2:Y:S04]  /*b4990*/  LDL.LU R14, [R1+0x4e8] ;  /* 0x0004e800010e7983 */ /* 0x001ea80000300800 */
[----:B------:R-:W2:Y:S01]  /*b49a0*/  LDL.LU R8, [R1+0x4ec] ;  /* 0x0004ec0001087983 */ /* 0x000ea20000300800 */
[----:B------:R-:W-:Y:S02]  /*b49b0*/  SHF.R.S32.HI R152, RZ, 0x1f, R243 ;  /* 0x0000001fff987819 */ /* 0x000fe400000114f3 */
[----:B------:R-:W-:Y:S01]  /*b49c0*/  IADD3 R20, P2, R243, R2, RZ ;  /* 0x00000002f3147210 */ /* 0x000fe20007f5e0ff */
[----:B------:R-:W2:Y:S04]  /*b49d0*/  LDL.LU R223, [R1+0x14] ;  /* 0x0000140001df7983 */ /* 0x000ea80000300800 */
[----:B------:R-:W-:Y:S01]  /*b49e0*/  IMAD.X R21, R152, 0x1, R13, P2 ;  /* 0x0000000198157824 */ /* 0x000fe200010e060d */
[----:B------:R-:W-:-:S04]  /*b49f0*/  F2FP.SATFINITE.E5M2.F32.PACK_AB_MERGE_C R15, R247, R246, RZ ;  /* 0x000000f6f70f723e */ /* 0x000fc800048060ff */
[----:B------:R0:W-:Y:S01]  /*b4a00*/  STL.64 [R1+0xee8], R20 ;  /* 0x000ee81401007387 */ /* 0x0001e20000100a00 */
[----:B------:R-:W-:-:S03]  /*b4a10*/  F2FP.SATFINITE.E5M2.F32.PACK_AB_MERGE_C R157, R242, R240, RZ ;  /* 0x000000f0f29d723e */ /* 0x000fc600048060ff */
[----:B------:R-:W-:Y:S04]  /*b4a20*/  STL [R1+0xcc], R15 ;  /* 0x0000cc0f01007387 */ /* 0x000fe80000100800 */
[----:B------:R-:W2:Y:S01]  /*b4a30*/  LDL.LU R22, [R1+0x4f0] ;  /* 0x0004f00001167983 */ /* 0x000ea20000300800 */
[----:B0-----:R-:W-:-:S03]  /*b4a40*/  IADD3 R20, P2, R243, R0, RZ ;  /* 0x00000000f3147210 */ /* 0x001fc60007f5e0ff */
[----:B------:R-:W2:Y:S02]  /*b4a50*/  LDL.LU R221, [R1+0x4f4] ;  /* 0x0004f40001dd7983 */ /* 0x000ea40000300800 */
[----:B------:R-:W-:Y:S02]  /*b4a60*/  IMAD.X R21, R152, 0x1, R7, P2 ;  /* 0x0000000198157824 */ /* 0x000fe400010e0607 */
[----:B------:R-:W2:Y:S04]  /*b4a70*/  LDL.LU R240, [R1+0x4f8] ;  /* 0x0004f80001f07983 */ /* 0x000ea80000300800 */
[----:B------:R0:W-:Y:S04]  /*b4a80*/  STL.64 [R1+0xee0], R20 ;  /* 0x000ee01401007387 */ /* 0x0001e80000100a00 */
[----:B------:R-:W2:Y:S01]  /*b4a90*/  LDL.LU R242, [R1+0x4fc] ;  /* 0x0004fc0001f27983 */ /* 0x000ea20000300800 */
[----:B------:R-:W-:-:S03]  /*b4aa0*/  F2FP.SATFINITE.E5M2.F32.PACK_AB_MERGE_C R156, R11, R12, RZ ;  /* 0x0000000c0b9c723e */ /* 0x000fc600048060ff */
[----:B------:R-:W2:Y:S04]  /*b4ab0*/  LDL.LU R246, [R1+0x500] ;  /* 0x0005000001f67983 */ /* 0x000ea80000300800 */
[----:B------:R-:W2:Y:S04]  /*b4ac0*/  LDL.LU R247, [R1+0x504] ;  /* 0x0005040001f77983 */ /* 0x000ea80000300800 */
[----:B------:R-:W2:Y:S04]  /*b4ad0*/  LDL.LU R12, [R1+0x508] ;  /* 0x00050800010c7983 */ /* 0x000ea80000300800 */
[----:B------:R-:W2:Y:S01]  /*b4ae0*/  LDL.LU R11, [R1+0x50c] ;  /* 0x00050c00010b7983 */ /* 0x000ea20000300800 */
[----:B0-----:R-:W-:-:S02]  /*b4af0*/  IADD3 R20, P2, R243, R6, RZ ;  /* 0x00000006f3147210 */ /* 0x001fc40007f5e0ff */
[----:B------:R-:W-:Y:S02]  /*b4b00*/  F2FP.SATFINITE.E5M2.F32.PACK_AB_MERGE_C R159, R239, R232, RZ ;  /* 0x000000e8ef9f723e */ /* 0x000fe400048060ff */
[----:B------:R-:W2:Y:S01]  /*b4b10*/  LDL.LU R239, [R1+0x18] ;  /* 0x0000180001ef7983 */ /* 0x000ea20000300800 */
[----:B------:R-:W-:-:S05]  /*b4b20*/  IMAD.X R21, R152, 0x1, R5, P2 ;  /* 0x0000000198157824 */ /* 0x000fca00010e0605 */
[----:B------:R0:W-:Y:S01]  /*b4b30*/  STL.64 [R1+0xed8], R20 ;  /* 0x000ed81401007387 */ /* 0x0001e20000100a00 */
[----:B------:R-:W-:-:S03]  /*b4b40*/  F2FP.SATFINITE.E5M2.F32.PACK_AB_MERGE_C R158, R229, R226, RZ ;  /* 0x000000e2e59e723e */ /* 0x000fc600048060ff */
[----:B------:R-:W2:Y:S01]  /*b4b50*/  LDL.LU R226, [R1+0x510] ;  /* 0x0005100001e27983 */ /* 0x000ea20000300800 */
[----:B0-----:R-:W-:-:S05]  /*b4b60*/  IADD3 R20, P2, R243, R4, RZ ;  /* 0x00000004f3147210 */ /* 0x001fca0007f5e0ff */
[----:B------:R-:W-:-:S05]  /*b4b70*/  IMAD.X R21, R152, 0x1, R3, P2 ;  /* 0x0000000198157824 */ /* 0x000fca00010e0603 */
[----:B------:R-:W-:Y:S04]  /*b4b80*/  STL.64 [R1+0xed0], R20 ;  /* 0x000ed01401007387 */ /* 0x000fe80000100a00 */
[----:B------:R-:W2:Y:S01]  /*b4b90*/  LDL.LU R229, [R1+0x514] ;  /* 0x0005140001e57983 */ /* 0x000ea20000300800 */
[----:B---3--:R-:W-:Y:S02]  /*b4ba0*/  F2FP.SATFINITE.E5M2.F32.PACK_AB_MERGE_C R155, R237, R235, RZ ;  /* 0x000000ebed9b723e */ /* 0x008fe400048060ff */
[----:B------:R-:W-:Y:S02]  /*b4bb0*/  F2FP.SATFINITE.E5M2.F32.PACK_AB_MERGE_C R154, R241, R238, RZ ;  /* 0x000000eef19a723e */ /* 0x000fe400048060ff */
[----:B----4-:R-:W-:-:S05]  /*b4bc0*/  F2FP.SATFINITE.E5M2.F32.PACK_AB_MERGE_C R10, R10, R248, RZ ;  /* 0x000000f80a0a723e */ /* 0x010fca00048060ff */
[----:B------:R0:W-:Y:S04]  /*b4bd0*/  STL [R1+0x49a4], R10 ;  /* 0x0049a40a01007387 */ /* 0x0001e80000100800 */
[----:B------:R-:W3:Y:S04]  /*b4be0*/  LDL.LU R232, [R1+0x518] ;  /* 0x0005180001e87983 */ /* 0x000ee80000300800 */
[----:B------:R-:W3:Y:S04]  /*b4bf0*/  LDL.LU R235, [R1+0x51c] ;  /* 0x00051c0001eb7983 */ /* 0x000ee80000300800 */
[----:B------:R-:W4:Y:S04]  /*b4c00*/  LDL.LU R237, [R1+0x520] ;  /* 0x0005200001ed7983 */ /* 0x000f280000300800 */
[----:B------:R-:W4:Y:S01]  /*b4c10*/  LDL.LU R238, [R1+0x524] ;  /* 0x0005240001ee7983 */ /* 0x000f220000300800 */
[----:B--2---:R-:W-:-:S03]  /*b4c20*/  F2FP.SATFINITE.E5M2.F32.PACK_AB_MERGE_C R8, R8, R14, RZ ;  /* 0x0000000e0808723e */ /* 0x004fc600048060ff */
[----:B------:R-:W2:Y:S01]  /*b4c30*/  LDL.LU R241, [R1+0x528] ;  /* 0x0005280001f17983 */ /* 0x000ea20000300800 */
[----:B------:R-:W-:-:S03]  /*b4c40*/  F2FP.SATFINITE.E5M2.F32.PACK_AB_MERGE_C R153, R245, R244, RZ ;  /* 0x000000f4f599723e */ /* 0x000fc600048060ff */
[----:B------:R-:W2:Y:S04]  /*b4c50*/  LDL.LU R243, [R1+0x52c] ;  /* 0x00052c0001f37983 */ /* 0x000ea80000300800 */
[----:B------:R1:W-:Y:S04]  /*b4c60*/  STL [R1+0x49a0], R8 ;  /* 0x0049a00801007387 */ /* 0x0003e80000100800 */
[----:B------:R-:W2:Y:S04]  /*b4c70*/  LDL.LU R244, [R1+0x530] ;  /* 0x0005300001f47983 */ /* 0x000ea80000300800 */
[----:B------:R-:W2:Y:S04]  /*b4c80*/  LDL.LU R245, [R1+0x534] ;  /* 0x0005340001f57983 */ /* 0x000ea80000300800 */
[----:B------:R-:W2:Y:S04]  /*b4c90*/  LDL.LU R248, [R1+0x538] ;  /* 0x0005380001f87983 */ /* 0x000ea80000300800 */
[----:B0-----:R-:W2:Y:S04]  /*b4ca0*/  LDL.LU R10, [R1+0x53c] ;  /* 0x00053c00010a7983 */ /* 0x001ea80000300800 */
[----:B------:R-:W2:Y:S04]  /*b4cb0*/  LDL.LU R14, [R1+0x540] ;  /* 0x00054000010e7983 */ /* 0x000ea80000300800 */
[----:B-1----:R-:W2:Y:S01]  /*b4cc0*/  LDL.LU R8, [R1+0x544] ;  /* 0x0005440001087983 */ /* 0x002ea20000300800 */
[----:B------:R-:W-:-:S02]  /*b4cd0*/  SHF.R.S32.HI R152, RZ, 0x1f, R223 ;  /* 0x0000001fff987819 */ /* 0x000fc400000114df */
[----:B------:R-:W-:-:S05]  /*b4ce0*/  IADD3 R20, P2, R223, R2, RZ ;  /* 0x00000002df147210 */ /* 0x000fca0007f5e0ff */
[----:B------:R-:W-:Y:S01]  /*b4cf0*/  IMAD.X R21, R152, 0x1, R13, P2 ;  /* 0x0000000198157824 */ /* 0x000fe200010e060d */
[----:B------:R-:W-:-:S04]  /*b4d00*/  F2FP.SATFINITE.E5M2.F32.PACK_AB_MERGE_C R19, R221, R22, RZ ;  /* 0x00000016dd13723e */ /* 0x000fc800048060ff */
[----:B------:R0:W-:Y:S01]  /*b4d10*/  STL.64 [R1+0xec8], R20 ;  /* 0x000ec81401007387 */ /* 0x0001e20000100a00 */
[----:B------:R-:W-:-:S03]  /*b4d20*/  F2FP.SATFINITE.E5M2.F32.PACK_AB_MERGE_C R15, R242, R240, RZ ;  /* 0x000000f0f20f723e */ /* 0x000fc600048060ff */
[----:B------:R-:W-:Y:S01]  /*b4d30*/  STL [R1+0x49bc], R19 ;  /* 0x0049bc1301007387 */ /* 0x000fe20000100800 */
[----:B0-----:R-:W-:-:S03]  /*b4d40*/  IADD3 R20, P2, R223, R0, RZ ;  /* 0x00000000df147210 */ /* 0x001fc60007f5e0ff */
[----:B------:R0:W-:Y:S02]  /*b4d50*/  STL [R1+0x49b8], R15 ;  /* 0x0049b80f01007387 */ /* 0x0001e40000100800 */
[----:B------:R-:W-:Y:S01]  /*b4d60*/  IMAD.X R21, R152, 0x1, R7, P2 ;  /* 0x0000000198157824 */ /* 0x000fe200010e0607 */
[----:B------:R-:W-:-:S04]  /*b4d70*/  F2FP.SATFINITE.E5M2.F32.PACK_AB_MERGE_C R11, R11, R12, RZ ;  /* 0x0000000c0b0b723e */ /* 0x000fc800048060ff */
[----:B------:R1:W-:Y:S01]  /*b4d80*/  STL.64 [R1+0xec0], R20 ;  /* 0x000ec01401007387 */ /* 0x0003e20000100a00 */
[----:B0-----:R-:W-:-:S05]  /*b4d90*/  F2FP.SATFINITE.E5M2.F32.PACK_AB_MERGE_C R15, R247, R246, RZ ;  /* 0x000000f6f70f723e */ /* 0x001fca00048060ff */
[----:B------:R-:W-:Y:S01]  /*b4da0*/  STL [R1+0x49c8], R15 ;  /* 0x0049c80f01007387 */ /* 0x000fe20000100800 */
[----:B-1----:R-:W-:-:S03]  /*b4db0*/  IADD3 R20, P2, R223, R6, RZ ;  /* 0x00000006df147210 */ /* 0x002fc60007f5e0ff */
[----:B------:R0:W-:Y:S02]  /*b4dc0*/  STL [R1+0x49c4], R11 ;  /* 0x0049c40b01007387 */ /* 0x0001e40000100800 */
[----:B------:R-:W-:Y:S02]  /*b4dd0*/  IMAD.X R21, R152, 0x1, R5, P2 ;  /* 0x0000000198157824 */ /* 0x000fe400010e0605 */
[----:B------:R-:W2:Y:S04]  /*b4de0*/  LDL.LU R240, [R1+0x548] ;  /* 0x0005480001f07983 */ /* 0x000ea80000300800 */
[----:B------:R-:W2:Y:S04]  /*b4df0*/  LDL.LU R242, [R1+0x54c] ;  /* 0x00054c0001f27983 */ /* 0x000ea80000300800 */
[----:B------:R-:W2:Y:S04]  /*b4e00*/  LDL.LU R246, [R1+0x550] ;  /* 0x0005500001f67983 */ /* 0x000ea80000300800 */
[----:B------:R1:W-:Y:S04]  /*b4e10*/  STL.64 [R1+0xeb8], R20 ;  /* 0x000eb81401007387 */ /* 0x0003e80000100a00 */
[----:B------:R-:W2:Y:S04]  /*b4e20*/  LDL.LU R247, [R1+0x554] ;  /* 0x0005540001f77983 */ /* 0x000ea80000300800 */
[----:B------:R-:W2:Y:S04]  /*b4e30*/  LDL.LU R12, [R1+0x558] ;  /* 0x00055800010c7983 */ /* 0x000ea80000300800 */
[----:B0-----:R-:W2:Y:S01]  /*b4e40*/  LDL.LU R11, [R1+0x55c] ;  /* 0x00055c00010b7983 */ /* 0x001ea20000300800 */
[----:B-1----:R-:W-:-:S05]  /*b4e50*/  IADD3 R20, P2, R223, R4, RZ ;  /* 0x00000004df147210 */ /* 0x002fca0007f5e0ff */
[----:B------:R-:W-:-:S05]  /*b4e60*/  IMAD.X R21, R152, 0x1, R3, P2 ;  /* 0x0000000198157824 */ /* 0x000fca00010e0603 */
[----:B------:R0:W-:Y:S01]  /*b4e70*/  STL.64 [R1+0xeb0], R20 ;  /* 0x000eb01401007387 */ /* 0x0001e20000100a00 */
[----:B------:R-:W-:Y:S02]  /*b4e80*/  SHF.R.S32.HI R152, RZ, 0x1f, R239 ;  /* 0x0000001fff987819 */ /* 0x000fe400000114ef */
[----:B0-----:R-:W-:-:S05]  /*b4e90*/  F2FP.SATFINITE.E5M2.F32.PACK_AB_MERGE_C R20, R229, R226, RZ ;  /* 0x000000e2e514723e */ /* 0x001fca00048060ff */
[----:B------:R0:W-:Y:S04]  /*b4ea0*/  STL [R1+0x49dc], R20 ;  /* 0x0049dc1401007387 */ /* 0x0001e80000100800 */
[----:B------:R-:W2:Y:S01]  /*b4eb0*/  LDL.LU R221, [R1+0x1c] ;  /* 0x00001c0001dd7983 */ /* 0x000ea20000300800 */
[----:B0-----:R-:W-:-:S05]  /*b4ec0*/  IADD3 R20, P2, R239, R2, RZ ;  /* 0x00000002ef147210 */ /* 0x001fca0007f5e0ff */
[----:B------:R-:W-:Y:S01]  /*b4ed0*/  IMAD.X R21, R152, 0x1, R13, P2 ;  /* 0x0000000198157824 */ /* 0x000fe200010e060d */
[----:B---3--:R-:W-:Y:S02]  /*b4ee0*/  F2FP.SATFINITE.E5M2.F32.PACK_AB_MERGE_C R19, R235, R232, RZ ;  /* 0x000000e8eb13723e */ /* 0x008fe400048060ff */
[----:B----4-:R-:W-:-:S03]  /*b4ef0*/  F2FP.SATFINITE.E5M2.F32.PACK_AB_MERGE_C R15, R238, R237, RZ ;  /* 0x000000edee0f723e */ /* 0x010fc600048060ff */
[----:B------:R2:W-:Y:S04]  /*b4f00*/  STL [R1+0x49d4], R19 ;  /* 0x0049d41301007387 */ /* 0x0005e80000100800 */
[----:B------:R-:W-:Y:S04]  /*b4f10*/  STL [R1+0x49e8], R15 ;  /* 0x0049e80f01007387 */ /* 0x000fe80000100800 */
[----:B------:R0:W-:Y:S01]  /*b4f20*/  STL.64 [R1+0xea8], R20 ;  /* 0x000ea81401007387 */ /* 0x0001e20000100a00 */
[----:B--2---:R-:W-:Y:S02]  /*b4f30*/  F2FP.SATFINITE.E5M2.F32.PACK_AB_MERGE_C R19, R243, R241, RZ ;  /* 0x000000f1f313723e */ /* 0x004fe400048060ff */
[----:B0-----:R-:W-:-:S02]  /*b4f40*/  IADD3 R20, P2, R239, R0, RZ ;  /* 0x00000000ef147210 */ /* 0x001fc40007f5e0ff */
[----:B------:R-:W-:Y:S01]  /*b4f50*/  F2FP.SATFINITE.E5M2.F32.PACK_AB_MERGE_C R15, R245, R244, RZ ;  /* 0x000000f4f50f723e */ /* 0x000fe200048060ff */
[----:B------:R-:W-:Y:S02]  /*b4f60*/  STL [R1+0x49e4], R19 ;  /* 0x0049e41301007387 */ /* 0x000fe40000100800 */
[----:B------:R-:W-:Y:S01]  /*b4f70*/  IMAD.X R21, R152, 0x1, R7, P2 ;  /* 0x0000000198157824 */ /* 0x000fe200010e0607 */
[----:B------:R-:W-:Y:S01]  /*b4f80*/  F2FP.SATFINITE.E5M2.F32.PACK_AB_MERGE_C R10, R10, R248, RZ ;  /* 0x000000f80a0a723e */ /* 0x000fe200048060ff */
[----:B------:R-:W-:Y:S04]  /*b4f90*/  STL [R1+0x4a00], R15 ;  /* 0x004a000f01007387 */ /* 0x000fe80000100800 */
[----:B------:R-:W2:Y:S01]  /*b4fa0*/  LDL.LU R22, [R1+0x560] ;  /* 0x0005600001167983 */ /* 0x000ea20000300800 */
[----:B------:R-:W-:-:S03]  /*b4fb0*/  F2FP.SATFINITE.E5M2.F32.PACK_AB_MERGE_C R8, R8, R14, RZ ;  /* 0x0000000e0808723e */ /* 0x000fc600048060ff */
[----:B------:R-:W-:Y:S04]  /*b4fc0*/  STL.64 [R1+0xea0], R20 ;  /* 0x000ea01401007387 */ /* 0x000fe80000100a00 */
[----:B------:R0:W-:Y:S04]  /*b4fd0*/  STL [R1+0x49f4], R10 ;  /* 0x0049f40a01007387 */ /* 0x0001e80000100800 */
[----:B------:R-:W2:Y:S04]  /*b4fe0*/  LDL.LU R243, [R1+0x564] ;  /* 0x0005640001f37983 */ /* 0x000ea80000300800 */
[----:B------:R1:W-:Y:S04]  /*b4ff0*/  STL [R1+0x4a1c], R8 ;  /* 0x004a1c0801007387 */ /* 0x0003e80000100800 */
[----:B------:R-:W3:Y:S04]  /*b5000*/  LDL.LU R244, [R1+0x568] ;  /* 0x0005680001f47983 */ /* 0x000ee80000300800 */
[----:B------:R-:W3:Y:S04]  /*b5010*/  LDL.LU R245, [R1+0x56c] ;  /* 0x00056c0001f57983 */ /* 0x000ee80000300800 */
[----:B------:R-:W4:Y:S04]  /*b5020*/  LDL.LU R248, [R1+0x570] ;  /* 0x0005700001f87983 */ /* 0x000f280000300800 */
[----:B0-----:R-:W4:Y:S04]  /*b5030*/  LDL.LU R10, [R1+0x574] ;  /* 0x00057400010a7983 */ /* 0x001f280000300800 */
[----:B------:R-:W4:Y:S04]  /*b5040*/  LDL.LU R14, [R1+0x578] ;  /* 0x00057800010e7983 */ /* 0x000f280000300800 */
[----:B-1----:R-:W4:Y:S01]  /*b5050*/  LDL.LU R8, [R1+0x57c] ;  /* 0x00057c0001087983 */ /* 0x002f220000300800 */
[----:B------:R-:W-:-:S03]  /*b5060*/  IADD3 R20, P2, R239, R6, RZ ;  /* 0x00000006ef147210 */ /* 0x000fc60007f5e0ff */
[----:B------:R-:W4:Y:S02]  /*b5070*/  LDL.LU R241, [R1+0x404] ;  /* 0x0004040001f17983 */ /* 0x000f240000300800 */
[----:B------:R-:W-:-:S05]  /*b5080*/  IMAD.X R21, R152, 0x1, R5, P2 ;  /* 0x0000000198157824 */ /* 0x000fca00010e0605 */
[----:B------:R0:W-:Y:S02]  /*b5090*/  STL.64 [R1+0xe98], R20 ;  /* 0x000e981401007387 */ /* 0x0001e40000100a00 */
[----:B0-----:R-:W-:Y:S02]  /*b50a0*/  IADD3 R20, P2, R239, R4, RZ ;  /* 0x00000004ef147210 */ /* 0x001fe40007f5e0ff */
[----:B------:R-:W-:-:S03]  /*b50b0*/  F2FP.SATFINITE.E5M2.F32.PACK_AB_MERGE_C R19, R242, R240, RZ ;  /* 0x000000f0f213723e */ /* 0x000fc600048060ff */
[----:B------:R-:W-:Y:S01]  /*b50c0*/  IMAD.X R21, R152, 0x1, R3, P2 ;  /* 0x0000000198157824 */ /* 0x000fe200010e0603 */
[----:B------:R-:W-:-:S04]  /*b50d0*/  F2FP.SATFINITE.E5M2.F32.PACK_AB_MERGE_C R15, R247, R246, RZ ;  /* 0x000000f6f70f723e */ /* 0x000fc800048060ff */
[----:B------:R-:W-:Y:S04]  /*b50e0*/  STL.64 [R1+0xe90], R20 ;  /* 0x000e901401007387 */ /* 0x000fe80000100a00 */
[----:B------:R-:W-:Y:S04]  /*b50f0*/  STL [R1+0x4a18], R19 ;  /* 0x004a181301007387 */ /* 0x000fe80000100800 */
[----:B------:R-:W4:Y:S01]  /*b5100*/  LDL.LU R223, [R1+0x580] ;  /* 0x0005800001df7983 */ /* 0x000f220000300800 */
[----:B------:R-:W-:-:S03]  /*b5110*/  F2FP.SATFINITE.E5M2.F32.PACK_AB_MERGE_C R11, R11, R12, RZ ;  /* 0x0000000c0b0b723e */ /* 0x000fc600048060ff */
[----:B------:R-:W-:Y:S04]  /*b5120*/  STL [R1+0x4a30], R15 ;  /* 0x004a300f01007387 */ /* 0x000fe80000100800 */
        /* <DEDUP_REMOVED lines=14> */
[----:B------:R-:W-:-:S02]  /*b5210*/  SHF.R.S32.HI R152, RZ, 0x1f, R221 ;  /* 0x0000001fff987819 */ /* 0x000fc400000114dd */
[----:B------:R-:W-:-:S05]  /*b5220*/  IADD3 R20, P2, R221, R2, RZ ;  /* 0x00000002dd147210 */ /* 0x000fca0007f5e0ff */
[----:B------:R-:W-:-:S05]  /*b5230*/  IMAD.X R21, R152, 0x1, R13, P2 ;  /* 0x0000000198157824 */ /* 0x000fca00010e060d */
[----:B------:R0:W-:Y:S02]  /*b5240*/  STL.64 [R1+0xe88], R20 ;  /* 0x000e881401007387 */ /* 0x0001e40000100a00 */
[----:B0-----:R-:W-:-:S05]  /*b5250*/  IADD3 R20, P2, R221, R0, RZ ;  /* 0x00000000dd147210 */ /* 0x001fca0007f5e0ff */
[----:B------:R-:W-:Y:S01]  /*b5260*/  IMAD.X R21, R152, 0x1, R7, P2 ;  /* 0x0000000198157824 */ /* 0x000fe200010e0607 */
[----:B--2---:R-:W-:-:S05]  /*b5270*/  F2FP.SATFINITE.E5M2.F32.PACK_AB_MERGE_C R19, R243, R22, RZ ;  /* 0x00000016f313723e */ /* 0x004fca00048060ff */
[----:B------:R-:W-:Y:S01]  /*b5280*/  STL [R1+0x4a44], R19 ;  /* 0x004a441301007387 */ /* 0x000fe20000100800 */
[----:B---3--:R-:W-:-:S05]  /*b5290*/  F2FP.SATFINITE.E5M2.F32.PACK_AB_MERGE_C R15, R245, R244, RZ ;  /* 0x000000f4f50f723e */ /* 0x008fca00048060ff */
[----:B------:R-:W-:Y:S01]  /*b52a0*/  STL [R1+0x4a40], R15 ;  /* 0x004a400f01007387 */ /* 0x000fe20000100800 */
[----:B----4-:R-:W-:-:S03]  /*b52b0*/  F2FP.SATFINITE.E5M2.F32.PACK_AB_MERGE_C R10, R10, R248, RZ ;  /* 0x000000f80a0a723e */ /* 0x010fc600048060ff */
[----:B------:R-:W2:Y:S04]  /*b52c0*/  LDL.LU R243, [R1+0x5b8] ;  /* 0x0005b80001f37983 */ /* 0x000ea80000300800 */
[----:B------:R-:W-:Y:S01]  /*b52d0*/  STL.64 [R1+0xe80], R20 ;  /* 0x000e801401007387 */ /* 0x000fe20000100a00 */
[----:B------:R-:W-:-:S03]  /*b52e0*/  F2FP.SATFINITE.E5M2.F32.PACK_AB_MERGE_C R8, R8, R14, RZ ;  /* 0x0000000e0808723e */ /* 0x000fc600048060ff */
[----:B------:R0:W-:Y:S04]  /*b52f0*/  STL [R1+0x4a60], R10 ;  /* 0x004a600a01007387 */ /* 0x0001e80000100800 */
[----:B------:R-:W2:Y:S04]  /*b5300*/  LDL.LU R244, [R1+0x5bc] ;  /* 0x0005bc0001f47983 */ /* 0x000ea80000300800 */
[----:B------:R1:W-:Y:S04]  /*b5310*/  STL [R1+0x4a5c], R8 ;  /* 0x004a5c0801007387 */ /* 0x0003e80000100800 */
[----:B------:R-:W3:Y:S04]  /*b5320*/  LDL.LU R245, [R1+0x5c0] ;  /* 0x0005c00001f57983 */ /* 0x000ee80000300800 */
[----:B------:R-:W3:Y:S04]  /*b5330*/  LDL.LU R248, [R1+0x5c4] ;  /* 0x0005c40001f87983 */ /* 0x000ee80000300800 */
[----:B0-----:R-:W4:Y:S04]  /*b5340*/  LDL.LU R10, [R1+0x5c8] ;  /* 0x0005c800010a7983 */ /* 0x001f280000300800 */
[----:B------:R-:W4:Y:S04]  /*b5350*/  LDL.LU R14, [R1+0x5cc] ;  /* 0x0005cc00010e7983 */ /* 0x000f280000300800 */
[----:B-1----:R-:W4:Y:S01]  /*b5360*/  LDL.LU R8, [R1+0x408] ;  /* 0x0004080001087983 */ /* 0x002f220000300800 */
[----:B------:R-:W-:-:S05]  /*b5370*/  IADD3 R20, P2, R221, R6, RZ ;  /* 0x00000006dd147210 */ /* 0x000fca0007f5e0ff */
[----:B------:R-:W-:-:S05]  /*b5380*/  IMAD.X R21, R152, 0x1, R5, P2 ;  /* 0x0000000198157824 */ /* 0x000fca00010e0605 */
[----:B------:R0:W-:Y:S02]  /*b5390*/  STL.64 [R1+0xe78], R20 ;  /* 0x000e781401007387 */ /* 0x0001e40000100a00 */
[----:B0-----:R-:W-:-:S05]  /*b53a0*/  IADD3 R20, P2, R221, R4, RZ ;  /* 0x00000004dd147210 */ /* 0x001fca0007f5e0ff */
[----:B------:R-:W-:-:S05]  /*b53b0*/  IMAD.X R21, R152, 0x1, R3, P2 ;  /* 0x0000000198157824 */ /* 0x000fca00010e0603 */
[----:B------:R0:W-:Y:S01]  /*b53c0*/  STL.64 [R1+0xe70], R20 ;  /* 0x000e701401007387 */ /* 0x0001e20000100a00 */
[----:B------:R-:W-:Y:S02]  /*b53d0*/  SHF.R.S32.HI R152, RZ, 0x1f, R241 ;  /* 0x0000001fff987819 */ /* 0x000fe400000114f1 */
[----:B------:R-:W-:Y:S02]  /*b53e0*/  F2FP.SATFINITE.E5M2.F32.PACK_AB_MERGE_C R19, R232, R229, RZ ;  /* 0x000000e5e813723e */ /* 0x000fe400048060ff */
[----:B0-----:R-:W-:-:S05]  /*b53f0*/  F2FP.SATFINITE.E5M2.F32.PACK_AB_MERGE_C R20, R226, R223, RZ ;  /* 0x000000dfe214723e */ /* 0x001fca00048060ff */
[----:B------:R0:W-:Y:S01]  /*b5400*/  STL [R1+0x4a80], R20 ;  /* 0x004a801401007387 */ /* 0x0001e20000100800 */
[----:B------:R-:W-:Y:S02]  /*b5410*/  F2FP.SATFINITE.E5M2.F32.PACK_AB_MERGE_C R15, R237, R235, RZ ;  /* 0x000000ebed0f723e */ /* 0x000fe400048060ff */
[----:B0-----:R-:W-:Y:S01]  /*b5420*/  IADD3 R20, P2, R241, R2, RZ ;  /* 0x00000002f1147210 */ /* 0x001fe20007f5e0ff */
[----:B------:R0:W-:Y:S04]  /*b5430*/  STL [R1+0x4a74], R19 ;  /* 0x004a741301007387 */ /* 0x0001e80000100800 */
[----:B------:R-:W-:Y:S01]  /*b5440*/  IMAD.X R21, R152, 0x1, R13, P2 ;  /* 0x0000000198157824 */ /* 0x000fe200010e060d */
[----:B------:R1:W-:Y:S04]  /*b5450*/  STL [R1+0x4a94], R15 ;  /* 0x004a940f01007387 */ /* 0x0003e80000100800 */
[----:B------:R1:W-:Y:S01]  /*b5460*/  STL.64 [R1+0xe68], R20 ;  /* 0x000e681401007387 */ /* 0x0003e20000100a00 */
[----:B0-----:R-:W-:-:S02]  /*b5470*/  F2FP.SATFINITE.E5M2.F32.PACK_AB_MERGE_C R19, R239, R238, RZ ;  /* 0x000000eeef13723e */ /* 0x001fc400048060ff */
[----:B-1----:R-:W-:Y:S02]  /*b5480*/  F2FP.SATFINITE.E5M2.F32.PACK_AB_MERGE_C R15, R242, R240, RZ ;  /* 0x000000f0f20f723e */ /* 0x002fe400048060ff */
[----:B------:R-:W-:Y:S01]  /*b5490*/  IADD3 R20, P2, R241, R0, RZ ;  /* 0x00000000f1147210 */ /* 0x000fe20007f5e0ff */
[----:B------:R-:W-:Y:S04]  /*b54a0*/  STL [R1+0x4a90], R19 ;  /* 0x004a901301007387 */ /* 0x000fe80000100800 */
[----:B------:R-:W-:Y:S01]  /*b54b0*/  IMAD.X R21, R152, 0x1, R7, P2 ;  /* 0x0000000198157824 */ /* 0x000fe200010e0607 */
[----:B------:R0:W-:Y:S01]  /*b54c0*/  STL [R1+0x4ab4], R15 ;  /* 0x004ab40f01007387 */ /* 0x0001e20000100800 */
[----:B------:R-:W-:-:S03]  /*b54d0*/  F2FP.SATFINITE.E5M2.F32.PACK_AB_MERGE_C R11, R11, R12, RZ ;  /* 0x0000000c0b0b723e */ /* 0x000fc600048060ff */
[----:B------:R-:W4:Y:S04]  /*b54e0*/  LDL.LU R22, [R1+0x5d0] ;  /* 0x0005d00001167983 */ /* 0x000f280000300800 */
[----:B------:R1:W-:Y:S01]  /*b54f0*/  STL.64 [R1+0xe60], R20 ;  /* 0x000e601401007387 */ /* 0x0003e20000100a00 */
[----:B0-----:R-:W-:-:S05]  /*b5500*/  F2FP.SATFINITE.E5M2.F32.PACK_AB_MERGE_C R15, R247, R246, RZ ;  /* 0x000000f6f70f723e */ /* 0x001fca00048060ff */
[----:B------:R-:W-:Y:S04]  /*b5510*/  STL [R1+0x4aac], R15 ;  /* 0x004aac0f01007387 */ /* 0x000fe80000100800 */
[----:B------:R-:W4:Y:S01]  /*b5520*/  LDL.LU R221, [R1+0x5d4] ;  /* 0x0005d40001dd7983 */ /* 0x000f220000300800 */
[----:B-1----:R-:W-:-:S03]  /*b5530*/  IADD3 R20, P2, R241, R6, RZ ;  /* 0x00000006f1147210 */ /* 0x002fc60007f5e0ff */
[----:B------:R0:W-:Y:S02]  /*b5540*/  STL [R1+0x4ac8], R11 ;  /* 0x004ac80b01007387 */ /* 0x0001e40000100800 */
[----:B------:R-:W-:Y:S02]  /*b5550*/  IMAD.X R21, R152, 0x1, R5, P2 ;  /* 0x0000000198157824 */ /* 0x000fe400010e0605 */
[----:B------:R-:W4:Y:S04]  /*b5560*/  LDL.LU R239, [R1+0x5d8] ;  /* 0x0005d80001ef7983 */ /* 0x000f280000300800 */
[----:B------:R-:W4:Y:S04]  /*b5570*/  LDL.LU R242, [R1+0x5dc] ;  /* 0x0005dc0001f27983 */ /* 0x000f280000300800 */
[----:B------:R-:W4:Y:S04]  /*b5580*/  LDL.LU R246, [R1+0x5e0] ;  /* 0x0005e00001f67983 */ /* 0x000f280000300800 */
[----:B------:R-:W4:Y:S04]  /*b5590*/  LDL.LU R247, [R1+0x5e4] ;  /* 0x0005e40001f77983 */ /* 0x000f280000300800 */
[----:B------:R-:W4:Y:S04]  /*b55a0*/  LDL.LU R12, [R1+0x5e8] ;  /* 0x0005e800010c7983 */ /* 0x000f280000300800 */
[----:B------:R1:W-:Y:S04]  /*b55b0*/  STL.64 [R1+0xe58], R20 ;  /* 0x000e581401007387 */ /* 0x0003e80000100a00 */
[----:B0-----:R-:W4:Y:S04]  /*b55c0*/  LDL.LU R11, [R1+0x5ec] ;  /* 0x0005ec00010b7983 */ /* 0x001f280000300800 */
[----:B------:R-:W4:Y:S01]  /*b55d0*/  LDL.LU R238, [R1+0x40c] ;  /* 0x00040c0001ee7983 */ /* 0x000f220000300800 */
[----:B-1----:R-:W-:-:S05]  /*b55e0*/  IADD3 R20, P2, R241, R4, RZ ;  /* 0x00000004f1147210 */ /* 0x002fca0007f5e0ff */
[----:B------:R-:W-:-:S05]  /*b55f0*/  IMAD.X R21, R152, 0x1, R3, P2 ;  /* 0x0000000198157824 */ /* 0x000fca00010e0603 */
[----:B------:R-:W-:Y:S01]  /*b5600*/  STL.64 [R1+0xe50], R20 ;  /* 0x000e501401007387 */ /* 0x000fe20000100a00 */
[----:B--2---:R-:W-:-:S05]  /*b5610*/  F2FP.SATFINITE.E5M2.F32.PACK_AB_MERGE_C R19, R244, R243, RZ ;  /* 0x000000f3f413723e */ /* 0x004fca00048060ff */
[----:B------:R-:W-:Y:S04]  /*b5620*/  STL [R1+0x4ad4], R19 ;  /* 0x004ad41301007387 */ /* 0x000fe80000100800 */
[----:B------:R-:W2:Y:S01]  /*b5630*/  LDL.LU R223, [R1+0x5f0] ;  /* 0x0005f00001df7983 */ /* 0x000ea20000300800 */
[----:B---3--:R-:W-:-:S05]  /*b5640*/  F2FP.SATFINITE.E5M2.F32.PACK_AB_MERGE_C R15, R248, R245, RZ ;  /* 0x000000f5f80f723e */ /* 0x008fca00048060ff */
[----:B------:R0:W-:Y:S01]  /*b5650*/  STL [R1+0x4af8], R15 ;  /* 0x004af80f01007387 */ /* 0x0001e20000100800 */
[----:B----4-:R-:W-:-:S03]  /*b5660*/  F2FP.SATFINITE.E5M2.F32.PACK_AB_MERGE_C R10, R14, R10, RZ ;  /* 0x0000000a0e0a723e */ /* 0x010fc600048060ff */
[----:B------:R-:W2:Y:S01]  /*b5670*/  LDL.LU R226, [R1+0x5f4] ;  /* 0x0005f40001e27983 */ /* 0x000ea20000300800 */
[----:B------:R-:W-:-:S03]  /*b5680*/  SHF.R.S32.HI R152, RZ, 0x1f, R8 ;  /* 0x0000001fff987819 */ /* 0x000fc60000011408 */
[----:B------:R1:W-:Y:S01]  /*b5690*/  STL [R1+0x4af0], R10 ;  /* 0x004af00a01007387 */ /* 0x0003e20000100800 */
[----:B------:R-:W-:-:S03]  /*b56a0*/  IADD3 R14, P2, R8, R2, RZ ;  /* 0x00000002080e7210 */ /* 0x000fc60007f5e0ff */
[----:B------:R-:W3:Y:S04]  /*b56b0*/  LDL.LU R229, [R1+0x5f8] ;  /* 0x0005f80001e57983 */ /* 0x000ee80000300800 */
[----:B------:R-:W3:Y:S01]  /*b56c0*/  LDL.LU R232, [R1+0x5fc] ;  /* 0x0005fc0001e87983 */ /* 0x000ee20000300800 */
[----:B0-----:R-:W-:-:S03]  /*b56d0*/  IMAD.X R15, R152, 0x1, R13, P2 ;  /* 0x00000001980f7824 */ /* 0x001fc600010e060d */
[----:B------:R-:W4:Y:S04]  /*b56e0*/  LDL.LU R235, [R1+0x200] ;  /* 0x0002000001eb7983 */ /* 0x000f280000300800 */
[----:B------:R-:W4:Y:S04]  /*b56f0*/  LDL.LU R237, [R1+0x204] ;  /* 0x0002040001ed7983 */ /* 0x000f280000300800 */
[----:B------:R-:W4:Y:S04]  /*b5700*/  LDL.LU R244, [R1+0x208] ;  /* 0x0002080001f47983 */ /* 0x000f280000300800 */
[----:B------:R-:W4:Y:S04]  /*b5710*/  LDL.LU R248, [R1+0x20c] ;  /* 0x00020c0001f87983 */ /* 0x000f280000300800 */
[----:B-1----:R-:W4:Y:S04]  /*b5720*/  LDL.LU R10, [R1+0x210] ;  /* 0x00021000010a7983 */ /* 0x002f280000300800 */
[----:B------:R0:W-:Y:S04]  /*b5730*/  STL.64 [R1+0xe48], R14 ;  /* 0x000e480e01007387 */ /* 0x0001e80000100a00 */
[----:B0-----:R-:W4:Y:S04]  /*b5740*/  LDL.LU R14, [R1+0x214] ;  /* 0x00021400010e7983 */ /* 0x001f280000300800 */
[----:B------:R-:W4:Y:S04]  /*b5750*/  LDL.LU R240, [R1+0x218] ;  /* 0x0002180001f07983 */ /* 0x000f280000300800 */
[----:B------:R-:W4:Y:S04]  /*b5760*/  LDL.LU R241, [R1+0x21c] ;  /* 0x00021c0001f17983 */ /* 0x000f280000300800 */
[----:B------:R-:W4:Y:S04]  /*b5770*/  LDL.LU R243, [R1+0x220] ;  /* 0x0002200001f37983 */ /* 0x000f280000300800 */
[----:B------:R-:W4:Y:S01]  /*b5780*/  LDL.LU R245, [R1+0x224] ;  /* 0x0002240001f57983 */ /* 0x000f220000300800 */
[----:B------:R-:W-:-:S05]  /*b5790*/  IADD3 R196, P2, R8, R0, RZ ;  /* 0x0000000008c47210 */ /* 0x000fca0007f5e0ff */
[----:B------:R-:W-:Y:S01]  /*b57a0*/  IMAD.X R197, R152, 0x1, R7, P2 ;  /* 0x0000000198c57824 */ /* 0x000fe200010e0607 */
[----:B------:R-:W-:Y:S02]  /*b57b0*/  IADD3 R20, P2, R8, R6, RZ ;  /* 0x0000000608147210 */ /* 0x000fe40007f5e0ff */
[----:B------:R-:W-:-:S05]  /*b57c0*/  F2FP.SATFINITE.E5M2.F32.PACK_AB_MERGE_C R22, R221, R22, RZ ;  /* 0x00000016dd16723e */ /* 0x000fca00048060ff */
[----:B------:R-:W-:Y:S01]  /*b57d0*/  STL [R1+0x529c], R22 ;  /* 0x00529c1601007387 */ /* 0x000fe20000100800 */
[----:B------:R-:W-:-:S05]  /*b57e0*/  F2FP.SATFINITE.E5M2.F32.PACK_AB_MERGE_C R21, R242, R239, RZ ;  /* 0x000000eff215723e */ /* 0x000fca00048060ff */
[----:B------:R0:W-:Y:S01]  /*b57f0*/  STL [R1+0x52a0], R21 ;  /* 0x0052a01501007387 */ /* 0x0001e20000100800 */
[----:B------:R-:W-:-:S03]  /*b5800*/  F2FP.SATFINITE.E5M2.F32.PACK_AB_MERGE_C R15, R247, R246, RZ ;  /* 0x000000f6f70f723e */ /* 0x000fc600048060ff */
[----:B------:R-:W-:Y:S04]  /*b5810*/  STL.64 [R1+0xe40], R196 ;  /* 0x000e40c401007387 */ /* 0x000fe80000100a00 */
[----:B------:R-:W-:Y:S01]  /*b5820*/  STL [R1+0x4c20], R15 ;  /* 0x004c200f01007387 */ /* 0x000fe20000100800 */
[----:B0-----:R-:W-:Y:S01]  /*b5830*/  IMAD.X R21, R152, 0x1, R5, P2 ;  /* 0x0000000198157824 */ /* 0x001fe200010e0605 */
[----:B------:R-:W-:-:S05]  /*b5840*/  F2FP.SATFINITE.E5M2.F32.PACK_AB_MERGE_C R11, R11, R12, RZ ;  /* 0x0000000c0b0b723e */ /* 0x000fca00048060ff */
[----:B------:R0:W-:Y:S04]  /*b5850*/  STL [R1+0x4c18], R11 ;  /* 0x004c180b01007387 */ /* 0x0001e80000100800 */
[----:B------:R-:W4:Y:S04]  /*b5860*/  LDL.LU R239, [R1+0x228] ;  /* 0x0002280001ef7983 */ /* 0x000f280000300800 */
[----:B------:R-:W4:Y:S04]  /*b5870*/  LDL.LU R242, [R1+0x22c] ;  /* 0x00022c0001f27983 */ /* 0x000f280000300800 */
[----:B------:R-:W4:Y:S04]  /*b5880*/  LDL.LU R246, [R1+0x230] ;  /* 0x0002300001f67983 */ /* 0x000f280000300800 */
[----:B------:R1:W-:Y:S04]  /*b5890*/  STL.64 [R1+0xe38], R20 ;  /* 0x000e381401007387 */ /* 0x0003e80000100a00 */
[----:B------:R-:W4:Y:S04]  /*b58a0*/  LDL.LU R247, [R1+0x234] ;  /* 0x0002340001f77983 */ /* 0x000f280000300800 */
[----:B------:R-:W4:Y:S04]  /*b58b0*/  LDL.LU R12, [R1+0x238] ;  /* 0x00023800010c7983 */ /* 0x000f280000300800 */
[----:B0-----:R-:W4:Y:S01]  /*b58c0*/  LDL.LU R11, [R1+0x23c] ;  /* 0x00023c00010b7983 */ /* 0x001f220000300800 */
[----:B-1----:R-:W-:-:S03]  /*b58d0*/  IADD3 R20, P2, R8, R4, RZ ;  /* 0x0000000408147210 */ /* 0x002fc60007f5e0ff */
[----:B------:R-:W4:Y:S02]  /*b58e0*/  LDL.LU R8, [R1+0xc70] ;  /* 0x000c700001087983 */ /* 0x000f240000300800 */
[----:B------:R-:W-:-:S05]  /*b58f0*/  IMAD.X R21, R152, 0x1, R3, P2 ;  /* 0x0000000198157824 */ /* 0x000fca00010e0603 */
[----:B------:R2:W-:Y:S01]  /*b5900*/  STL.64 [R1+0xe30], R20 ;  /* 0x000e301401007387 */ /* 0x0005e20000100a00 */
[----:B------:R-:W-:Y:S02]  /*b5910*/  SHF.R.S32.HI R152, RZ, 0x1f, R238 ;  /* 0x0000001fff987819 */ /* 0x000fe400000114ee */
[----:B--2---:R-:W-:-:S05]  /*b5920*/  F2FP.SATFINITE.E5M2.F32.PACK_AB_MERGE_C R20, R226, R223, RZ ;  /* 0x000000dfe214723e */ /* 0x004fca00048060ff */
[----:B------:R0:W-:Y:S01]  /*b5930*/  STL [R1+0x4c3c], R20 ;  /* 0x004c3c1401007387 */ /* 0x0001e20000100800 */
[----:B---3--:R-:W-:Y:S02]  /*b5940*/  F2FP.SATFINITE.E5M2.F32.PACK_AB_MERGE_C R19, R232, R229, RZ ;  /* 0x000000e5e813723e */ /* 0x008fe400048060ff */
[----:B0-----:R-:W-:Y:S02]  /*b5950*/  IADD3 R20, P2, R238, R2, RZ ;  /* 0x00000002ee147210 */ /* 0x001fe40007f5e0ff */
[----:B----4-:R-:W-:Y:S01]  /*b5960*/  F2FP.SATFINITE.E5M2.F32.PACK_AB_MERGE_C R15, R237, R235, RZ ;  /* 0x000000ebed0f723e */ /* 0x010fe200048060ff */
[----:B------:R-:W-:Y:S02]  /*b5970*/  STL [R1+0x4c38], R19 ;  /* 0x004c381301007387 */ /* 0x000fe40000100800 */
[----:B------:R-:W-:Y:S02]  /*b5980*/  IMAD.X R21, R152, 0x1, R13, P2 ;  /* 0x0000000198157824 */ /* 0x000fe400010e060d */
[----:B------:R0:W-:Y:S02]  /*b5990*/  STL [R1+0x4c60], R15 ;  /* 0x004c600f01007387 */ /* 0x0001e40000100800 */
[----:B0-----:R-:W-:-:S02]  /*b59a0*/  F2FP.SATFINITE.E5M2.F32.PACK_AB_MERGE_C R15, R248, R244, RZ ;  /* 0x000000f4f80f723e */ /* 0x001fc400048060ff */
[----:B------:R-:W2:Y:S04]  /*b59b0*/  LDL.LU R244, [R1+0x240] ;  /* 0x0002400001f47983 */ /* 0x000ea80000300800 */
[----:B------:R-:W-:Y:S04]  /*b59c0*/  STL.64 [R1+0xe28], R20 ;  /* 0x000e281401007387 */ /* 0x000fe80000100a00 */
[----:B------:R-:W-:Y:S01]  /*b59d0*/  STL [R1+0x4c54], R15 ;  /* 0x004c540f01007387 */ /* 0x000fe20000100800 */
[----:B------:R-:W-:-:S03]  /*b59e0*/  F2FP.SATFINITE.E5M2.F32.PACK_AB_MERGE_C R10, R14, R10, RZ ;  /* 0x0000000a0e0a723e */ /* 0x000fc600048060ff */
[----:B------:R-:W2:Y:S04]  /*b59f0*/  LDL.LU R248, [R1+0x244] ;  /* 0x0002440001f87983 */ /* 0x000ea80000300800 */
[----:B------:R0:W-:Y:S04]  /*b5a00*/  STL [R1+0x4c7c], R10 ;  /* 0x004c7c0a01007387 */ /* 0x0001e80000100800 */
[----:B0-----:R-:W3:Y:S04]  /*b5a10*/  LDL.LU R10, [R1+0x248] ;  /* 0x00024800010a7983 */ /* 0x001ee80000300800 */
[----:B------:R-:W3:Y:S01]  /*b5a20*/  LDL.LU R14, [R1+0x24c] ;  /* 0x00024c00010e7983 */ /* 0x000ee20000300800 */
[----:B------:R-:W-:-:S02]  /*b5a30*/  IADD3 R20, P2, R238, R0, RZ ;  /* 0x00000000ee147210 */ /* 0x000fc40007f5e0ff */
[----:B------:R-:W-:Y:S02]  /*b5a40*/  F2FP.SATFINITE.E5M2.F32.PACK_AB_MERGE_C R19, R241, R240, RZ ;  /* 0x000000f0f113723e */ /* 0x000fe400048060ff */
[----:B------:R-:W-:Y:S01]  /*b5a50*/  F2FP.SATFINITE.E5M2.F32.PACK_AB_MERGE_C R15, R245, R243, RZ ;  /* 0x000000f3f50f723e */ /* 0x000fe200048060ff */
[----:B------:R-:W-:Y:S01]  /*b5a60*/  IMAD.X R21, R152, 0x1, R7, P2 ;  /* 0x0000000198157824 */ /* 0x000fe200010e0607 */
[----:B------:R-:W4:Y:S04]  /*b5a70*/  LDL.LU R240, [R1+0x250] ;  /* 0x0002500001f07983 */ /* 0x000f280000300800 */
[----:B------:R0:W-:Y:S04]  /*b5a80*/  STL.64 [R1+0xe20], R20 ;  /* 0x000e201401007387 */ /* 0x0001e80000100a00 */
[----:B------:R-:W-:Y:S04]  /*b5a90*/  STL [R1+0x4c78], R19 ;  /* 0x004c781301007387 */ /* 0x000fe80000100800 */
[----:B------:R-:W4:Y:S01]  /*b5aa0*/  LDL.LU R241, [R1+0x254] ;  /* 0x0002540001f17983 */ /* 0x000f220000300800 */
[----:B0-----:R-:W-:-:S03]  /*b5ab0*/  IADD3 R20, P2, R238, R6, RZ ;  /* 0x00000006ee147210 */ /* 0x001fc60007f5e0ff */
[----:B------:R-:W-:Y:S04]  /*b5ac0*/  STL [R1+0x4c94], R15 ;  /* 0x004c940f01007387 */ /* 0x000fe80000100800 */
[----:B------:R-:W4:Y:S01]  /*b5ad0*/  LDL.LU R243, [R1+0x258] ;  /* 0x0002580001f37983 */ /* 0x000f220000300800 */
[----:B------:R-:W-:-:S03]  /*b5ae0*/  IMAD.X R21, R152, 0x1, R5, P2 ;  /* 0x0000000198157824 */ /* 0x000fc600010e0605 */
[----:B------:R-:W4:Y:S04]  /*b5af0*/  LDL.LU R245, [R1+0x25c] ;  /* 0x00025c0001f57983 */ /* 0x000f280000300800 */
[----:B------:R-:W4:Y:S04]  /*b5b00*/  LDL.LU R237, [R1+0xc74] ;  /* 0x000c740001ed7983 */ /* 0x000f280000300800 */
[----:B------:R0:W-:Y:S02]  /*b5b10*/  STL.64 [R1+0xe18], R20 ;  /* 0x000e181401007387 */ /* 0x0001e40000100a00 */
[----:B0-----:R-:W-:-:S05]  /*b5b20*/  IADD3 R20, P2, R238, R4, RZ ;  /* 0x00000004ee147210 */ /* 0x001fca0007f5e0ff */
[----:B------:R-:W-:-:S05]  /*b5b30*/  IMAD.X R21, R152, 0x1, R3, P2 ;  /* 0x0000000198157824 */ /* 0x000fca00010e0603 */
[----:B------:R-:W-:Y:S01]  /*b5b40*/  STL.64 [R1+0xe10], R20 ;  /* 0x000e101401007387 */ /* 0x000fe20000100a00 */
[----:B------:R-:W-:-:S05]  /*b5b50*/  F2FP.SATFINITE.E5M2.F32.PACK_AB_MERGE_C R19, R242, R239, RZ ;  /* 0x000000eff213723e */ /* 0x000fca00048060ff */
[----:B------:R-:W-:Y:S04]  /*b5b60*/  STL [R1+0x4c90], R19 ;  /* 0x004c901301007387 */ /* 0x000fe80000100800 */
[----:B------:R-:W4:Y:S01]  /*b5b70*/  LDL.LU R223, [R1+0x260] ;  /* 0x0002600001df7983 */ /* 0x000f220000300800 */
[----:B------:R-:W-:-:S05]  /*b5b80*/  F2FP.SATFINITE.E5M2.F32.PACK_AB_MERGE_C R15, R247, R246, RZ ;  /* 0x000000f6f70f723e */ /* 0x000fca00048060ff */
[----:B------:R-:W-:Y:S01]  /*b5b90*/  STL [R1+0x4cb0], R15 ;  /* 0x004cb00f01007387 */ /* 0x000fe20000100800 */
[----:B------:R-:W-:-:S03]  /*b5ba0*/  F2FP.SATFINITE.E5M2.F32.PACK_AB_MERGE_C R11, R11, R12, RZ ;  /* 0x0000000c0b0b723e */ /* 0x000fc600048060ff */
        /* <DEDUP_REMOVED lines=12> */
[----:B------:R-:W-:Y:S01]  /*b5c70*/  IMAD.X R21, R152, 0x1, R13, P2 ;  /* 0x0000000198157824 */ /* 0x000fe200010e060d */
[----:B--2---:R-:W-:Y:S02]  /*b5c80*/  F2FP.SATFINITE.E5M2.F32.PACK_AB_MERGE_C R15, R248, R244, RZ ;  /* 0x000000f4f80f723e */ /* 0x004fe400048060ff */
[----:B------:R-:W2:Y:S04]  /*b5c90*/  LDL.LU R244, [R1+0x288] ;  /* 0x0002880001f47983 */ /* 0x000ea80000300800 */
[----:B------:R-:W-:Y:S04]  /*b5ca0*/  STL.64 [R1+0xe08], R20 ;  /* 0x000e081401007387 */ /* 0x000fe80000100a00 */
[----:B------:R-:W-:Y:S04]  /*b5cb0*/  STL [R1+0x4ccc], R15 ;  /* 0x004ccc0f01007387 */ /* 0x000fe80000100800 */
[----:B------:R-:W2:Y:S01]  /*b5cc0*/  LDL.LU R248, [R1+0x28c] ;  /* 0x00028c0001f87983 */ /* 0x000ea20000300800 */
[----:B---3--:R-:W-:-:S05]  /*b5cd0*/  F2FP.SATFINITE.E5M2.F32.PACK_AB_MERGE_C R10, R14, R10, RZ ;  /* 0x0000000a0e0a723e */ /* 0x008fca00048060ff */
[----:B------:R0:W-:Y:S04]  /*b5ce0*/  STL [R1+0x4cc8], R10 ;  /* 0x004cc80a01007387 */ /* 0x0001e80000100800 */
[----:B0-----:R-:W3:Y:S04]  /*b5cf0*/  LDL.LU R10, [R1+0x290] ;  /* 0x00029000010a7983 */ /* 0x001ee80000300800 */
[----:B------:R-:W3:Y:S01]  /*b5d00*/  LDL.LU R14, [R1+0x294] ;  /* 0x00029400010e7983 */ /* 0x000ee20000300800 */
[----:B------:R-:W-:-:S05]  /*b5d10*/  IADD3 R20, P2, R8, R0, RZ ;  /* 0x0000000008147210 */ /* 0x000fca0007f5e0ff */
[----:B------:R-:W-:Y:S01]  /*b5d20*/  IMAD.X R21, R152, 0x1, R7, P2 ;  /* 0x0000000198157824 */ /* 0x000fe200010e0607 */
[----:B----4-:R-:W-:-:S04]  /*b5d30*/  F2FP.SATFINITE.E5M2.F32.PACK_AB_MERGE_C R19, R241, R240, RZ ;  /* 0x000000f0f113723e */ /* 0x010fc800048060ff */
[----:B------:R0:W-:Y:S01]  /*b5d40*/  STL.64 [R1+0xe00], R20 ;  /* 0x000e001401007387 */ /* 0x0001e20000100a00 */
[----:B------:R-:W-:-:S03]  /*b5d50*/  F2FP.SATFINITE.E5M2.F32.PACK_AB_MERGE_C R15, R245, R243, RZ ;  /* 0x000000f3f50f723e */ /* 0x000fc600048060ff */
[----:B------:R-:W-:Y:S01]  /*b5d60*/  STL [R1+0x4ce0], R19 ;  /* 0x004ce01301007387 */ /* 0x000fe20000100800 */
[----:B0-----:R-:W-:-:S03]  /*b5d70*/  IADD3 R20, P2, R8, R6, RZ ;  /* 0x0000000608147210 */ /* 0x001fc60007f5e0ff */
[----:B------:R-:W-:Y:S02]  /*b5d80*/  STL [R1+0x4cdc], R15 ;  /* 0x004cdc0f01007387 */ /* 0x000fe40000100800 */
[----:B------:R-:W-:Y:S02]  /*b5d90*/  IMAD.X R21, R152, 0x1, R5, P2 ;  /* 0x0000000198157824 */ /* 0x000fe400010e0605 */
[----:B------:R-:W4:Y:S04]  /*b5da0*/  LDL.LU R238, [R1+0x298] ;  /* 0x0002980001ee7983 */ /* 0x000f280000300800 */
[----:B------:R-:W4:Y:S04]  /*b5db0*/  LDL.LU R239, [R1+0x29c] ;  /* 0x00029c0001ef7983 */ /* 0x000f280000300800 */
[----:B------:R-:W4:Y:S04]  /*b5dc0*/  LDL.LU R240, [R1+0x2a0] ;  /* 0x0002a00001f07983 */ /* 0x000f280000300800 */
[----:B------:R0:W-:Y:S04]  /*b5dd0*/  STL.64 [R1+0xdf8], R20 ;  /* 0x000df81401007387 */ /* 0x0001e80000100a00 */
[----:B------:R-:W4:Y:S04]  /*b5de0*/  LDL.LU R241, [R1+0x2a4] ;  /* 0x0002a40001f17983 */ /* 0x000f280000300800 */
[----:B------:R-:W4:Y:S01]  /*b5df0*/  LDL.LU R243, [R1+0x2a8] ;  /* 0x0002a80001f37983 */ /* 0x000f220000300800 */
[----:B0-----:R-:W-:-:S03]  /*b5e00*/  IADD3 R20, P2, R8, R4, RZ ;  /* 0x0000000408147210 */ /* 0x001fc60007f5e0ff */
[----:B------:R-:W4:Y:S02]  /*b5e10*/  LDL.LU R245, [R1+0x2ac] ;  /* 0x0002ac0001f57983 */ /* 0x000f240000300800 */
[----:B------:R-:W-:Y:S02]  /*b5e20*/  IMAD.X R21, R152, 0x1, R3, P2 ;  /* 0x0000000198157824 */ /* 0x000fe400010e0603 */
[----:B------:R-:W4:Y:S04]  /*b5e30*/  LDL.LU R8, [R1+0xc78] ;  /* 0x000c780001087983 */ /* 0x000f280000300800 */
[----:B------:R0:W-:Y:S01]  /*b5e40*/  STL.64 [R1+0xdf0], R20 ;  /* 0x000df01401007387 */ /* 0x0001e20000100a00 */
[----:B------:R-:W-:Y:S02]  /*b5e50*/  SHF.R.S32.HI R152, RZ, 0x1f, R237 ;  /* 0x0000001fff987819 */ /* 0x000fe400000114ed */
[----:B0-----:R-:W-:-:S05]  /*b5e60*/  F2FP.SATFINITE.E5M2.F32.PACK_AB_MERGE_C R20, R226, R223, RZ ;  /* 0x000000dfe214723e */ /* 0x001fca00048060ff */
[----:B------:R0:W-:Y:S01]  /*b5e70*/  STL [R1+0x4cf4], R20 ;  /* 0x004cf41401007387 */ /* 0x0001e20000100800 */
[----:B------:R-:W-:Y:S02]  /*b5e80*/  F2FP.SATFINITE.E5M2.F32.PACK_AB_MERGE_C R19, R232, R229, RZ ;  /* 0x000000e5e813723e */ /* 0x000fe400048060ff */
[----:B0-----:R-:W-:Y:S02]  /*b5e90*/  IADD3 R20, P2, R237, R2, RZ ;  /* 0x00000002ed147210 */ /* 0x001fe40007f5e0ff */
[----:B------:R-:W-:Y:S01]  /*b5ea0*/  F2FP.SATFINITE.E5M2.F32.PACK_AB_MERGE_C R15, R242, R235, RZ ;  /* 0x000000ebf20f723e */ /* 0x000fe200048060ff */
[----:B------:R-:W-:Y:S02]  /*b5eb0*/  STL [R1+0x4cf0], R19 ;  /* 0x004cf01301007387 */ /* 0x000fe40000100800 */
[----:B------:R-:W-:Y:S02]  /*b5ec0*/  IMAD.X R21, R152, 0x1, R13, P2 ;  /* 0x0000000198157824 */ /* 0x000fe400010e060d */
[----:B------:R0:W-:Y:S02]  /*b5ed0*/  STL [R1+0x4d08], R15 ;  /* 0x004d080f01007387 */ /* 0x0001e40000100800 */
[----:B0-----:R-:W-:-:S02]  /*b5ee0*/  F2FP.SATFINITE.E5M2.F32.PACK_AB_MERGE_C R15, R247, R246, RZ ;  /* 0x000000f6f70f723e */ /* 0x001fc400048060ff */
[----:B------:R-:W-:Y:S01]  /*b5ef0*/  F2FP.SATFINITE.E5M2.F32.PACK_AB_MERGE_C R11, R11, R12, RZ ;  /* 0x0000000c0b0b723e */ /* 0x000fe200048060ff */
[----:B------:R-:W4:Y:S04]  /*b5f00*/  LDL.LU R246, [R1+0x2b0] ;  /* 0x0002b00001f67983 */ /* 0x000f280000300800 */
[----:B------:R-:W-:Y:S04]  /*b5f10*/  STL.64 [R1+0xde8], R20 ;  /* 0x000de81401007387 */ /* 0x000fe80000100a00 */
[----:B------:R-:W-:Y:S04]  /*b5f20*/  STL [R1+0x4d04], R15 ;  /* 0x004d040f01007387 */ /* 0x000fe80000100800 */
[----:B------:R-:W4:Y:S04]  /*b5f30*/  LDL.LU R247, [R1+0x2b4] ;  /* 0x0002b40001f77983 */ /* 0x000f280000300800 */
[----:B------:R0:W-:Y:S04]  /*b5f40*/  STL [R1+0x4d20], R11 ;  /* 0x004d200b01007387 */ /* 0x0001e80000100800 */
[----:B------:R-:W4:Y:S04]  /*b5f50*/  LDL.LU R12, [R1+0x2b8] ;  /* 0x0002b800010c7983 */ /* 0x000f280000300800 */
[----:B0-----:R-:W4:Y:S01]  /*b5f60*/  LDL.LU R11, [R1+0x2bc] ;  /* 0x0002bc00010b7983 */ /* 0x001f220000300800 */
[----:B------:R-:W-:-:S03]  /*b5f70*/  IADD3 R20, P2, R237, R0, RZ ;  /* 0x00000000ed147210 */ /* 0x000fc60007f5e0ff */
[----:B------:R-:W4:Y:S02]  /*b5f80*/  LDL.LU R242, [R1+0x2c0] ;  /* 0x0002c00001f27983 */ /* 0x000f240000300800 */
[----:B------:R-:W-:-:S05]  /*b5f90*/  IMAD.X R21, R152, 0x1, R7, P2 ;  /* 0x0000000198157824 */ /* 0x000fca00010e0607 */
[----:B------:R0:W-:Y:S02]  /*b5fa0*/  STL.64 [R1+0xde0], R20 ;  /* 0x000de01401007387 */ /* 0x0001e40000100a00 */
[----:B0-----:R-:W-:-:S05]  /*b5fb0*/  IADD3 R20, P2, R237, R6, RZ ;  /* 0x00000006ed147210 */ /* 0x001fca0007f5e0ff */
[----:B------:R-:W-:Y:S01]  /*b5fc0*/  IMAD.X R21, R152, 0x1, R5, P2 ;  /* 0x0000000198157824 */ /* 0x000fe200010e0605 */
[----:B--2---:R-:W-:-:S05]  /*b5fd0*/  F2FP.SATFINITE.E5M2.F32.PACK_AB_MERGE_C R15, R248, R244, RZ ;  /* 0x000000f4f80f723e */ /* 0x004fca00048060ff */
[----:B------:R-:W-:Y:S04]  /*b5fe0*/  STL [R1+0x4d1c], R15 ;  /* 0x004d1c0f01007387 */ /* 0x000fe80000100800 */
[----:B------:R-:W2:Y:S01]  /*b5ff0*/  LDL.LU R248, [R1+0x2c4] ;  /* 0x0002c40001f87983 */ /* 0x000ea20000300800 */
[----:B---3--:R-:W-:-:S05]  /*b6000*/  F2FP.SATFINITE.E5M2.F32.PACK_AB_MERGE_C R10, R14, R10, RZ ;  /* 0x0000000a0e0a723e */ /* 0x008fca00048060ff */
[----:B------:R0:W-:Y:S04]  /*b6010*/  STL [R1+0x4d30], R10 ;  /* 0x004d300a01007387 */ /* 0x0001e80000100800 */
[----:B0-----:R-:W3:Y:S04]  /*b6020*/  LDL.LU R10, [R1+0x2c8] ;  /* 0x0002c800010a7983 */ /* 0x001ee80000300800 */
[----:B------:R-:W3:Y:S04]  /*b6030*/  LDL.LU R14, [R1+0x2cc] ;  /* 0x0002cc00010e7983 */ /* 0x000ee80000300800 */
[----:B------:R-:W3:Y:S04]  /*b6040*/  LDL.LU R244, [R1+0xc7c] ;  /* 0x000c7c0001f47983 */ /* 0x000ee80000300800 */
[----:B------:R0:W-:Y:S02]  /*b6050*/  STL.64 [R1+0xdd8], R20 ;  /* 0x000dd81401007387 */ /* 0x0001e40000100a00 */
[----:B0-----:R-:W-:-:S05]  /*b6060*/  IADD3 R20, P2, R237, R4, RZ ;  /* 0x00000004ed147210 */ /* 0x001fca0007f5e0ff */
[----:B------:R-:W-:Y:S01]  /*b6070*/  IMAD.X R21, R152, 0x1, R3, P2 ;  /* 0x0000000198157824 */ /* 0x000fe200010e0603 */
[----:B----4-:R-:W-:-:S04]  /*b6080*/  F2FP.SATFINITE.E5M2.F32.PACK_AB_MERGE_C R19, R241, R240, RZ ;  /* 0x000000f0f113723e */ /* 0x010fc800048060ff */
[----:B------:R0:W-:Y:S02]  /*b6090*/  STL.64 [R1+0xdd0], R20 ;  /* 0x000dd01401007387 */ /* 0x0001e40000100a00 */
[----:B0-----:R-:W-:Y:S02]  /*b60a0*/  F2FP.SATFINITE.E5M2.F32.PACK_AB_MERGE_C R20, R239, R238, RZ ;  /* 0x000000eeef14723e */ /* 0x001fe400048060ff */
[----:B------:R-:W-:-:S03]  /*b60b0*/  F2FP.SATFINITE.E5M2.F32.PACK_AB_MERGE_C R15, R245, R243, RZ ;  /* 0x000000f3f50f723e */ /* 0x000fc600048060ff */
[----:B------:R0:W-:Y:S04]  /*b60c0*/  STL [R1+0x4d2c], R20 ;  /* 0x004d2c1401007387 */ /* 0x0001e80000100800 */
[----:B------:R-:W4:Y:S04]  /*b60d0*/  LDL.LU R223, [R1+0x2d0] ;  /* 0x0002d00001df7983 */ /* 0x000f280000300800 */
[----:B------:R-:W-:Y:S04]  /*b60e0*/  STL [R1+0x4d44], R19 ;  /* 0x004d441301007387 */ /* 0x000fe80000100800 */
[----:B------:R-:W4:Y:S01]  /*b60f0*/  LDL.LU R226, [R1+0x2d4] ;  /* 0x0002d40001e27983 */ /* 0x000f220000300800 */
[----:B------:R-:W-:-:S02]  /*b6100*/  SHF.R.S32.HI R152, RZ, 0x1f, R8 ;  /* 0x0000001fff987819 */ /* 0x000fc40000011408 */
[----:B0-----:R-:W-:Y:S01]  /*b6110*/  IADD3 R20, P2, R8, R2, RZ ;  /* 0x0000000208147210 */ /* 0x001fe20007f5e0ff */
[----:B------:R0:W-:Y:S04]  /*b6120*/  STL [R1+0x4d40], R15 ;  /* 0x004d400f01007387 */ /* 0x0001e80000100800 */
[----:B------:R-:W4:Y:S04]  /*b6130*/  LDL.LU R229, [R1+0x2d8] ;  /* 0x0002d80001e57983 */ /* 0x000f280000300800 */
[----:B------:R-:W4:Y:S01]  /*b6140*/  LDL.LU R232, [R1+0x2dc] ;  /* 0x0002dc0001e87983 */ /* 0x000f220000300800 */
[----:B------:R-:W-:-:S03]  /*b6150*/  IMAD.X R21, R152, 0x1, R13, P2 ;  /* 0x0000000198157824 */ /* 0x000fc600010e060d */
[----:B------:R-:W4:Y:S04]  /*b6160*/  LDL.LU R235, [R1+0x2e0] ;  /* 0x0002e00001eb7983 */ /* 0x000f280000300800 */
[----:B------:R-:W4:Y:S04]  /*b6170*/  LDL.LU R237, [R1+0x2e4] ;  /* 0x0002e40001ed7983 */ /* 0x000f280000300800 */
[----:B------:R-:W4:Y:S04]  /*b6180*/  LDL.LU R239, [R1+0x2e8] ;  /* 0x0002e80001ef7983 */ /* 0x000f280000300800 */
[----:B------:R-:W4:Y:S04]  /*b6190*/  LDL.LU R240, [R1+0x2ec] ;  /* 0x0002ec0001f07983 */ /* 0x000f280000300800 */
[----:B------:R-:W4:Y:S04]  /*b61a0*/  LDL.LU R241, [R1+0x2f0] ;  /* 0x0002f00001f17983 */ /* 0x000f280000300800 */
[----:B------:R-:W4:Y:S04]  /*b61b0*/  LDL.LU R243, [R1+0x2f4] ;  /* 0x0002f40001f37983 */ /* 0x000f280000300800 */
[----:B------:R-:W4:Y:S04]  /*b61c0*/  LDL.LU R245, [R1+0x2f8] ;  /* 0x0002f80001f57983 */ /* 0x000f280000300800 */
[----:B------:R1:W-:Y:S01]  /*b61d0*/  STL.64 [R1+0xdc8], R20 ;  /* 0x000dc81401007387 */ /* 0x0003e20000100a00 */
[----:B0-----:R-:W-:-:S05]  /*b61e0*/  F2FP.SATFINITE.E5M2.F32.PACK_AB_MERGE_C R15, R247, R246, RZ ;  /* 0x000000f6f70f723e */ /* 0x001fca00048060ff */
[----:B------:R-:W-:Y:S04]  /*b61f0*/  STL [R1+0x4d54], R15 ;  /* 0x004d540f01007387 */ /* 0x000fe80000100800 */
[----:B------:R-:W4:Y:S01]  /*b6200*/  LDL.LU R246, [R1+0x2fc] ;  /* 0x0002fc0001f67983 */ /* 0x000f220000300800 */
[----:B------:R-:W-:-:S05]  /*b6210*/  F2FP.SATFINITE.E5M2.F32.PACK_AB_MERGE_C R11, R11, R12, RZ ;  /* 0x0000000c0b0b723e */ /* 0x000fca00048060ff */
[----:B------:R0:W-:Y:S04]  /*b6220*/  STL [R1+0x4d50], R11 ;  /* 0x004d500b01007387 */ /* 0x0001e80000100800 */
[----:B------:R-:W4:Y:S04]  /*b6230*/  LDL.LU R247, [R1+0x300] ;  /* 0x0003000001f77983 */ /* 0x000f280000300800 */
[----:B------:R-:W4:Y:S01]  /*b6240*/  LDL.LU R12, [R1+0x304] ;  /* 0x00030400010c7983 */ /* 0x000f220000300800 */
[----:B-1----:R-:W-:-:S03]  /*b6250*/  IADD3 R20, P2, R8, R0, RZ ;  /* 0x0000000008147210 */ /* 0x002fc60007f5e0ff */
[----:B0-----:R-:W4:Y:S02]  /*b6260*/  LDL.LU R11, [R1+0xc80] ;  /* 0x000c8000010b7983 */ /* 0x001f240000300800 */
[----:B------:R-:W-:-:S05]  /*b6270*/  IMAD.X R21, R152, 0x1, R7, P2 ;  /* 0x0000000198157824 */ /* 0x000fca00010e0607 */
[----:B------:R-:W-:Y:S01]  /*b6280*/  STL.64 [R1+0xdc0], R20 ;  /* 0x000dc01401007387 */ /* 0x000fe20000100a00 */
[----:B--2---:R-:W-:-:S05]  /*b6290*/  F2FP.SATFINITE.E5M2.F32.PACK_AB_MERGE_C R19, R248, R242, RZ ;  /* 0x000000f2f813723e */ /* 0x004fca00048060ff */
[----:B------:R-:W-:Y:S01]  /*b62a0*/  STL [R1+0x4d64], R19 ;  /* 0x004d641301007387 */ /* 0x000fe20000100800 */
[----:B---3--:R-:W-:Y:S02]  /*b62b0*/  F2FP.SATFINITE.E5M2.F32.PACK_AB_MERGE_C R10, R14, R10, RZ ;  /* 0x0000000a0e0a723e */ /* 0x008fe400048060ff */
[----:B------:R-:W-:-:S05]  /*b62c0*/  IADD3 R14, P2, R8, R6, RZ ;  /* 0x00000006080e7210 */ /* 0x000fca0007f5e0ff */
[----:B------:R-:W-:Y:S01]  /*b62d0*/  IMAD.X R15, R152, 0x1, R5, P2 ;  /* 0x00000001980f7824 */ /* 0x000fe200010e0605 */
[----:B------:R-:W-:Y:S04]  /*b62e0*/  STL [R1+0x4d60], R10 ;  /* 0x004d600a01007387 */ /* 0x000fe80000100800 */
[----:B------:R0:W-:Y:S04]  /*b62f0*/  STL.64 [R1+0xdb8], R14 ;  /* 0x000db80e01007387 */ /* 0x0001e80000100a00 */
[----:B------:R-:W2:Y:S04]  /*b6300*/  LDL.LU R238, [R1+0x308] ;  /* 0x0003080001ee7983 */ /* 0x000ea80000300800 */
[----:B------:R-:W2:Y:S01]  /*b6310*/  LDL.LU R242, [R1+0x30c] ;  /* 0x00030c0001f27983 */ /* 0x000ea20000300800 */
[----:B0-----:R-:W-:-:S03]  /*b6320*/  IADD3 R14, P2, R8, R4, RZ ;  /* 0x00000004080e7210 */ /* 0x001fc60007f5e0ff */
[----:B------:R-:W3:Y:S02]  /*b6330*/  LDL.LU R248, [R1+0x310] ;  /* 0x0003100001f87983 */ /* 0x000ee40000300800 */
[----:B------:R-:W-:-:S05]  /*b6340*/  IMAD.X R15, R152, 0x1, R3, P2 ;  /* 0x00000001980f7824 */ /* 0x000fca00010e0603 */
[----:B------:R0:W-:Y:S04]  /*b6350*/  STL.64 [R1+0xdb0], R14 ;  /* 0x000db00e01007387 */ /* 0x0001e80000100a00 */
[----:B------:R-:W3:Y:S04]  /*b6360*/  LDL.LU R10, [R1+0x314] ;  /* 0x00031400010a7983 */ /* 0x000ee80000300800 */
[----:B0-----:R-:W3:Y:S04]  /*b6370*/  LDL.LU R14, [R1+0x318] ;  /* 0x00031800010e7983 */ /* 0x001ee80000300800 */
[----:B------:R-:W3:Y:S01]  /*b6380*/  LDL.LU R8, [R1+0x31c] ;  /* 0x00031c0001087983 */ /* 0x000ee20000300800 */
[----:B------:R-:W-:-:S02]  /*b6390*/  SHF.R.S32.HI R152, RZ, 0x1f, R244 ;  /* 0x0000001fff987819 */ /* 0x000fc400000114f4 */
[----:B----4-:R-:W-:-:S05]  /*b63a0*/  F2FP.SATFINITE.E5M2.F32.PACK_AB_MERGE_C R20, R226, R223, RZ ;  /* 0x000000dfe214723e */ /* 0x010fca00048060ff */
[----:B------:R0:W-:Y:S01]  /*b63b0*/  STL [R1+0x4d78], R20 ;  /* 0x004d781401007387 */ /* 0x0001e20000100800 */
[----:B------:R-:W-:Y:S02]  /*b63c0*/  F2FP.SATFINITE.E5M2.F32.PACK_AB_MERGE_C R19, R232, R229, RZ ;  /* 0x000000e5e813723e */ /* 0x000fe400048060ff */
[----:B0-----:R-:W-:Y:S02]  /*b63d0*/  IADD3 R20, P2, R244, R2, RZ ;  /* 0x00000002f4147210 */ /* 0x001fe40007f5e0ff */
[----:B------:R-:W-:-:S03]  /*b63e0*/  F2FP.SATFINITE.E5M2.F32.PACK_AB_MERGE_C R15, R237, R235, RZ ;  /* 0x000000ebed0f723e */ /* 0x000fc600048060ff */
[----:B------:R-:W-:Y:S01]  /*b63f0*/  IMAD.X R21, R152, 0x1, R13, P2 ;  /* 0x0000000198157824 */ /* 0x000fe200010e060d */
[----:B------:R0:W-:Y:S04]  /*b6400*/  STL [R1+0x4d70], R19 ;  /* 0x004d701301007387 */ /* 0x0001e80000100800 */
[----:B------:R1:W-:Y:S01]  /*b6410*/  STL [R1+0x4d88], R15 ;  /* 0x004d880f01007387 */ /* 0x0003e20000100800 */
[----:B0-----:R-:W-:-:S03]  /*b6420*/  F2FP.SATFINITE.E5M2.F32.PACK_AB_MERGE_C R19, R240, R239, RZ ;  /* 0x000000eff013723e */ /* 0x001fc600048060ff */
[----:B------:R-:W4:Y:S01]  /*b6430*/  LDL.LU R239, [R1+0x320] ;  /* 0x0003200001ef7983 */ /* 0x000f220000300800 */
[----:B-1----:R-:W-:-:S03]  /*b6440*/  F2FP.SATFINITE.E5M2.F32.PACK_AB_MERGE_C R15, R243, R241, RZ ;  /* 0x000000f1f30f723e */ /* 0x002fc600048060ff */
[----:B------:R0:W-:Y:S04]  /*b6450*/  STL.64 [R1+0xda8], R20 ;  /* 0x000da81401007387 */ /* 0x0001e80000100a00 */
[----:B------:R-:W-:Y:S04]  /*b6460*/  STL [R1+0x4d84], R19 ;  /* 0x004d841301007387 */ /* 0x000fe80000100800 */
[----:B------:R-:W4:Y:S01]  /*b6470*/  LDL.LU R243, [R1+0x324] ;  /* 0x0003240001f37983 */ /* 0x000f220000300800 */
[----:B0-----:R-:W-:-:S03]  /*b6480*/  IADD3 R20, P2, R244, R0, RZ ;  /* 0x00000000f4147210 */ /* 0x001fc60007f5e0ff */
[----:B------:R0:W-:Y:S02]  /*b6490*/  STL [R1+0x4d9c], R15 ;  /* 0x004d9c0f01007387 */ /* 0x0001e40000100800 */
[----:B------:R-:W-:Y:S02]  /*b64a0*/  IMAD.X R21, R152, 0x1, R7, P2 ;  /* 0x0000000198157824 */ /* 0x000fe400010e0607 */
[----:B------:R-:W4:Y:S04]  /*b64b0*/  LDL.LU R240, [R1+0x328] ;  /* 0x0003280001f07983 */ /* 0x000f280000300800 */
[----:B------:R-:W4:Y:S01]  /*b64c0*/  LDL.LU R241, [R1+0x32c] ;  /* 0x00032c0001f17983 */ /* 0x000f220000300800 */
[----:B0-----:R-:W-:Y:S02]  /*b64d0*/  F2FP.SATFINITE.E5M2.F32.PACK_AB_MERGE_C R15, R246, R245, RZ ;  /* 0x000000f5f60f723e */ /* 0x001fe400048060ff */
[----:B------:R-:W-:-:S05]  /*b64e0*/  F2FP.SATFINITE.E5M2.F32.PACK_AB_MERGE_C R226, R12, R247, RZ ;  /* 0x000000f70ce2723e */ /* 0x000fca00048060ff */
[----:B------:R-:W-:Y:S04]  /*b64f0*/  STL [R1+0x52a4], R226 ;  /* 0x0052a4e201007387 */ /* 0x000fe80000100800 */
[----:B------:R0:W-:Y:S04]  /*b6500*/  STL.64 [R1+0xda0], R20 ;  /* 0x000da01401007387 */ /* 0x0001e80000100a00 */
[----:B------:R-:W-:Y:S04]  /*b6510*/  STL [R1+0x4d98], R15 ;  /* 0x004d980f01007387 */ /* 0x000fe80000100800 */
[----:B------:R-:W4:Y:S01]  /*b6520*/  LDL.LU R245, [R1+0x330] ;  /* 0x0003300001f57983 */ /* 0x000f220000300800 */
[----:B0-----:R-:W-:-:S03]  /*b6530*/  IADD3 R20, P2, R244, R6, RZ ;  /* 0x00000006f4147210 */ /* 0x001fc60007f5e0ff */
[----:B------:R-:W4:Y:S02]  /*b6540*/  LDL.LU R12, [R1+0x334] ;  /* 0x00033400010c7983 */ /* 0x000f240000300800 */
[----:B------:R-:W-:Y:S02]  /*b6550*/  IMAD.X R21, R152, 0x1, R5, P2 ;  /* 0x0000000198157824 */ /* 0x000fe400010e0605 */
[----:B------:R-:W4:Y:S04]  /*b6560*/  LDL.LU R246, [R1+0x338] ;  /* 0x0003380001f67983 */ /* 0x000f280000300800 */
[----:B------:R0:W-:Y:S04]  /*b6570*/  STL.64 [R1+0xd98], R20 ;  /* 0x000d981401007387 */ /* 0x0001e80000100a00 */
[----:B------:R-:W4:Y:S01]  /*b6580*/  LDL.LU R247, [R1+0x33c] ;  /* 0x00033c0001f77983 */ /* 0x000f220000300800 */
[----:B0-----:R-:W-:-:S03]  /*b6590*/  IADD3 R20, P2, R244, R4, RZ ;  /* 0x00000004f4147210 */ /* 0x001fc60007f5e0ff */
[----:B------:R-:W4:Y:S02]  /*b65a0*/  LDL.LU R244, [R1+0xc84] ;  /* 0x000c840001f47983 */ /* 0x000f240000300800 */
[----:B------:R-:W-:Y:S01]  /*b65b0*/  IMAD.X R21, R152, 0x1, R3, P2 ;  /* 0x0000000198157824 */ /* 0x000fe200010e0603 */
[----:B------:R-:W-:Y:S02]  /*b65c0*/  SHF.R.S32.HI R152, RZ, 0x1f, R11 ;  /* 0x0000001fff987819 */ /* 0x000fe4000001140b */
[----:B--2---:R-:W-:-:S05]  /*b65d0*/  F2FP.SATFINITE.E5M2.F32.PACK_AB_MERGE_C R223, R242, R238, RZ ;  /* 0x000000eef2df723e */ /* 0x004fca00048060ff */
[----:B------:R-:W-:Y:S04]  /*b65e0*/  STL [R1+0x52a8], R223 ;  /* 0x0052a8df01007387 */ /* 0x000fe80000100800 */
[----:B------:R-:W-:Y:S01]  /*b65f0*/  STL.64 [R1+0xd90], R20 ;  /* 0x000d901401007387 */ /* 0x000fe20000100a00 */
[----:B---3--:R-:W-:-:S05]  /*b6600*/  F2FP.SATFINITE.E5M2.F32.PACK_AB_MERGE_C R235, R10, R248, RZ ;  /* 0x000000f80aeb723e */ /* 0x008fca00048060ff */
[----:B------:R-:W-:Y:S01]  /*b6610*/  STL [R1+0x52ac], R235 ;  /* 0x0052aceb01007387 */ /* 0x000fe20000100800 */
[----:B------:R-:W-:Y:S02]  /*b6620*/  F2FP.SATFINITE.E5M2.F32.PACK_AB_MERGE_C R232, R8, R14, RZ ;  /* 0x0000000e08e8723e */ /* 0x000fe400048060ff */
[----:B------:R-:W-:-:S03]  /*b6630*/  IADD3 R14, P2, R11, R2, RZ ;  /* 0x000000020b0e7210 */ /* 0x000fc60007f5e0ff */
[----:B------:R-:W-:Y:S02]  /*b6640*/  STL [R1+0x52b0], R232 ;  /* 0x0052b0e801007387 */ /* 0x000fe40000100800 */
[----:B------:R-:W-:Y:S02]  /*b6650*/  IMAD.X R15, R152, 0x1, R13, P2 ;  /* 0x00000001980f7824 */ /* 0x000fe400010e060d */
[----:B------:R-:W2:Y:S04]  /*b6660*/  LDL.LU R198, [R1+0x340] ;  /* 0x0003400001c67983 */ /* 0x000ea80000300800 */
[----:B------:R-:W2:Y:S04]  /*b6670*/  LDL.LU R242, [R1+0x344] ;  /* 0x0003440001f27983 */ /* 0x000ea80000300800 */
[----:B------:R-:W3:Y:S04]  /*b6680*/  LDL.LU R248, [R1+0x348] ;  /* 0x0003480001f87983 */ /* 0x000ee80000300800 */
[----:B------:R0:W-:Y:S04]  /*b6690*/  STL.64 [R1+0xd88], R14 ;  /* 0x000d880e01007387 */ /* 0x0001e80000100a00 */
[----:B0-----:R-:W3:Y:S04]  /*b66a0*/  LDL.LU R14, [R1+0x34c] ;  /* 0x00034c00010e7983 */ /* 0x001ee80000300800 */
[----:B------:R-:W3:Y:S04]  /*b66b0*/  LDL.LU R10, [R1+0x350] ;  /* 0x00035000010a7983 */ /* 0x000ee80000300800 */
[----:B------:R-:W3:Y:S01]  /*b66c0*/  LDL.LU R8, [R1+0x354] ;  /* 0x0003540001087983 */ /* 0x000ee20000300800 */
[----:B------:R-:W-:-:S05]  /*b66d0*/  IADD3 R20, P2, R11, R0, RZ ;  /* 0x000000000b147210 */ /* 0x000fca0007f5e0ff */
[----:B------:R-:W-:Y:S01]  /*b66e0*/  IMAD.X R21, R152, 0x1, R7, P2 ;  /* 0x0000000198157824 */ /* 0x000fe200010e0607 */
[----:B----4-:R-:W-:-:S05]  /*b66f0*/  F2FP.SATFINITE.E5M2.F32.PACK_AB_MERGE_C R243, R243, R239, RZ ;  /* 0x000000eff3f3723e */ /* 0x010fca00048060ff */
[----:B------:R-:W-:Y:S01]  /*b6700*/  STL [R1+0x52b4], R243 ;  /* 0x0052b4f301007387 */ /* 0x000fe20000100800 */
[----:B------:R-:W-:-:S05]  /*b6710*/  F2FP.SATFINITE.E5M2.F32.PACK_AB_MERGE_C R241, R241, R240, RZ ;  /* 0x000000f0f1f1723e */ /* 0x000fca00048060ff */
[----:B------:R-:W-:Y:S04]  /*b6720*/  STL [R1+0x52b8], R241 ;  /* 0x0052b8f101007387 */ /* 0x000fe80000100800 */
[----:B------:R-:W4:Y:S04]  /*b6730*/  LDL.LU R196, [R1+0x358] ;  /* 0x0003580001c47983 */ /* 0x000f280000300800 */
[----:B------:R-:W4:Y:S04]  /*b6740*/  LDL.LU R190, [R1+0x35c] ;  /* 0x00035c0001be7983 */ /* 0x000f280000300800 */
[----:B------:R-:W4:Y:S04]  /*b6750*/  LDL.LU R189, [R1+0x360] ;  /* 0x0003600001bd7983 */ /* 0x000f280000300800 */
[----:B------:R0:W-:Y:S04]  /*b6760*/  STL.64 [R1+0xd80], R20 ;  /* 0x000d801401007387 */ /* 0x0001e80000100a00 */
[----:B------:R-:W4:Y:S01]  /*b6770*/  LDL.LU R19, [R1+0x364] ;  /* 0x0003640001137983 */ /* 0x000f220000300800 */
[----:B0-----:R-:W-:-:S05]  /*b6780*/  IADD3 R20, P2, R11, R6, RZ ;  /* 0x000000060b147210 */ /* 0x001fca0007f5e0ff */
[----:B------:R-:W-:Y:S01]  /*b6790*/  IMAD.X R21, R152, 0x1, R5, P2 ;  /* 0x0000000198157824 */ /* 0x000fe200010e0605 */
[----:B------:R-:W-:-:S05]  /*b67a0*/  F2FP.SATFINITE.E5M2.F32.PACK_AB_MERGE_C R12, R12, R245, RZ ;  /* 0x000000f50c0c723e */ /* 0x000fca00048060ff */
[----:B------:R-:W-:Y:S01]  /*b67b0*/  STL [R1+0x52bc], R12 ;  /* 0x0052bc0c01007387 */ /* 0x000fe20000100800 */
[----:B------:R-:W-:-:S05]  /*b67c0*/  F2FP.SATFINITE.E5M2.F32.PACK_AB_MERGE_C R247, R247, R246, RZ ;  /* 0x000000f6f7f7723e */ /* 0x000fca00048060ff */
[----:B------:R-:W-:Y:S04]  /*b67d0*/  STL [R1+0x52c0], R247 ;  /* 0x0052c0f701007387 */ /* 0x000fe80000100800 */
[----:B------:R0:W-:Y:S04]  /*b67e0*/  STL.64 [R1+0xd78], R20 ;  /* 0x000d781401007387 */ /* 0x0001e80000100a00 */
[----:B------:R-:W4:Y:S04]  /*b67f0*/  LDL.LU R197, [R1+0x368] ;  /* 0x0003680001c57983 */ /* 0x000f280000300800 */
[----:B------:R-:W4:Y:S01]  /*b6800*/  LDL.LU R221, [R1+0x36c] ;  /* 0x00036c0001dd7983 */ /* 0x000f220000300800 */
[----:B0-----:R-:W-:-:S03]  /*b6810*/  IADD3 R20, P2, R11, R4, RZ ;  /* 0x000000040b147210 */ /* 0x001fc60007f5e0ff */
[----:B------:R-:W4:Y:S02]  /*b6820*/  LDL.LU R229, [R1+0x370] ;  /* 0x0003700001e57983 */ /* 0x000f240000300800 */
[----:B------:R-:W-:-:S05]  /*b6830*/  IMAD.X R21, R152, 0x1, R3, P2 ;  /* 0x0000000198157824 */ /* 0x000fca00010e0603 */
[----:B------:R0:W-:Y:S04]  /*b6840*/  STL.64 [R1+0xc78], R20 ;  /* 0x000c781401007387 */ /* 0x0001e80000100a00 */
[----:B------:R-:W4:Y:S04]  /*b6850*/  LDL.LU R238, [R1+0x374] ;  /* 0x0003740001ee7983 */ /* 0x000f280000300800 */
[----:B------:R-:W4:Y:S04]  /*b6860*/  LDL.LU R237, [R1+0x378] ;  /* 0x0003780001ed7983 */ /* 0x000f280000300800 */
[----:B------:R-:W4:Y:S04]  /*b6870*/  LDL.LU R239, [R1+0x37c] ;  /* 0x00037c0001ef7983 */ /* 0x000f280000300800 */
[----:B------:R-:W4:Y:S04]  /*b6880*/  LDL.LU R240, [R1+0x380] ;  /* 0x0003800001f07983 */ /* 0x000f280000300800 */
[----:B------:R-:W4:Y:S04]  /*b6890*/  LDL.LU R245, [R1+0x384] ;  /* 0x0003840001f57983 */ /* 0x000f280000300800 */
[----:B------:R-:W4:Y:S04]  /*b68a0*/  LDL.LU R246, [R1+0x388] ;  /* 0x0003880001f67983 */ /* 0x000f280000300800 */
[----:B------:R-:W4:Y:S01]  /*b68b0*/  LDL.LU R11, [R1+0x38c] ;  /* 0x00038c00010b7983 */ /* 0x000f220000300800 */
[----:B------:R-:W-:-:S03]  /*b68c0*/  SHF.R.S32.HI R152, RZ, 0x1f, R244 ;  /* 0x0000001fff987819 */ /* 0x000fc600000114f4 */
[----:B0-----:R-:W4:Y:S01]  /*b68d0*/  LDL.LU R20, [R1+0xc88] ;  /* 0x000c880001147983 */ /* 0x001f220000300800 */
[----:B--2---:R-:W-:-:S05]  /*b68e0*/  F2FP.SATFINITE.E5M2.F32.PACK_AB_MERGE_C R249, R242, R198, RZ ;  /* 0x000000c6f2f9723e */ /* 0x004fca00048060ff */
[----:B------:R-:W-:Y:S01]  /*b68f0*/  STL [R1+0x52c4], R249 ;  /* 0x0052c4f901007387 */ /* 0x000fe20000100800 */
[----:B---3--:R-:W-:-:S05]  /*b6900*/  F2FP.SATFINITE.E5M2.F32.PACK_AB_MERGE_C R14, R14, R248, RZ ;  /* 0x000000f80e0e723e */ /* 0x008fca00048060ff */
[----:B------:R0:W-:Y:S01]  /*b6910*/  STL [R1+0x52c8], R14 ;  /* 0x0052c80e01007387 */ /* 0x0001e20000100800 */
[----:B------:R-:W-:Y:S02]  /*b6920*/  F2FP.SATFINITE.E5M2.F32.PACK_AB_MERGE_C R226, R8, R10, RZ ;  /* 0x0000000a08e2723e */ /* 0x000fe400048060ff */
[----:B0-----:R-:W-:-:S03]  /*b6930*/  IADD3 R14, P2, R244, R2, RZ ;  /* 0x00000002f40e7210 */ /* 0x001fc60007f5e0ff */
[----:B------:R-:W-:Y:S02]  /*b6940*/  STL [R1+0x52cc], R226 ;  /* 0x0052cce201007387 */ /* 0x000fe40000100800 */
[----:B------:R-:W-:Y:S02]  /*b6950*/  IMAD.X R15, R152, 0x1, R13, P2 ;  /* 0x00000001980f7824 */ /* 0x000fe400010e060d */
[----:B------:R-:W2:Y:S04]  /*b6960*/  LDL.LU R242, [R1+0x390] ;  /* 0x0003900001f27983 */ /* 0x000ea80000300800 */
[----:B------:R-:W2:Y:S04]  /*b6970*/  LDL.LU R248, [R1+0x394] ;  /* 0x0003940001f87983 */ /* 0x000ea80000300800 */
[----:B------:R-:W3:Y:S04]  /*b6980*/  LDL.LU R10, [R1+0x398] ;  /* 0x00039800010a7983 */ /* 0x000ee80000300800 */
[----:B------:R0:W-:Y:S04]  /*b6990*/  STL.64 [R1+0xc70], R14 ;  /* 0x000c700e01007387 */ /* 0x0001e80000100a00 */
[----:B------:R-:W3:Y:S01]  /*b69a0*/  LDL.LU R8, [R1+0x39c] ;  /* 0x00039c0001087983 */ /* 0x000ee20000300800 */
[----:B0-----:R-:W-:-:S02]  /*b69b0*/  IADD3 R14, P2, R244, R0, RZ ;  /* 0x00000000f40e7210 */ /* 0x001fc40007f5e0ff */
[----:B----4-:R-:W-:-:S03]  /*b69c0*/  F2FP.SATFINITE.E5M2.F32.PACK_AB_MERGE_C R22, R190, R196, RZ ;  /* 0x000000c4be16723e */ /* 0x010fc600048060ff */
[----:B------:R-:W-:Y:S02]  /*b69d0*/  IMAD.X R15, R152, 0x1, R7, P2 ;  /* 0x00000001980f7824 */ /* 0x000fe400010e0607 */
        /* <DEDUP_REMOVED lines=18> */
[----:B------:R-:W4:Y:S01]  /*b6b00*/  LDL.LU R244, [R1+0x3b4] ;  /* 0x0003b40001f47983 */ /* 0x000f220000300800 */
[----:B------:R-:W-:Y:S01]  /*b6b10*/  F2FP.SATFINITE.E5M2.F32.PACK_AB_MERGE_C R226, R239, R237, RZ ;  /* 0x000000edefe2723e */ /* 0x000fe200048060ff */
[----:B------:R-:W-:Y:S01]  /*b6b20*/  IMAD.X R15, R152, 0x1, R3, P2 ;  /* 0x00000001980f7824 */ /* 0x000fe200010e0603 */
[----:B------:R-:W-:Y:S02]  /*b6b30*/  F2FP.SATFINITE.E5M2.F32.PACK_AB_MERGE_C R12, R245, R240, RZ ;  /* 0x000000f0f50c723e */ /* 0x000fe400048060ff */
[----:B------:R-:W-:Y:S02]  /*b6b40*/  F2FP.SATFINITE.E5M2.F32.PACK_AB_MERGE_C R11, R11, R246, RZ ;  /* 0x000000f60b0b723e */ /* 0x000fe400048060ff */
[----:B------:R-:W-:Y:S04]  /*b6b50*/  STL.64 [R1+0xbe8], R14 ;  /* 0x000be80e01007387 */ /* 0x000fe80000100a00 */
[----:B------:R-:W-:Y:S04]  /*b6b60*/  STL [R1+0x52e0], R226 ;  /* 0x0052e0e201007387 */ /* 0x000fe80000100800 */
[----:B------:R-:W4:Y:S04]  /*b6b70*/  LDL.LU R239, [R1+0x3b8] ;  /* 0x0003b80001ef7983 */ /* 0x000f280000300800 */
[----:B------:R-:W-:Y:S04]  /*b6b80*/  STL [R1+0x4a6c], R12 ;  /* 0x004a6c0c01007387 */ /* 0x000fe80000100800 */
[----:B------:R-:W4:Y:S04]  /*b6b90*/  LDL.LU R245, [R1+0x3bc] ;  /* 0x0003bc0001f57983 */ /* 0x000f280000300800 */
[----:B------:R0:W-:Y:S04]  /*b6ba0*/  STL [R1+0x4a70], R11 ;  /* 0x004a700b01007387 */ /* 0x0001e80000100800 */
[----:B------:R-:W4:Y:S04]  /*b6bb0*/  LDL.LU R246, [R1+0x3c0] ;  /* 0x0003c00001f67983 */ /* 0x000f280000300800 */
[----:B0-----:R-:W4:Y:S01]  /*b6bc0*/  LDL.LU R11, [R1+0x3c4] ;  /* 0x0003c400010b7983 */ /* 0x001f220000300800 */
[----:B------:R-:W-:-:S02]  /*b6bd0*/  SHF.R.S32.HI R152, RZ, 0x1f, R20 ;  /* 0x0000001fff987819 */ /* 0x000fc40000011414 */
[----:B------:R-:W-:Y:S01]  /*b6be0*/  IADD3 R14, P2, R20, R2, RZ ;  /* 0x00000002140e7210 */ /* 0x000fe20007f5e0ff */
[----:B------:R-:W4:Y:S04]  /*b6bf0*/  LDL.LU R221, [R1+0x3c8] ;  /* 0x0003c80001dd7983 */ /* 0x000f280000300800 */
        /* <DEDUP_REMOVED lines=9> */
[----:B------:R-:W3:Y:S04]  /*b6c90*/  LDL.LU R248, [R1+0x3d0] ;  /* 0x0003d00001f87983 */ /* 0x000ee80000300800 */
[----:B------:R-:W3:Y:S04]  /*b6ca0*/  LDL.LU R10, [R1+0x3d4] ;  /* 0x0003d400010a7983 */ /* 0x000ee80000300800 */
[----:B------:R-:W3:Y:S04]  /*b6cb0*/  LDL.LU R237, [R1+0x3d8] ;  /* 0x0003d80001ed7983 */ /* 0x000ee80000300800 */
[----:B------:R-:W3:Y:S04]  /*b6cc0*/  LDL.LU R240, [R1+0x3dc] ;  /* 0x0003dc0001f07983 */ /* 0x000ee80000300800 */
[----:B------:R-:W3:Y:S04]  /*b6cd0*/  LDL.LU R242, [R1+0x3e0] ;  /* 0x0003e00001f27983 */ /* 0x000ee80000300800 */
[----:B------:R4:W-:Y:S04]  /*b6ce0*/  STL.64 [R1+0xbd8], R14 ;  /* 0x000bd80e01007387 */ /* 0x0009e80000100a00 */
[----:B0-----:R-:W3:Y:S01]  /*b6cf0*/  LDL.LU R8, [R1+0x3e4] ;  /* 0x0003e40001087983 */ /* 0x001ee20000300800 */
[----:B----4-:R-:W-:-:S02]  /*b6d00*/  F2FP.SATFINITE.E5M2.F32.PACK_AB_MERGE_C R14, R190, R196, RZ ;  /* 0x000000c4be0e723e */ /* 0x010fc400048060ff */
[----:B------:R-:W-:Y:S02]  /*b6d10*/  F2FP.SATFINITE.E5M2.F32.PACK_AB_MERGE_C R12, R19, R189, RZ ;  /* 0x000000bd130c723e */ /* 0x000fe400048060ff */
[----:B------:R-:W4:Y:S04]  /*b6d20*/  LDL.LU R19, [R1+0xc90] ;  /* 0x000c900001137983 */ /* 0x000f280000300800 */
[----:B------:R0:W-:Y:S02]  /*b6d30*/  STL [R1+0x4a38], R14 ;  /* 0x004a380e01007387 */ /* 0x0001e40000100800 */
[----:B0-----:R-:W-:Y:S02]  /*b6d40*/  IADD3 R14, P2, R20, R6, RZ ;  /* 0x00000006140e7210 */ /* 0x001fe40007f5e0ff */
[----:B------:R-:W-:Y:S03]  /*b6d50*/  STL [R1+0x4a3c], R12 ;  /* 0x004a3c0c01007387 */ /* 0x000fe60000100800 */
[----:B------:R-:W-:-:S05]  /*b6d60*/  IMAD.X R15, R152, 0x1, R5, P2 ;  /* 0x00000001980f7824 */ /* 0x000fca00010e0605 */
[----:B------:R0:W-:Y:S04]  /*b6d70*/  STL.64 [R1+0xbd0], R14 ;  /* 0x000bd00e01007387 */ /* 0x0001e80000100a00 */
[----:B------:R-:W4:Y:S04]  /*b6d80*/  LDL.LU R197, [R1+0x3e8] ;  /* 0x0003e80001c57983 */ /* 0x000f280000300800 */
[----:B------:R-:W4:Y:S01]  /*b6d90*/  LDL.LU R196, [R1+0x3ec] ;  /* 0x0003ec0001c47983 */ /* 0x000f220000300800 */
[----:B0-----:R-:W-:-:S05]  /*b6da0*/  IADD3 R14, P2, R20, R4, RZ ;  /* 0x00000004140e7210 */ /* 0x001fca0007f5e0ff */
[----:B------:R-:W-:-:S05]  /*b6db0*/  IMAD.X R15, R152, 0x1, R3, P2 ;  /* 0x00000001980f7824 */ /* 0x000fca00010e0603 */
[----:B------:R0:W-:Y:S01]  /*b6dc0*/  STL.64 [R1+0xbc8], R14 ;  /* 0x000bc80e01007387 */ /* 0x0001e20000100a00 */
[----:B------:R-:W-:-:S05]  /*b6dd0*/  F2FP.SATFINITE.E5M2.F32.PACK_AB_MERGE_C R12, R244, R238, RZ ;  /* 0x000000eef40c723e */ /* 0x000fca00048060ff */
[----:B------:R1:W-:Y:S04]  /*b6de0*/  STL [R1+0x4a24], R12 ;  /* 0x004a240c01007387 */ /* 0x0003e80000100800 */
[----:B------:R-:W4:Y:S04]  /*b6df0*/  LDL.LU R190, [R1+0x3f0] ;  /* 0x0003f00001be7983 */ /* 0x000f280000300800 */
[----:B------:R-:W4:Y:S04]  /*b6e00*/  LDL.LU R189, [R1+0x3f4] ;  /* 0x0003f40001bd7983 */ /* 0x000f280000300800 */
[----:B------:R-:W4:Y:S04]  /*b6e10*/  LDL.LU R238, [R1+0x3f8] ;  /* 0x0003f80001ee7983 */ /* 0x000f280000300800 */
[----:B------:R-:W4:Y:S01]  /*b6e20*/  LDL.LU R244, [R1+0x3fc] ;  /* 0x0003fc0001f47983 */ /* 0x000f220000300800 */
[----:B0-----:R-:W-:-:S03]  /*b6e30*/  F2FP.SATFINITE.E5M2.F32.PACK_AB_MERGE_C R14, R245, R239, RZ ;  /* 0x000000eff50e723e */ /* 0x001fc600048060ff */
[----:B------:R-:W4:Y:S04]  /*b6e40*/  LDL.LU R245, [R1+0xe0] ;  /* 0x0000e00001f57983 */ /* 0x000f280000300800 */
[----:B------:R0:W-:Y:S01]  /*b6e50*/  STL [R1+0x4a28], R14 ;  /* 0x004a280e01007387 */ /* 0x0001e20000100800 */
[----:B-1----:R-:W-:-:S03]  /*b6e60*/  F2FP.SATFINITE.E5M2.F32.PACK_AB_MERGE_C R12, R11, R246, RZ ;  /* 0x000000f60b0c723e */ /* 0x002fc600048060ff */
[----:B------:R-:W4:Y:S01]  /*b6e70*/  LDL.LU R11, [R1+0xe4] ;  /* 0x0000e400010b7983 */ /* 0x000f220000300800 */
[----:B------:R-:W-:Y:S02]  /*b6e80*/  SHF.R.S32.HI R152, RZ, 0x1f, R198 ;  /* 0x0000001fff987819 */ /* 0x000fe400000114c6 */
[----:B0-----:R-:W-:Y:S01]  /*b6e90*/  IADD3 R14, P2, R198, R2, RZ ;  /* 0x00000002c60e7210 */ /* 0x001fe20007f5e0ff */
[----:B------:R-:W-:Y:S04]  /*b6ea0*/  STL [R1+0x4a10], R12 ;  /* 0x004a100c01007387 */ /* 0x000fe80000100800 */
[----:B------:R-:W-:Y:S01]  /*b6eb0*/  IMAD.X R15, R152, 0x1, R13, P2 ;  /* 0x00000001980f7824 */ /* 0x000fe200010e060d */
[----:B------:R-:W4:Y:S04]  /*b6ec0*/  LDL.LU R239, [R1+0xe8] ;  /* 0x0000e80001ef7983 */ /* 0x000f280000300800 */
[----:B------:R-:W4:Y:S04]  /*b6ed0*/  LDL.LU R246, [R1+0xec] ;  /* 0x0000ec0001f67983 */ /* 0x000f280000300800 */
[----:B------:R2:W-:Y:S02]  /*b6ee0*/  STL.64 [R1+0xbc0], R14 ;  /* 0x000bc00e01007387 */ /* 0x0005e40000100a00 */
[----:B--2---:R-:W-:-:S02]  /*b6ef0*/  F2FP.SATFINITE.E5M2.F32.PACK_AB_MERGE_C R14, R229, R221, RZ ;  /* 0x000000dde50e723e */ /* 0x004fc400048060ff */
[----:B---3--:R-:W-:Y:S02]  /*b6f00*/  F2FP.SATFINITE.E5M2.F32.PACK_AB_MERGE_C R12, R10, R248, RZ ;  /* 0x000000f80a0c723e */ /* 0x008fe400048060ff */
[----:B------:R-:W2:Y:S04]  /*b6f10*/  LDL.LU R248, [R1+0xf0] ;  /* 0x0000f00001f87983 */ /* 0x000ea80000300800 */
[----:B------:R0:W-:Y:S04]  /*b6f20*/  STL [R1+0x4a14], R14 ;  /* 0x004a140e01007387 */ /* 0x0001e80000100800 */
[----:B------:R-:W2:Y:S01]  /*b6f30*/  LDL.LU R10, [R1+0xf4] ;  /* 0x0000f400010a7983 */ /* 0x000ea20000300800 */
[----:B0-----:R-:W-:-:S03]  /*b6f40*/  IADD3 R14, P2, R198, R0, RZ ;  /* 0x00000000c60e7210 */ /* 0x001fc60007f5e0ff */
[----:B------:R0:W-:Y:S02]  /*b6f50*/  STL [R1+0x49fc], R12 ;  /* 0x0049fc0c01007387 */ /* 0x0001e40000100800 */
[----:B------:R-:W-:-:S05]  /*b6f60*/  IMAD.X R15, R152, 0x1, R7, P2 ;  /* 0x00000001980f7824 */ /* 0x000fca00010e0607 */
[----:B------:R1:W-:Y:S01]  /*b6f70*/  STL.64 [R1+0xbb8], R14 ;  /* 0x000bb80e01007387 */ /* 0x0003e20000100a00 */
[----:B0-----:R-:W-:-:S03]  /*b6f80*/  F2FP.SATFINITE.E5M2.F32.PACK_AB_MERGE_C R12, R8, R242, RZ ;  /* 0x000000f2080c723e */ /* 0x001fc600048060ff */
[----:B------:R-:W3:Y:S01]  /*b6f90*/  LDL.LU R8, [R1+0xc94] ;  /* 0x000c940001087983 */ /* 0x000ee20000300800 */
[----:B-1----:R-:W-:-:S05]  /*b6fa0*/  F2FP.SATFINITE.E5M2.F32.PACK_AB_MERGE_C R14, R240, R237, RZ ;  /* 0x000000edf00e723e */ /* 0x002fca00048060ff */
[----:B------:R0:W-:Y:S04]  /*b6fb0*/  STL [R1+0x4a04], R14 ;  /* 0x004a040e01007387 */ /* 0x0001e80000100800 */
[----:B------:R-:W-:Y:S04]  /*b6fc0*/  STL [R1+0x4de4], R12 ;  /* 0x004de40c01007387 */ /* 0x000fe80000100800 */
[----:B------:R-:W3:Y:S01]  /*b6fd0*/  LDL.LU R20, [R1+0xf8] ;  /* 0x0000f80001147983 */ /* 0x000ee20000300800 */
[----:B0-----:R-:W-:-:S03]  /*b6fe0*/  IADD3 R14, P2, R198, R6, RZ ;  /* 0x00000006c60e7210 */ /* 0x001fc60007f5e0ff */
[----:B------:R-:W3:Y:S02]  /*b6ff0*/  LDL.LU R221, [R1+0xfc] ;  /* 0x0000fc0001dd7983 */ /* 0x000ee40000300800 */
[----:B------:R-:W-:Y:S02]  /*b7000*/  IMAD.X R15, R152, 0x1, R5, P2 ;  /* 0x00000001980f7824 */ /* 0x000fe400010e0605 */
[----:B------:R-:W3:Y:S04]  /*b7010*/  LDL.LU R229, [R1+0x100] ;  /* 0x0001000001e57983 */ /* 0x000ee80000300800 */
[----:B------:R0:W-:Y:S04]  /*b7020*/  STL.64 [R1+0xbb0], R14 ;  /* 0x000bb00e01007387 */ /* 0x0001e80000100a00 */
[----:B------:R-:W3:Y:S04]  /*b7030*/  LDL.LU R237, [R1+0x104] ;  /* 0x0001040001ed7983 */ /* 0x000ee80000300800 */
[----:B------:R-:W3:Y:S04]  /*b7040*/  LDL.LU R240, [R1+0x108] ;  /* 0x0001080001f07983 */ /* 0x000ee80000300800 */
[----:B------:R-:W3:Y:S01]  /*b7050*/  LDL.LU R242, [R1+0x10c] ;  /* 0x00010c0001f27983 */ /* 0x000ee20000300800 */
[----:B0-----:R-:W-:-:S05]  /*b7060*/  IADD3 R14, P2, R198, R4, RZ ;  /* 0x00000004c60e7210 */ /* 0x001fca0007f5e0ff */
[----:B------:R-:W-:-:S05]  /*b7070*/  IMAD.X R15, R152, 0x1, R3, P2 ;  /* 0x00000001980f7824 */ /* 0x000fca00010e0603 */
[----:B------:R0:W-:Y:S01]  /*b7080*/  STL.64 [R1+0xba8], R14 ;  /* 0x000ba80e01007387 */ /* 0x0001e20000100a00 */
[----:B----4-:R-:W-:Y:S02]  /*b7090*/  SHF.R.S32.HI R152, RZ, 0x1f, R19 ;  /* 0x0000001fff987819 */ /* 0x010fe40000011413 */
[----:B0-----:R-:W-:-:S05]  /*b70a0*/  F2FP.SATFINITE.E5M2.F32.PACK_AB_MERGE_C R15, R196, R197, RZ ;  /* 0x000000c5c40f723e */ /* 0x001fca00048060ff */
[----:B------:R-:W-:Y:S01]  /*b70b0*/  STL [R1+0x4de0], R15 ;  /* 0x004de00f01007387 */ /* 0x000fe20000100800 */
[----:B------:R-:W-:-:S05]  /*b70c0*/  F2FP.SATFINITE.E5M2.F32.PACK_AB_MERGE_C R14, R189, R190, RZ ;  /* 0x000000bebd0e723e */ /* 0x000fca00048060ff */
[----:B------:R0:W-:Y:S01]  /*b70d0*/  STL [R1+0x4df4], R14 ;  /* 0x004df40e01007387 */ /* 0x0001e20000100800 */
[----:B------:R-:W-:Y:S02]  /*b70e0*/  F2FP.SATFINITE.E5M2.F32.PACK_AB_MERGE_C R12, R244, R238, RZ ;  /* 0x000000eef40c723e */ /* 0x000fe400048060ff */
[----:B0-----:R-:W-:-:S03]  /*b70f0*/  IADD3 R14, P2, R19, R2, RZ ;  /* 0x00000002130e7210 */ /* 0x001fc60007f5e0ff */
[----:B------:R-:W-:Y:S02]  /*b7100*/  STL [R1+0x4df0], R12 ;  /* 0x004df00c01007387 */ /* 0x000fe40000100800 */
[----:B------:R-:W-:Y:S02]  /*b7110*/  IMAD.X R15, R152, 0x1, R13, P2 ;  /* 0x00000001980f7824 */ /* 0x000fe400010e060d */
[----:B------:R-:W4:Y:S04]  /*b7120*/  LDL.LU R238, [R1+0x110] ;  /* 0x0001100001ee7983 */ /* 0x000f280000300800 */
[----:B------:R-:W4:Y:S01]  /*b7130*/  LDL.LU R244, [R1+0x114] ;  /* 0x0001140001f47983 */ /* 0x000f220000300800 */
[----:B------:R-:W-:-:S03]  /*b7140*/  F2FP.SATFINITE.E5M2.F32.PACK_AB_MERGE_C R11, R11, R245, RZ ;  /* 0x000000f50b0b723e */ /* 0x000fc600048060ff */
[----:B------:R-:W-:Y:S04]  /*b7150*/  STL.64 [R1+0xba0], R14 ;  /* 0x000ba00e01007387 */ /* 0x000fe80000100a00 */
[----:B------:R0:W-:Y:S04]  /*b7160*/  STL [R1+0x320], R11 ;  /* 0x0003200b01007387 */ /* 0x0001e80000100800 */
[----:B------:R-:W4:Y:S04]  /*b7170*/  LDL.LU R245, [R1+0x118] ;  /* 0x0001180001f57983 */ /* 0x000f280000300800 */
[----:B0-----:R-:W4:Y:S01]  /*b7180*/  LDL.LU R11, [R1+0x11c] ;  /* 0x00011c00010b7983 */ /* 0x001f220000300800 */
[----:B------:R-:W-:-:S02]  /*b7190*/  IADD3 R14, P2, R19, R0, RZ ;  /* 0x00000000130e7210 */ /* 0x000fc40007f5e0ff */
[----:B------:R-:W-:-:S03]  /*b71a0*/  F2FP.SATFINITE.E5M2.F32.PACK_AB_MERGE_C R222, R246, R239, RZ ;  /* 0x000000eff6de723e */ /* 0x000fc600048060ff */
[----:B------:R-:W-:Y:S02]  /*b71b0*/  IMAD.X R15, R152, 0x1, R7, P2 ;  /* 0x00000001980f7824 */ /* 0x000fe400010e0607 */
[----:B------:R-:W-:Y:S04]  /*b71c0*/  STL [R1+0x5408], R222 ;  /* 0x005408de01007387 */ /* 0x000fe80000100800 */
[----:B------:R-:W4:Y:S04]  /*b71d0*/  LDL.LU R239, [R1+0x120] ;  /* 0x0001200001ef7983 */ /* 0x000f280000300800 */
[----:B------:R-:W4:Y:S04]  /*b71e0*/  LDL.LU R246, [R1+0x124] ;  /* 0x0001240001f67983 */ /* 0x000f280000300800 */
[----:B------:R0:W-:Y:S01]  /*b71f0*/  STL.64 [R1+0xb98], R14 ;  /* 0x000b980e01007387 */ /* 0x0001e20000100a00 */
[----:B------:R-:W-:-:S02]  /*b7200*/  F2FP.SATFINITE.E5M2.F32.PACK_AB_MERGE_C R12, R149, R148, RZ ;  /* 0x00000094950c723e */ /* 0x000fc400048060ff */
[----:B0-----:R-:W-:-:S05]  /*b7210*/  IADD3 R14, P2, R19, R6, RZ ;  /* 0x00000006130e7210 */ /* 0x001fca0007f5e0ff */
[----:B------:R-:W-:Y:S01]  /*b7220*/  IMAD.X R15, R152, 0x1, R5, P2 ;  /* 0x00000001980f7824 */ /* 0x000fe200010e0605 */
[----:B--2---:R-:W-:-:S05]  /*b7230*/  F2FP.SATFINITE.E5M2.F32.PACK_AB_MERGE_C R10, R10, R248, RZ ;  /* 0x000000f80a0a723e */ /* 0x004fca00048060ff */
[----:B------:R0:W-:Y:S04]  /*b7240*/  STL [R1+0x328], R10 ;  /* 0x0003280a01007387 */ /* 0x0001e80000100800 */
[----:B------:R-:W2:Y:S04]  /*b7250*/  LDL.LU R248, [R1+0x128] ;  /* 0x0001280001f87983 */ /* 0x000ea80000300800 */
[----:B0-----:R-:W2:Y:S04]  /*b7260*/  LDL.LU R10, [R1+0x12c] ;  /* 0x00012c00010a7983 */ /* 0x001ea80000300800 */
[----:B------:R-:W-:Y:S04]  /*b7270*/  STL [R1+0x4de8], R12 ;  /* 0x004de80c01007387 */ /* 0x000fe80000100800 */
[----:B------:R0:W-:Y:S02]  /*b7280*/  STL.64 [R1+0xb90], R14 ;  /* 0x000b900e01007387 */ /* 0x0001e40000100a00 */
[----:B0-----:R-:W-:-:S02]  /*b7290*/  IADD3 R14, P2, R19, R4, RZ ;  /* 0x00000004130e7210 */ /* 0x001fc40007f5e0ff */
[----:B------:R-:W2:Y:S03]  /*b72a0*/  LDL.LU R19, [R1+0xc98] ;  /* 0x000c980001137983 */ /* 0x000ea60000300800 */
[----:B------:R-:W-:-:S05]  /*b72b0*/  IMAD.X R15, R152, 0x1, R3, P2 ;  /* 0x00000001980f7824 */ /* 0x000fca00010e0603 */
[----:B------:R3:W-:Y:S02]  /*b72c0*/  STL.64 [R1+0xb88], R14 ;  /* 0x000b880e01007387 */ /* 0x0007e40000100a00 */
[----:B---3--:R-:W-:Y:S02]  /*b72d0*/  F2FP.SATFINITE.E5M2.F32.PACK_AB_MERGE_C R15, R221, R20, RZ ;  /* 0x00000014dd0f723e */ /* 0x008fe400048060ff */
[----:B------:R-:W-:-:S03]  /*b72e0*/  F2FP.SATFINITE.E5M2.F32.PACK_AB_MERGE_C R14, R237, R229, RZ ;  /* 0x000000e5ed0e723e */ /* 0x000fc600048060ff */
[----:B------:R-:W-:Y:S01]  /*b72f0*/  STL [R1+0x324], R15 ;  /* 0x0003240f01007387 */ /* 0x000fe20000100800 */
[----:B------:R-:W-:-:S03]  /*b7300*/  F2FP.SATFINITE.E5M2.F32.PACK_AB_MERGE_C R12, R242, R240, RZ ;  /* 0x000000f0f20c723e */ /* 0x000fc600048060ff */
[----:B------:R-:W3:Y:S04]  /*b7310*/  LDL.LU R202, [R1+0x130] ;  /* 0x0001300001ca7983 */ /* 0x000ee80000300800 */
[----:B------:R0:W-:Y:S04]  /*b7320*/  STL [R1+0x4830], R14 ;  /* 0x0048300e01007387 */ /* 0x0001e80000100800 */
[----:B------:R-:W3:Y:S04]  /*b7330*/  LDL.LU R201, [R1+0x134] ;  /* 0x0001340001c97983 */ /* 0x000ee80000300800 */
[----:B------:R-:W-:Y:S04]  /*b7340*/  STL [R1+0x482c], R12 ;  /* 0x00482c0c01007387 */ /* 0x000fe80000100800 */
[----:B------:R-:W3:Y:S04]  /*b7350*/  LDL.LU R200, [R1+0x138] ;  /* 0x0001380001c87983 */ /* 0x000ee80000300800 */
[----:B------:R-:W3:Y:S01]  /*b7360*/  LDL.LU R198, [R1+0x13c] ;  /* 0x00013c0001c67983 */ /* 0x000ee20000300800 */
[----:B------:R-:W-:-:S02]  /*b7370*/  SHF.R.S32.HI R148, RZ, 0x1f, R8 ;  /* 0x0000001fff947819 */ /* 0x000fc40000011408 */
[----:B0-----:R-:W-:Y:S01]  /*b7380*/  IADD3 R14, P2, R8, R2, RZ ;  /* 0x00000002080e7210 */ /* 0x001fe20007f5e0ff */
[----:B------:R-:W3:Y:S04]  /*b7390*/  LDL.LU R197, [R1+0x140] ;  /* 0x0001400001c57983 */ /* 0x000ee80000300800 */
[----:B------:R-:W3:Y:S01]  /*b73a0*/  LDL.LU R196, [R1+0x144] ;  /* 0x0001440001c47983 */ /* 0x000ee20000300800 */
[----:B------:R-:W-:-:S03]  /*b73b0*/  IMAD.X R15, R148, 0x1, R13, P2 ;  /* 0x00000001940f7824 */ /* 0x000fc600010e060d */
[----:B------:R-:W3:Y:S04]  /*b73c0*/  LDL.LU R190, [R1+0x148] ;  /* 0x0001480001be7983 */ /* 0x000ee80000300800 */
[----:B------:R-:W3:Y:S04]  /*b73d0*/  LDL.LU R189, [R1+0x14c] ;  /* 0x00014c0001bd7983 */ /* 0x000ee80000300800 */
[----:B------:R-:W3:Y:S04]  /*b73e0*/  LDL.LU R240, [R1+0x150] ;  /* 0x0001500001f07983 */ /* 0x000ee80000300800 */
[----:B------:R4:W-:Y:S04]  /*b73f0*/  STL.64 [R1+0xb80], R14 ;  /* 0x000b800e01007387 */ /* 0x0009e80000100a00 */
[----:B------:R-:W3:Y:S01]  /*b7400*/  LDL.LU R242, [R1+0x154] ;  /* 0x0001540001f27983 */ /* 0x000ee20000300800 */
[----:B----4-:R-:W-:-:S03]  /*b7410*/  F2FP.SATFINITE.E5M2.F32.PACK_AB_MERGE_C R14, R244, R238, RZ ;  /* 0x000000eef40e723e */ /* 0x010fc600048060ff */
[----:B------:R-:W4:Y:S04]  /*b7420*/  LDL.LU R244, [R1+0x158] ;  /* 0x0001580001f47983 */ /* 0x000f280000300800 */
[----:B------:R0:W-:Y:S01]  /*b7430*/  STL [R1+0x4874], R14 ;  /* 0x0048740e01007387 */ /* 0x0001e20000100800 */
[----:B------:R-:W-:-:S03]  /*b7440*/  F2FP.SATFINITE.E5M2.F32.PACK_AB_MERGE_C R12, R11, R245, RZ ;  /* 0x000000f50b0c723e */ /* 0x000fc600048060ff */
[----:B------:R-:W4:Y:S01]  /*b7450*/  LDL.LU R11, [R1+0x15c] ;  /* 0x00015c00010b7983 */ /* 0x000f220000300800 */
[----:B0-----:R-:W-:-:S03]  /*b7460*/  IADD3 R14, P2, R8, R0, RZ ;  /* 0x00000000080e7210 */ /* 0x001fc60007f5e0ff */
[----:B------:R0:W-:Y:S02]  /*b7470*/  STL [R1+0x4864], R12 ;  /* 0x0048640c01007387 */ /* 0x0001e40000100800 */
[----:B------:R-:W-:Y:S02]  /*b7480*/  IMAD.X R15, R148, 0x1, R7, P2 ;  /* 0x00000001940f7824 */ /* 0x000fe400010e0607 */
[----:B------:R-:W4:Y:S04]  /*b7490*/  LDL.LU R245, [R1+0xc9c] ;  /* 0x000c9c0001f57983 */ /* 0x000f280000300800 */
[----:B------:R-:W4:Y:S01]  /*b74a0*/  LDL.LU R20, [R1+0x160] ;  /* 0x0001600001147983 */ /* 0x000f220000300800 */
[----:B0-----:R-:W-:-:S03]  /*b74b0*/  F2FP.SATFINITE.E5M2.F32.PACK_AB_MERGE_C R12, R246, R239, RZ ;  /* 0x000000eff60c723e */ /* 0x001fc600048060ff */
[----:B------:R0:W-:Y:S04]  /*b74c0*/  STL.64 [R1+0xb78], R14 ;  /* 0x000b780e01007387 */ /* 0x0001e80000100a00 */
[----:B------:R-:W-:Y:S04]  /*b74d0*/  STL [R1+0x489c], R12 ;  /* 0x00489c0c01007387 */ /* 0x000fe80000100800 */
        /* <DEDUP_REMOVED lines=8> */
[----:B------:R-:W2:Y:S04]  /*b7560*/  LDL.LU R248, [R1+0x174] ;  /* 0x0001740001f87983 */ /* 0x000ea80000300800 */
[----:B------:R0:W-:Y:S04]  /*b7570*/  STL.64 [R1+0xb70], R14 ;  /* 0x000b700e01007387 */ /* 0x0001e80000100a00 */
[----:B------:R-:W2:Y:S04]  /*b7580*/  LDL.LU R238, [R1+0x178] ;  /* 0x0001780001ee7983 */ /* 0x000ea80000300800 */
[----:B------:R-:W2:Y:S01]  /*b7590*/  LDL.LU R239, [R1+0x17c] ;  /* 0x00017c0001ef7983 */ /* 0x000ea20000300800 */
[----:B0-----:R-:W-:-:S03]  /*b75a0*/  IADD3 R14, P2, R8, R4, RZ ;  /* 0x00000004080e7210 */ /* 0x001fc60007f5e0ff */
[----:B------:R-:W2:Y:S02]  /*b75b0*/  LDL.LU R10, [R1+0x180] ;  /* 0x00018000010a7983 */ /* 0x000ea40000300800 */
[----:B------:R-:W-:-:S05]  /*b75c0*/  IMAD.X R15, R148, 0x1, R3, P2 ;  /* 0x00000001940f7824 */ /* 0x000fca00010e0603 */
[----:B------:R3:W-:Y:S04]  /*b75d0*/  STL.64 [R1+0xb68], R14 ;  /* 0x000b680e01007387 */ /* 0x0007e80000100a00 */
[----:B------:R-:W2:Y:S01]  /*b75e0*/  LDL.LU R8, [R1+0x184] ;  /* 0x0001840001087983 */ /* 0x000ea20000300800 */
[----:B------:R-:W-:Y:S02]  /*b75f0*/  SHF.R.S32.HI R148, RZ, 0x1f, R19 ;  /* 0x0000001fff947819 */ /* 0x000fe40000011413 */
[----:B---3--:R-:W-:-:S05]  /*b7600*/  F2FP.SATFINITE.E5M2.F32.PACK_AB_MERGE_C R15, R201, R202, RZ ;  /* 0x000000cac90f723e */ /* 0x008fca00048060ff */
[----:B------:R-:W-:Y:S01]  /*b7610*/  STL [R1+0x48a8], R15 ;  /* 0x0048a80f01007387 */ /* 0x000fe20000100800 */
[----:B------:R-:W-:-:S05]  /*b7620*/  F2FP.SATFINITE.E5M2.F32.PACK_AB_MERGE_C R14, R198, R200, RZ ;  /* 0x000000c8c60e723e */ /* 0x000fca00048060ff */
        /* <DEDUP_REMOVED lines=8> */
[----:B------:R-:W-:Y:S01]  /*b76b0*/  STL [R1+0x48dc], R21 ;  /* 0x0048dc1501007387 */ /* 0x000fe20000100800 */
[----:B-1----:R-:W-:-:S03]  /*b76c0*/  IADD3 R14, P2, R19, R0, RZ ;  /* 0x00000000130e7210 */ /* 0x002fc60007f5e0ff */
[----:B------:R4:W-:Y:S02]  /*b76d0*/  STL [R1+0x48f0], R12 ;  /* 0x0048f00c01007387 */ /* 0x0009e40000100800 */
[----:B------:R-:W-:Y:S02]  /*b76e0*/  IMAD.X R15, R148, 0x1, R7, P2 ;  /* 0x00000001940f7824 */ /* 0x000fe400010e0607 */
[----:B------:R-:W3:Y:S04]  /*b76f0*/  LDL.LU R240, [R1+0x188] ;  /* 0x0001880001f07983 */ /* 0x000ee80000300800 */
[----:B------:R-:W3:Y:S04]  /*b7700*/  LDL.LU R242, [R1+0x18c] ;  /* 0x00018c0001f27983 */ /* 0x000ee80000300800 */
[----:B------:R0:W-:Y:S01]  /*b7710*/  STL.64 [R1+0xb58], R14 ;  /* 0x000b580e01007387 */ /* 0x0001e20000100a00 */
[----:B----4-:R-:W-:-:S03]  /*b7720*/  F2FP.SATFINITE.E5M2.F32.PACK_AB_MERGE_C R12, R11, R244, RZ ;  /* 0x000000f40b0c723e */ /* 0x010fc600048060ff */
[----:B------:R-:W4:Y:S04]  /*b7730*/  LDL.LU R244, [R1+0x190] ;  /* 0x0001900001f47983 */ /* 0x000f280000300800 */
[----:B------:R-:W4:Y:S01]  /*b7740*/  LDL.LU R11, [R1+0x194] ;  /* 0x00019400010b7983 */ /* 0x000f220000300800 */
[----:B0-----:R-:W-:-:S03]  /*b7750*/  IADD3 R14, P2, R19, R6, RZ ;  /* 0x00000006130e7210 */ /* 0x001fc60007f5e0ff */
[----:B------:R0:W-:Y:S02]  /*b7760*/  STL [R1+0x48ec], R12 ;  /* 0x0048ec0c01007387 */ /* 0x0001e40000100800 */
[----:B------:R-:W-:Y:S01]  /*b7770*/  IMAD.X R15, R148, 0x1, R5, P2 ;  /* 0x00000001940f7824 */ /* 0x000fe200010e0605 */
[----:B0-----:R-:W-:-:S05]  /*b7780*/  F2FP.SATFINITE.E5M2.F32.PACK_AB_MERGE_C R12, R145, R144, RZ ;  /* 0x00000090910c723e */ /* 0x001fca00048060ff */
[----:B------:R-:W-:Y:S04]  /*b7790*/  STL [R1+0x4dc4], R12 ;  /* 0x004dc40c01007387 */ /* 0x000fe80000100800 */
[----:B------:R0:W-:Y:S02]  /*b77a0*/  STL.64 [R1+0xb50], R14 ;  /* 0x000b500e01007387 */ /* 0x0001e40000100a00 */
[----:B0-----:R-:W-:-:S05]  /*b77b0*/  IADD3 R14, P2, R19, R4, RZ ;  /* 0x00000004130e7210 */ /* 0x001fca0007f5e0ff */
[----:B------:R-:W-:-:S05]  /*b77c0*/  IMAD.X R15, R148, 0x1, R3, P2 ;  /* 0x00000001940f7824 */ /* 0x000fca00010e0603 */
[----:B------:R0:W-:Y:S02]  /*b77d0*/  STL.64 [R1+0xb48], R14 ;  /* 0x000b480e01007387 */ /* 0x0001e40000100a00 */
[----:B0-----:R-:W-:-:S05]  /*b77e0*/  F2FP.SATFINITE.E5M2.F32.PACK_AB_MERGE_C R15, R221, R20, RZ ;  /* 0x00000014dd0f723e */ /* 0x001fca00048060ff */
[----:B------:R-:W-:Y:S01]  /*b77f0*/  STL [R1+0x4900], R15 ;  /* 0x0049000f01007387 */ /* 0x000fe20000100800 */
[----:B------:R-:W-:Y:S02]  /*b7800*/  SHF.R.S32.HI R144, RZ, 0x1f, R245 ;  /* 0x0000001fff907819 */ /* 0x000fe400000114f5 */
[----:B--2---:R-:W-:Y:S02]  /*b7810*/  F2FP.SATFINITE.E5M2.F32.PACK_AB_MERGE_C R14, R237, R229, RZ ;  /* 0x000000e5ed0e723e */ /* 0x004fe400048060ff */
[----:B------:R-:W-:Y:S02]  /*b7820*/  F2FP.SATFINITE.E5M2.F32.PACK_AB_MERGE_C R12, R248, R246, RZ ;  /* 0x000000f6f80c723e */ /* 0x000fe400048060ff */
[----:B------:R-:W2:Y:S04]  /*b7830*/  LDL.LU R246, [R1+0x198] ;  /* 0x0001980001f67983 */ /* 0x000ea80000300800 */
[----:B------:R0:W-:Y:S04]  /*b7840*/  STL [R1+0x48fc], R14 ;  /* 0x0048fc0e01007387 */ /* 0x0001e80000100800 */
[----:B------:R-:W2:Y:S01]  /*b7850*/  LDL.LU R248, [R1+0x19c] ;  /* 0x00019c0001f87983 */ /* 0x000ea20000300800 */
[----:B0-----:R-:W-:-:S03]  /*b7860*/  IADD3 R14, P2, R245, R2, RZ ;  /* 0x00000002f50e7210 */ /* 0x001fc60007f5e0ff */
[----:B------:R0:W-:Y:S02]  /*b7870*/  STL [R1+0x4918], R12 ;  /* 0x0049180c01007387 */ /* 0x0001e40000100800 */
[----:B------:R-:W-:Y:S02]  /*b7880*/  IMAD.X R15, R144, 0x1, R13, P2 ;  /* 0x00000001900f7824 */ /* 0x000fe400010e060d */
[----:B------:R-:W2:Y:S04]  /*b7890*/  LDL.LU R189, [R1+0xca0] ;  /* 0x000ca00001bd7983 */ /* 0x000ea80000300800 */
[----:B------:R-:W2:Y:S01]  /*b78a0*/  LDL.LU R204, [R1+0x1a0] ;  /* 0x0001a00001cc7983 */ /* 0x000ea20000300800 */
[----:B0-----:R-:W-:-:S03]  /*b78b0*/  F2FP.SATFINITE.E5M2.F32.PACK_AB_MERGE_C R12, R239, R238, RZ ;  /* 0x000000eeef0c723e */ /* 0x001fc600048060ff */
[----:B------:R-:W-:Y:S04]  /*b78c0*/  STL.64 [R1+0xb40], R14 ;  /* 0x000b400e01007387 */ /* 0x000fe80000100a00 */
[----:B------:R-:W-:Y:S01]  /*b78d0*/  STL [R1+0x4914], R12 ;  /* 0x0049140c01007387 */ /* 0x000fe20000100800 */
[----:B------:R-:W-:-:S03]  /*b78e0*/  F2FP.SATFINITE.E5M2.F32.PACK_AB_MERGE_C R8, R8, R10, RZ ;  /* 0x0000000a0808723e */ /* 0x000fc600048060ff */
[----:B------:R-:W2:Y:S04]  /*b78f0*/  LDL.LU R203, [R1+0x1a4] ;  /* 0x0001a40001cb7983 */ /* 0x000ea80000300800 */
[----:B------:R0:W-:Y:S04]  /*b7900*/  STL [R1+0x4934], R8 ;  /* 0x0049340801007387 */ /* 0x0001e80000100800 */
[----:B------:R-:W2:Y:S04]  /*b7910*/  LDL.LU R202, [R1+0x1a8] ;  /* 0x0001a80001ca7983 */ /* 0x000ea80000300800 */
[----:B------:R-:W2:Y:S04]  /*b7920*/  LDL.LU R201, [R1+0x1ac] ;  /* 0x0001ac0001c97983 */ /* 0x000ea80000300800 */
[----:B------:R-:W2:Y:S04]  /*b7930*/  LDL.LU R200, [R1+0x1b0] ;  /* 0x0001b00001c87983 */ /* 0x000ea80000300800 */
[----:B------:R-:W2:Y:S04]  /*b7940*/  LDL.LU R198, [R1+0x1b4] ;  /* 0x0001b40001c67983 */ /* 0x000ea80000300800 */
[----:B------:R-:W2:Y:S04]  /*b7950*/  LDL.LU R197, [R1+0x1b8] ;  /* 0x0001b80001c57983 */ /* 0x000ea80000300800 */
[----:B0-----:R-:W2:Y:S01]  /*b7960*/  LDL.LU R8, [R1+0x1bc] ;  /* 0x0001bc0001087983 */ /* 0x001ea20000300800 */
[----:B------:R-:W-:-:S03]  /*b7970*/  IADD3 R14, P2, R245, R0, RZ ;  /* 0x00000000f50e7210 */ /* 0x000fc60007f5e0ff */
[----:B------:R-:W2:Y:S02]  /*b7980*/  LDL.LU R10, [R1+0xca4] ;  /* 0x000ca400010a7983 */ /* 0x000ea40000300800 */
[----:B------:R-:W-:Y:S02]  /*b7990*/  IMAD.X R15, R144, 0x1, R7, P2 ;  /* 0x00000001900f7824 */ /* 0x000fe400010e0607 */
[----:B------:R-:W2:Y:S04]  /*b79a0*/  LDL.LU R196, [R1+0x1c0] ;  /* 0x0001c00001c47983 */ /* 0x000ea80000300800 */
[----:B------:R-:W2:Y:S04]  /*b79b0*/  LDL.LU R190, [R1+0x1c4] ;  /* 0x0001c40001be7983 */ /* 0x000ea80000300800 */
[----:B------:R0:W-:Y:S02]  /*b79c0*/  STL.64 [R1+0xb38], R14 ;  /* 0x000b380e01007387 */ /* 0x0001e40000100a00 */
[----:B0-----:R-:W-:-:S02]  /*b79d0*/  IADD3 R14, P2, R245, R6, RZ ;  /* 0x00000006f50e7210 */ /* 0x001fc40007f5e0ff */
[----:B---3--:R-:W-:-:S03]  /*b79e0*/  F2FP.SATFINITE.E5M2.F32.PACK_AB_MERGE_C R12, R242, R240, RZ ;  /* 0x000000f0f20c723e */ /* 0x008fc600048060ff */
[----:B------:R-:W-:Y:S02]  /*b79f0*/  IMAD.X R15, R144, 0x1, R5, P2 ;  /* 0x00000001900f7824 */ /* 0x000fe400010e0605 */
[----:B------:R-:W-:Y:S01]  /*b7a00*/  STL [R1+0x492c], R12 ;  /* 0x00492c0c01007387 */ /* 0x000fe20000100800 */
[----:B----4-:R-:W-:-:S05]  /*b7a10*/  F2FP.SATFINITE.E5M2.F32.PACK_AB_MERGE_C R11, R11, R244, RZ ;  /* 0x000000f40b0b723e */ /* 0x010fca00048060ff */
[----:B------:R0:W-:Y:S04]  /*b7a20*/  STL [R1+0x494c], R11 ;  /* 0x00494c0b01007387 */ /* 0x0001e80000100800 */
[----:B------:R-:W3:Y:S04]  /*b7a30*/  LDL.LU R19, [R1+0x1c8] ;  /* 0x0001c80001137983 */ /* 0x000ee80000300800 */
[----:B------:R-:W3:Y:S04]  /*b7a40*/  LDL.LU R20, [R1+0x1cc] ;  /* 0x0001cc0001147983 */ /* 0x000ee80000300800 */
[----:B------:R-:W4:Y:S04]  /*b7a50*/  LDL.LU R221, [R1+0x1d0] ;  /* 0x0001d00001dd7983 */ /* 0x000f280000300800 */
[----:B------:R1:W-:Y:S04]  /*b7a60*/  STL.64 [R1+0xb30], R14 ;  /* 0x000b300e01007387 */ /* 0x0003e80000100a00 */
[----:B------:R-:W4:Y:S04]  /*b7a70*/  LDL.LU R229, [R1+0x1d4] ;  /* 0x0001d40001e57983 */ /* 0x000f280000300800 */
[----:B------:R-:W4:Y:S04]  /*b7a80*/  LDL.LU R237, [R1+0x1d8] ;  /* 0x0001d80001ed7983 */ /* 0x000f280000300800 */
[----:B0-----:R-:W4:Y:S01]  /*b7a90*/  LDL.LU R11, [R1+0x1dc] ;  /* 0x0001dc00010b7983 */ /* 0x001f220000300800 */
[----:B-1----:R-:W-:-:S03]  /*b7aa0*/  IADD3 R14, P2, R245, R4, RZ ;  /* 0x00000004f50e7210 */ /* 0x002fc60007f5e0ff */
[----:B------:R-:W4:Y:S02]  /*b7ab0*/  LDL.LU R238, [R1+0x1e0] ;  /* 0x0001e00001ee7983 */ /* 0x000f240000300800 */
[----:B------:R-:W-:Y:S02]  /*b7ac0*/  IMAD.X R15, R144, 0x1, R3, P2 ;  /* 0x00000001900f7824 */ /* 0x000fe400010e0603 */
[----:B------:R-:W4:Y:S04]  /*b7ad0*/  LDL.LU R239, [R1+0x1e4] ;  /* 0x0001e40001ef7983 */ /* 0x000f280000300800 */
[----:B------:R0:W-:Y:S01]  /*b7ae0*/  STL.64 [R1+0xb28], R14 ;  /* 0x000b280e01007387 */ /* 0x0001e20000100a00 */
[----:B--2---:R-:W-:-:S05]  /*b7af0*/  F2FP.SATFINITE.E5M2.F32.PACK_AB_MERGE_C R12, R248, R246, RZ ;  /* 0x000000f6f80c723e */ /* 0x004fca00048060ff */
[----:B------:R1:W-:Y:S04]  /*b7b00*/  STL [R1+0x4948], R12 ;  /* 0x0049480c01007387 */ /* 0x0003e80000100800 */
[----:B------:R-:W2:Y:S04]  /*b7b10*/  LDL.LU R240, [R1+0x1e8] ;  /* 0x0001e80001f07983 */ /* 0x000ea80000300800 */
[----:B------:R-:W2:Y:S04]  /*b7b20*/  LDL.LU R242, [R1+0x1ec] ;  /* 0x0001ec0001f27983 */ /* 0x000ea80000300800 */
[----:B------:R-:W2:Y:S04]  /*b7b30*/  LDL.LU R244, [R1+0x1f0] ;  /* 0x0001f00001f47983 */ /* 0x000ea80000300800 */
[----:B------:R-:W2:Y:S04]  /*b7b40*/  LDL.LU R245, [R1+0x1f4] ;  /* 0x0001f40001f57983 */ /* 0x000ea80000300800 */
[----:B------:R-:W2:Y:S04]  /*b7b50*/  LDL.LU R246, [R1+0x1f8] ;  /* 0x0001f80001f67983 */ /* 0x000ea80000300800 */
[----:B------:R-:W2:Y:S01]  /*b7b60*/  LDL.LU R248, [R1+0x1fc] ;  /* 0x0001fc0001f87983 */ /* 0x000ea20000300800 */
[----:B0-----:R-:W-:-:S02]  /*b7b70*/  F2FP.SATFINITE.E5M2.F32.PACK_AB_MERGE_C R14, R203, R204, RZ ;  /* 0x000000cccb0e723e */ /* 0x001fc400048060ff */
[----:B------:R-:W-:-:S03]  /*b7b80*/  SHF.R.S32.HI R144, RZ, 0x1f, R189 ;  /* 0x0000001fff907819 */ /* 0x000fc600000114bd */
[----:B------:R0:W-:Y:S01]  /*b7b90*/  STL [R1+0x4960], R14 ;  /* 0x0049600e01007387 */ /* 0x0001e20000100800 */
[----:B-1----:R-:W-:Y:S02]  /*b7ba0*/  F2FP.SATFINITE.E5M2.F32.PACK_AB_MERGE_C R12, R201, R202, RZ ;  /* 0x000000cac90c723e */ /* 0x002fe400048060ff */
[----:B0-----:R-:W-:-:S03]  /*b7bb0*/  IADD3 R14, P2, R189, R2, RZ ;  /* 0x00000002bd0e7210 */ /* 0x001fc60007f5e0ff */
[----:B------:R0:W-:Y:S02]  /*b7bc0*/  STL [R1+0x495c], R12 ;  /* 0x00495c0c01007387 */ /* 0x0001e40000100800 */
[----:B------:R-:W-:-:S05]  /*b7bd0*/  IMAD.X R15, R144, 0x1, R13, P2 ;  /* 0x00000001900f7824 */ /* 0x000fca00010e060d */
[----:B------:R1:W-:Y:S01]  /*b7be0*/  STL.64 [R1+0xb20], R14 ;  /* 0x000b200e01007387 */ /* 0x0003e20000100a00 */
[----:B0-----:R-:W-:-:S03]  /*b7bf0*/  F2FP.SATFINITE.E5M2.F32.PACK_AB_MERGE_C R12, R8, R197, RZ ;  /* 0x000000c5080c723e */ /* 0x001fc600048060ff */
[----:B------:R-:W2:Y:S01]  /*b7c00*/  LDL.LU R8, [R1+0xca8] ;  /* 0x000ca80001087983 */ /* 0x000ea20000300800 */
[----:B-1----:R-:W-:-:S05]  /*b7c10*/  F2FP.SATFINITE.E5M2.F32.PACK_AB_MERGE_C R14, R198, R200, RZ ;  /* 0x000000c8c60e723e */ /* 0x002fca00048060ff */
[----:B------:R0:W-:Y:S02]  /*b7c20*/  STL [R1+0x4984], R14 ;  /* 0x0049840e01007387 */ /* 0x0001e40000100800 */
[----:B0-----:R-:W-:Y:S02]  /*b7c30*/  IADD3 R14, P2, R189, R0, RZ ;  /* 0x00000000bd0e7210 */ /* 0x001fe40007f5e0ff */
[----:B------:R0:W-:Y:S03]  /*b7c40*/  STL [R1+0x4980], R12 ;  /* 0x0049800c01007387 */ /* 0x0001e60000100800 */
[----:B------:R-:W-:Y:S01]  /*b7c50*/  IMAD.X R15, R144, 0x1, R7, P2 ;  /* 0x00000001900f7824 */ /* 0x000fe200010e0607 */
[----:B------:R-:W-:-:S04]  /*b7c60*/  F2FP.SATFINITE.E5M2.F32.PACK_AB_MERGE_C R21, R190, R196, RZ ;  /* 0x000000c4be15723e */ /* 0x000fc800048060ff */
[----:B------:R1:W-:Y:S01]  /*b7c70*/  STL.64 [R1+0xb18], R14 ;  /* 0x000b180e01007387 */ /* 0x0003e20000100a00 */
[----:B0-----:R-:W-:-:S03]  /*b7c80*/  F2FP.SATFINITE.E5M2.F32.PACK_AB_MERGE_C R12, R141, R140, RZ ;  /* 0x0000008c8d0c723e */ /* 0x001fc600048060ff */
[----:B------:R-:W-:Y:S01]  /*b7c90*/  STL [R1+0x4994], R21 ;  /* 0x0049941501007387 */ /* 0x000fe20000100800 */
[----:B-1----:R-:W-:-:S03]  /*b7ca0*/  IADD3 R14, P2, R189, R6, RZ ;  /* 0x00000006bd0e7210 */ /* 0x002fc60007f5e0ff */
[----:B------:R-:W-:Y:S02]  /*b7cb0*/  STL [R1+0x4da4], R12 ;  /* 0x004da40c01007387 */ /* 0x000fe40000100800 */
[----:B------:R-:W-:-:S05]  /*b7cc0*/  IMAD.X R15, R144, 0x1, R5, P2 ;  /* 0x00000001900f7824 */ /* 0x000fca00010e0605 */
[----:B------:R0:W-:Y:S02]  /*b7cd0*/  STL.64 [R1+0xb10], R14 ;  /* 0x000b100e01007387 */ /* 0x0001e40000100a00 */
[----:B0-----:R-:W-:Y:S02]  /*b7ce0*/  IADD3 R14, P2, R189, R4, RZ ;  /* 0x00000004bd0e7210 */ /* 0x001fe40007f5e0ff */
[----:B---3--:R-:W-:-:S03]  /*b7cf0*/  F2FP.SATFINITE.E5M2.F32.PACK_AB_MERGE_C R12, R20, R19, RZ ;  /* 0x00000013140c723e */ /* 0x008fc600048060ff */
[----:B------:R-:W-:Y:S01]  /*b7d00*/  IMAD.X R15, R144, 0x1, R3, P2 ;  /* 0x00000001900f7824 */ /* 0x000fe200010e0603 */
[----:B----4-:R-:W-:-:S05]  /*b7d10*/  F2FP.SATFINITE.E5M2.F32.PACK_AB_MERGE_C R20, R229, R221, RZ ;  /* 0x000000dde514723e */ /* 0x010fca00048060ff */
[----:B------:R-:W-:Y:S01]  /*b7d20*/  STL [R1+0x52dc], R20 ;  /* 0x0052dc1401007387 */ /* 0x000fe20000100800 */
[----:B------:R-:W-:-:S03]  /*b7d30*/  F2FP.SATFINITE.E5M2.F32.PACK_AB_MERGE_C R19, R11, R237, RZ ;  /* 0x000000ed0b13723e */ /* 0x000fc600048060ff */
[----:B------:R0:W-:Y:S04]  /*b7d40*/  STL.64 [R1+0xb08], R14 ;  /* 0x000b080e01007387 */ /* 0x0001e80000100a00 */
[----:B------:R-:W-:Y:S04]  /*b7d50*/  STL [R1+0x4988], R12 ;  /* 0x0049880c01007387 */ /* 0x000fe80000100800 */
[----:B------:R1:W-:Y:S04]  /*b7d60*/  STL [R1+0x52e8], R19 ;  /* 0x0052e81301007387 */ /* 0x0003e80000100800 */
[----:B------:R-:W3:Y:S01]  /*b7d70*/  LDL.LU R11, [R1+0xcac] ;  /* 0x000cac00010b7983 */ /* 0x000ee20000300800 */
[----:B------:R-:W-:-:S02]  /*b7d80*/  SHF.R.S32.HI R140, RZ, 0x1f, R10 ;  /* 0x0000001fff8c7819 */ /* 0x000fc4000001140a */
[----:B0-----:R-:W-:-:S05]  /*b7d90*/  IADD3 R14, P2, R10, R2, RZ ;  /* 0x000000020a0e7210 */ /* 0x001fca0007f5e0ff */
[----:B------:R-:W-:Y:S01]  /*b7da0*/  IMAD.X R15, R140, 0x1, R13, P2 ;  /* 0x000000018c0f7824 */ /* 0x000fe200010e060d */
[----:B-1----:R-:W-:-:S04]  /*b7db0*/  F2FP.SATFINITE.E5M2.F32.PACK_AB_MERGE_C R19, R239, R238, RZ ;  /* 0x000000eeef13723e */ /* 0x002fc800048060ff */
[----:B------:R0:W-:Y:S04]  /*b7dc0*/  STL.64 [R1+0xb00], R14 ;  /* 0x000b000e01007387 */ /* 0x0001e80000100a00 */
[----:B------:R1:W-:Y:S01]  /*b7dd0*/  STL [R1+0x4af4], R19 ;  /* 0x004af41301007387 */ /* 0x0003e20000100800 */
[----:B0-----:R-:W-:-:S05]  /*b7de0*/  IADD3 R14, P2, R10, R0, RZ ;  /* 0x000000000a0e7210 */ /* 0x001fca0007f5e0ff */
[----:B------:R-:W-:Y:S01]  /*b7df0*/  IMAD.X R15, R140, 0x1, R7, P2 ;  /* 0x000000018c0f7824 */ /* 0x000fe200010e0607 */
[----:B--2---:R-:W-:-:S05]  /*b7e00*/  F2FP.SATFINITE.E5M2.F32.PACK_AB_MERGE_C R12, R242, R240, RZ ;  /* 0x000000f0f20c723e */ /* 0x004fca00048060ff */
[----:B------:R0:W-:Y:S04]  /*b7e10*/  STL [R1+0x4aec], R12 ;  /* 0x004aec0c01007387 */ /* 0x0001e80000100800 */
[----:B------:R2:W-:Y:S01]  /*b7e20*/  STL.64 [R1+0xaf8], R14 ;  /* 0x000af80e01007387 */ /* 0x0005e20000100a00 */
[----:B-1----:R-:W-:Y:S02]  /*b7e30*/  F2FP.SATFINITE.E5M2.F32.PACK_AB_MERGE_C R19, R245, R244, RZ ;  /* 0x000000f4f513723e */ /* 0x002fe400048060ff */
[----:B0-----:R-:W-:Y:S02]  /*b7e40*/  F2FP.SATFINITE.E5M2.F32.PACK_AB_MERGE_C R12, R248, R246, RZ ;  /* 0x000000f6f80c723e */ /* 0x001fe400048060ff */
[----:B--2---:R-:W-:Y:S01]  /*b7e50*/  IADD3 R14, P2, R10, R6, RZ ;  /* 0x000000060a0e7210 */ /* 0x004fe20007f5e0ff */
[----:B------:R-:W-:Y:S04]  /*b7e60*/  STL [R1+0x4b0c], R19 ;  /* 0x004b0c1301007387 */ /* 0x000fe80000100800 */
[----:B------:R-:W-:Y:S01]  /*b7e70*/  IMAD.X R15, R140, 0x1, R5, P2 ;  /* 0x000000018c0f7824 */ /* 0x000fe200010e0605 */
[----:B------:R-:W-:Y:S04]  /*b7e80*/  STL [R1+0x4b08], R12 ;  /* 0x004b080c01007387 */ /* 0x000fe80000100800 */
[----:B------:R0:W-:Y:S02]  /*b7e90*/  STL.64 [R1+0xaf0], R14 ;  /* 0x000af00e01007387 */ /* 0x0001e40000100a00 */
[----:B0-----:R-:W-:-:S05]  /*b7ea0*/  IADD3 R14, P2, R10, R4, RZ ;  /* 0x000000040a0e7210 */ /* 0x001fca0007f5e0ff */
[----:B------:R-:W-:Y:S01]  /*b7eb0*/  IMAD.X R15, R140, 0x1, R3, P2 ;  /* 0x000000018c0f7824 */ /* 0x000fe200010e0603 */
[----:B------:R-:W-:-:S04]  /*b7ec0*/  F2FP.SATFINITE.E5M2.F32.PACK_AB_MERGE_C R12, R27, R26, RZ ;  /* 0x0000001a1b0c723e */ /* 0x000fc800048060ff */
[----:B------:R0:W-:Y:S01]  /*b7ed0*/  STL.64 [R1+0xae8], R14 ;  /* 0x000ae80e01007387 */ /* 0x0001e20000100a00 */
[----:B------:R-:W-:Y:S02]  /*b7ee0*/  F2FP.SATFINITE.E5M2.F32.PACK_AB_MERGE_C R10, R29, R28, RZ ;  /* 0x0000001c1d0a723e */ /* 0x000fe400048060ff */
[----:B0-----:R-:W-:Y:S02]  /*b7ef0*/  F2FP.SATFINITE.E5M2.F32.PACK_AB_MERGE_C R14, R25, R24, RZ ;  /* 0x00000018190e723e */ /* 0x001fe400048060ff */
[----:B------:R-:W-:-:S03]  /*b7f00*/  SHF.R.S32.HI R24, RZ, 0x1f, R8 ;  /* 0x0000001fff187819 */ /* 0x000fc60000011408 */
[----:B------:R0:W-:Y:S04]  /*b7f10*/  STL [R1+0x4b2c], R14 ;  /* 0x004b2c0e01007387 */ /* 0x0001e80000100800 */
[----:B------:R-:W-:Y:S04]  /*b7f20*/  STL [R1+0x4b28], R12 ;  /* 0x004b280c01007387 */ /* 0x000fe80000100800 */
[----:B------:R1:W-:Y:S01]  /*b7f30*/  STL [R1+0x4b44], R10 ;  /* 0x004b440a01007387 */ /* 0x0003e20000100800 */
[----:B0-----:R-:W-:-:S05]  /*b7f40*/  IADD3 R14, P2, R8, R2, RZ ;  /* 0x00000002080e7210 */ /* 0x001fca0007f5e0ff */
[----:B------:R-:W-:Y:S01]  /*b7f50*/  IMAD.X R15, R24, 0x1, R13, P2 ;  /* 0x00000001180f7824 */ /* 0x000fe200010e060d */
[----:B-1----:R-:W2:Y:S04]  /*b7f60*/  LDL.LU R10, [R1+0xcb0] ;  /* 0x000cb000010a7983 */ /* 0x002ea80000300800 */
[----:B------:R0:W-:Y:S01]  /*b7f70*/  STL.64 [R1+0xae0], R14 ;  /* 0x000ae00e01007387 */ /* 0x0001e20000100a00 */
[----:B------:R-:W-:Y:S02]  /*b7f80*/  F2FP.SATFINITE.E5M2.F32.PACK_AB_MERGE_C R19, R31, R30, RZ ;  /* 0x0000001e1f13723e */ /* 0x000fe400048060ff */
        /* <DEDUP_REMOVED lines=8> */
[----:B----4-:R-:W-:Y:S01]  /*b8010*/  IADD3 R14, P2, R8, R6, RZ ;  /* 0x00000006080e7210 */ /* 0x010fe20007f5e0ff */
        /* <DEDUP_REMOVED lines=9> */
[----:B0-----:R-:W-:-:S05]  /*b80b0*/  F2FP.SATFINITE.E5M2.F32.PACK_AB_MERGE_C R14, R39, R38, RZ ;  /* 0x00000026270e723e */ /* 0x001fca00048060ff */
[----:B------:R0:W-:Y:S04]  /*b80c0*/  STL [R1+0x4b60], R14 ;  /* 0x004b600e01007387 */ /* 0x0001e80000100800 */
[----:B------:R-:W-:Y:S04]  /*b80d0*/  STL [R1+0x4b6c], R12 ;  /* 0x004b6c0c01007387 */ /* 0x000fe80000100800 */
[----:B------:R1:W-:Y:S01]  /*b80e0*/  STL [R1+0x4974], R8 ;  /* 0x0049740801007387 */ /* 0x0003e20000100800 */
[----:B---3--:R-:W-:Y:S02]  /*b80f0*/  SHF.R.S32.HI R24, RZ, 0x1f, R11 ;  /* 0x0000001fff187819 */ /* 0x008fe4000001140b */
[----:B0-----:R-:W-:Y:S01]  /*b8100*/  IADD3 R14, P2, R11, R2, RZ ;  /* 0x000000020b0e7210 */ /* 0x001fe20007f5e0ff */
[----:B-1----:R-:W3:Y:S04]  /*b8110*/  LDL.LU R8, [R1+0xcd4] ;  /* 0x000cd40001087983 */ /* 0x002ee80000300800 */
[----:B------:R-:W-:Y:S01]  /*b8120*/  IMAD.X R15, R24, 0x1, R13, P2 ;  /* 0x00000001180f7824 */ /* 0x000fe200010e060d */
[----:B------:R-:W-:-:S04]  /*b8130*/  F2FP.SATFINITE.E5M2.F32.PACK_AB_MERGE_C R19, R139, R138, RZ ;  /* 0x0000008a8b13723e */ /* 0x000fc800048060ff */
[----:B------:R0:W-:Y:S01]  /*b8140*/  STL.64 [R1+0xac0], R14 ;  /* 0x000ac00e01007387 */ /* 0x0001e20000100a00 */
[----:B------:R-:W-:-:S03]  /*b8150*/  F2FP.SATFINITE.E5M2.F32.PACK_AB_MERGE_C R12, R43, R42, RZ ;  /* 0x0000002a2b0c723e */ /* 0x000fc600048060ff */
[----:B------:R1:W-:Y:S01]  /*b8160*/  STL [R1+0x4d6c], R19 ;  /* 0x004d6c1301007387 */ /* 0x0003e20000100800 */
[----:B0-----:R-:W-:-:S03]  /*b8170*/  IADD3 R14, P2, R11, R0, RZ ;  /* 0x000000000b0e7210 */ /* 0x001fc60007f5e0ff */
[----:B------:R0:W-:Y:S02]  /*b8180*/  STL [R1+0x4b68], R12 ;  /* 0x004b680c01007387 */ /* 0x0001e40000100800 */
[----:B------:R-:W-:Y:S01]  /*b8190*/  IMAD.X R15, R24, 0x1, R7, P2 ;  /* 0x00000001180f7824 */ /* 0x000fe200010e0607 */
[----:B-1----:R-:W-:-:S04]  /*b81a0*/  F2FP.SATFINITE.E5M2.F32.PACK_AB_MERGE_C R19, R45, R44, RZ ;  /* 0x0000002c2d13723e */ /* 0x002fc800048060ff */
[----:B------:R1:W-:Y:S01]  /*b81b0*/  STL.64 [R1+0xab8], R14 ;  /* 0x000ab80e01007387 */ /* 0x0003e20000100a00 */
[----:B0-----:R-:W-:-:S03]  /*b81c0*/  F2FP.SATFINITE.E5M2.F32.PACK_AB_MERGE_C R12, R47, R46, RZ ;  /* 0x0000002e2f0c723e */ /* 0x001fc600048060ff */
[----:B------:R-:W-:Y:S01]  /*b81d0*/  STL [R1+0x4b80], R19 ;  /* 0x004b801301007387 */ /* 0x000fe20000100800 */
[----:B-1----:R-:W-:-:S03]  /*b81e0*/  IADD3 R14, P2, R11, R6, RZ ;  /* 0x000000060b0e7210 */ /* 0x002fc60007f5e0ff */
[----:B------:R-:W-:Y:S02]  /*b81f0*/  STL [R1+0x4b7c], R12 ;  /* 0x004b7c0c01007387 */ /* 0x000fe40000100800 */
[----:B------:R-:W-:-:S05]  /*b8200*/  IMAD.X R15, R24, 0x1, R5, P2 ;  /* 0x00000001180f7824 */ /* 0x000fca00010e0605 */
[----:B------:R0:W-:Y:S02]  /*b8210*/  STL.64 [R1+0xab0], R14 ;  /* 0x000ab00e01007387 */ /* 0x0001e40000100a00 */
[----:B0-----:R-:W-:-:S05]  /*b8220*/  IADD3 R14, P2, R11, R4, RZ ;  /* 0x000000040b0e7210 */ /* 0x001fca0007f5e0ff */
[----:B------:R-:W-:Y:S01]  /*b8230*/  IMAD.X R15, R24, 0x1, R3, P2 ;  /* 0x00000001180f7824 */ /* 0x000fe200010e0603 */
[----:B------:R-:W-:-:S04]  /*b8240*/  F2FP.SATFINITE.E5M2.F32.PACK_AB_MERGE_C R12, R51, R50, RZ ;  /* 0x00000032330c723e */ /* 0x000fc800048060ff */
[----:B------:R0:W-:Y:S01]  /*b8250*/  STL.64 [R1+0xaa8], R14 ;  /* 0x000aa80e01007387 */ /* 0x0001e20000100a00 */
[----:B------:R-:W-:Y:S02]  /*b8260*/  F2FP.SATFINITE.E5M2.F32.PACK_AB_MERGE_C R11, R53, R52, RZ ;  /* 0x00000034350b723e */ /* 0x000fe400048060ff */
[----:B0-----:R-:W-:-:S05]  /*b8270*/  F2FP.SATFINITE.E5M2.F32.PACK_AB_MERGE_C R14, R49, R48, RZ ;  /* 0x00000030310e723e */ /* 0x001fca00048060ff */
[----:B------:R-:W-:Y:S04]  /*b8280*/  STL [R1+0x4b88], R14 ;  /* 0x004b880e01007387 */ /* 0x000fe80000100800 */
[----:B------:R-:W-:Y:S04]  /*b8290*/  STL [R1+0x4b84], R12 ;  /* 0x004b840c01007387 */ /* 0x000fe80000100800 */
[----:B------:R0:W-:Y:S04]  /*b82a0*/  STL [R1+0x4ba0], R11 ;  /* 0x004ba00b01007387 */ /* 0x0001e80000100800 */
[----:B0-----:R-:W4:Y:S01]  /*b82b0*/  LDL.LU R11, [R1+0xd10] ;  /* 0x000d1000010b7983 */ /* 0x001f220000300800 */
[----:B------:R-:W-:-:S02]  /*b82c0*/  F2FP.SATFINITE.E5M2.F32.PACK_AB_MERGE_C R19, R55, R54, RZ ;  /* 0x000000363713723e */ /* 0x000fc400048060ff */
[----:B------:R-:W-:Y:S02]  /*b82d0*/  F2FP.SATFINITE.E5M2.F32.PACK_AB_MERGE_C R12, R57, R56, RZ ;  /* 0x00000038390c723e */ /* 0x000fe400048060ff */
[----:B--2---:R-:W-:Y:S02]  /*b82e0*/  SHF.R.S32.HI R24, RZ, 0x1f, R10 ;  /* 0x0000001fff187819 */ /* 0x004fe4000001140a */
[----:B------:R-:W-:-:S05]  /*b82f0*/  IADD3 R14, P2, R10, R2, RZ ;  /* 0x000000020a0e7210 */ /* 0x000fca0007f5e0ff */
[----:B------:R-:W-:-:S05]  /*b8300*/  IMAD.X R15, R24, 0x1, R13, P2 ;  /* 0x00000001180f7824 */ /* 0x000fca00010e060d */
[----:B------:R0:W-:Y:S04]  /*b8310*/  STL.64 [R1+0xaa0], R14 ;  /* 0x000aa00e01007387 */ /* 0x0001e80000100a00 */
        /* <DEDUP_REMOVED lines=13> */
[----:B------:R-:W-:-:S05]  /*b83f0*/  IMAD.X R15, R24, 0x1, R3, P2 ;  /* 0x00000001180f7824 */ /* 0x000fca00010e0603 */
[----:B------:R0:W-:Y:S01]  /*b8400*/  STL.64 [R1+0xa88], R14 ;  /* 0x000a880e01007387 */ /* 0x0001e20000100a00 */
[----:B------:R-:W-:Y:S02]  /*b8410*/  F2FP.SATFINITE.E5M2.F32.PACK_AB_MERGE_C R12, R133, R132, RZ ;  /* 0x00000084850c723e */ /* 0x000fe400048060ff */
[----:B0-----:R-:W-:-:S05]  /*b8420*/  F2FP.SATFINITE.E5M2.F32.PACK_AB_MERGE_C R14, R63, R62, RZ ;  /* 0x0000003e3f0e723e */ /* 0x001fca00048060ff */
[----:B------:R0:W-:Y:S01]  /*b8430*/  STL [R1+0x4bbc], R14 ;  /* 0x004bbc0e01007387 */ /* 0x0001e20000100800 */
[----:B------:R-:W-:Y:S02]  /*b8440*/  F2FP.SATFINITE.E5M2.F32.PACK_AB_MERGE_C R10, R65, R64, RZ ;  /* 0x00000040410a723e */ /* 0x000fe400048060ff */
[----:B---3--:R-:W-:Y:S02]  /*b8450*/  SHF.R.S32.HI R24, RZ, 0x1f, R8 ;  /* 0x0000001fff187819 */ /* 0x008fe40000011408 */
[----:B0-----:R-:W-:Y:S01]  /*b8460*/  IADD3 R14, P2, R8, R2, RZ ;  /* 0x00000002080e7210 */ /* 0x001fe20007f5e0ff */
[----:B------:R-:W-:Y:S04]  /*b8470*/  STL [R1+0x4958], R12 ;  /* 0x0049580c01007387 */ /* 0x000fe80000100800 */
[----:B------:R-:W-:Y:S01]  /*b8480*/  IMAD.X R15, R24, 0x1, R13, P2 ;  /* 0x00000001180f7824 */ /* 0x000fe200010e060d */
[----:B------:R0:W-:Y:S04]  /*b8490*/  STL [R1+0x4bd8], R10 ;  /* 0x004bd80a01007387 */ /* 0x0001e80000100800 */
[----:B------:R1:W-:Y:S04]  /*b84a0*/  STL.64 [R1+0xa80], R14 ;  /* 0x000a800e01007387 */ /* 0x0003e80000100a00 */
[----:B0-----:R-:W2:Y:S01]  /*b84b0*/  LDL.LU R10, [R1+0xd14] ;  /* 0x000d1400010a7983 */ /* 0x001ea20000300800 */
[----:B-1----:R-:W-:-:S05]  /*b84c0*/  F2FP.SATFINITE.E5M2.F32.PACK_AB_MERGE_C R14, R67, R66, RZ ;  /* 0x00000042430e723e */ /* 0x002fca00048060ff */
        /* <DEDUP_REMOVED lines=17> */
[----:B0-----:R-:W-:Y:S02]  /*b85e0*/  F2FP.SATFINITE.E5M2.F32.PACK_AB_MERGE_C R14, R75, R74, RZ ;  /* 0x0000004a4b0e723e */ /* 0x001fe400048060ff */
[----:B----4-:R-:W-:-:S03]  /*b85f0*/  SHF.R.S32.HI R24, RZ, 0x1f, R11 ;  /* 0x0000001fff187819 */ /* 0x010fc6000001140b */
        /* <DEDUP_REMOVED lines=9> */
[----:B---3--:R-:W-:Y:S01]  /*b8690*/  IADD3 R14, P2, R11, R0, RZ ;  /* 0x000000000b0e7210 */ /* 0x008fe20007f5e0ff */
[----:B------:R-:W-:Y:S04]  /*b86a0*/  STL [R1+0x4c30], R12 ;  /* 0x004c300c01007387 */ /* 0x000fe80000100800 */
[----:B------:R-:W-:Y:S01]  /*b86b0*/  IMAD.X R15, R24, 0x1, R7, P2 ;  /* 0x00000001180f7824 */ /* 0x000fe200010e0607 */
[----:B------:R0:W-:Y:S04]  /*b86c0*/  STL [R1+0x4c28], R8 ;  /* 0x004c280801007387 */ /* 0x0001e80000100800 */
[----:B------:R1:W-:Y:S04]  /*b86d0*/  STL.64 [R1+0xa58], R14 ;  /* 0x000a580e01007387 */ /* 0x0003e80000100a00 */
[----:B0-----:R-:W3:Y:S01]  /*b86e0*/  LDL.LU R8, [R1+0xd0c] ;  /* 0x000d0c0001087983 */ /* 0x001ee20000300800 */
[----:B-1----:R-:W-:-:S05]  /*b86f0*/  F2FP.SATFINITE.E5M2.F32.PACK_AB_MERGE_C R14, R85, R84, RZ ;  /* 0x00000054550e723e */ /* 0x002fca00048060ff */
[----:B------:R0:W-:Y:S01]  /*b8700*/  STL [R1+0x4c48], R14 ;  /* 0x004c480e01007387 */ /* 0x0001e20000100800 */
[----:B------:R-:W-:Y:S02]  /*b8710*/  F2FP.SATFINITE.E5M2.F32.PACK_AB_MERGE_C R12, R87, R86, RZ ;  /* 0x00000056570c723e */ /* 0x000fe400048060ff */
[----:B0-----:R-:W-:-:S03]  /*b8720*/  IADD3 R14, P2, R11, R6, RZ ;  /* 0x000000060b0e7210 */ /* 0x001fc60007f5e0ff */
[----:B------:R-:W-:Y:S02]  /*b8730*/  STL [R1+0x4c44], R12 ;  /* 0x004c440c01007387 */ /* 0x000fe40000100800 */
[----:B------:R-:W-:-:S05]  /*b8740*/  IMAD.X R15, R24, 0x1, R5, P2 ;  /* 0x00000001180f7824 */ /* 0x000fca00010e0605 */
[----:B------:R0:W-:Y:S01]  /*b8750*/  STL.64 [R1+0xa50], R14 ;  /* 0x000a500e01007387 */ /* 0x0001e20000100a00 */
[----:B------:R-:W-:Y:S02]  /*b8760*/  F2FP.SATFINITE.E5M2.F32.PACK_AB_MERGE_C R221, R89, R88, RZ ;  /* 0x0000005859dd723e */ /* 0x000fe400048060ff */
[----:B0-----:R-:W-:-:S03]  /*b8770*/  IADD3 R14, P2, R11, R4, RZ ;  /* 0x000000040b0e7210 */ /* 0x001fc60007f5e0ff */
[----:B------:R-:W-:Y:S02]  /*b8780*/  STL [R1+0x52ec], R221 ;  /* 0x0052ecdd01007387 */ /* 0x000fe40000100800 */
[----:B------:R-:W-:Y:S01]  /*b8790*/  IMAD.X R15, R24, 0x1, R3, P2 ;  /* 0x00000001180f7824 */ /* 0x000fe200010e0603 */
[----:B------:R-:W-:-:S04]  /*b87a0*/  F2FP.SATFINITE.E5M2.F32.PACK_AB_MERGE_C R12, R129, R128, RZ ;  /* 0x00000080810c723e */ /* 0x000fc800048060ff */
[----:B------:R-:W-:Y:S01]  /*b87b0*/  STL.64 [R1+0xa48], R14 ;  /* 0x000a480e01007387 */ /* 0x000fe20000100a00 */
[----:B------:R-:W-:Y:S02]  /*b87c0*/  F2FP.SATFINITE.E5M2.F32.PACK_AB_MERGE_C R11, R91, R90, RZ ;  /* 0x0000005a5b0b723e */ /* 0x000fe400048060ff */
[----:B------:R-:W-:Y:S01]  /*b87d0*/  F2FP.SATFINITE.E5M2.F32.PACK_AB_MERGE_C R229, R93, R92, RZ ;  /* 0x0000005c5de5723e */ /* 0x000fe200048060ff */
[----:B------:R-:W-:Y:S04]  /*b87e0*/  STL [R1+0x4930], R12 ;  /* 0x0049300c01007387 */ /* 0x000fe80000100800 */
[----:B------:R0:W-:Y:S04]  /*b87f0*/  STL [R1+0x4c5c], R11 ;  /* 0x004c5c0b01007387 */ /* 0x0001e80000100800 */
[----:B------:R-:W-:Y:S01]  /*b8800*/  STL [R1+0x52f0], R229 ;  /* 0x0052f0e501007387 */ /* 0x000fe20000100800 */
[----:B------:R-:W-:-:S02]  /*b8810*/  F2FP.SATFINITE.E5M2.F32.PACK_AB_MERGE_C R238, R97, R96, RZ ;  /* 0x0000006061ee723e */ /* 0x000fc400048060ff */
[----:B0-----:R-:W-:Y:S02]  /*b8820*/  F2FP.SATFINITE.E5M2.F32.PACK_AB_MERGE_C R11, R95, R94, RZ ;  /* 0x0000005e5f0b723e */ /* 0x001fe400048060ff */
[----:B------:R-:W-:Y:S02]  /*b8830*/  F2FP.SATFINITE.E5M2.F32.PACK_AB_MERGE_C R245, R101, R100, RZ ;  /* 0x0000006465f5723e */ /* 0x000fe400048060ff */
[----:B------:R-:W-:Y:S02]  /*b8840*/  F2FP.SATFINITE.E5M2.F32.PACK_AB_MERGE_C R12, R103, R102, RZ ;  /* 0x00000066670c723e */ /* 0x000fe400048060ff */
[----:B------:R-:W-:Y:S02]  /*b8850*/  F2FP.SATFINITE.E5M2.F32.PACK_AB_MERGE_C R251, R109, R108, RZ ;  /* 0x0000006c6dfb723e */ /* 0x000fe400048060ff */
[----:B------:R-:W-:Y:S02]  /*b8860*/  F2FP.SATFINITE.E5M2.F32.PACK_AB_MERGE_C R235, R113, R112, RZ ;  /* 0x0000007071eb723e */ /* 0x000fe400048060ff */
[----:B--2---:R-:W-:-:S02]  /*b8870*/  SHF.R.S32.HI R24, RZ, 0x1f, R10 ;  /* 0x0000001fff187819 */ /* 0x004fc4000001140a */
[----:B------:R-:W-:-:S05]  /*b8880*/  IADD3 R14, P2, R10, R2, RZ ;  /* 0x000000020a0e7210 */ /* 0x000fca0007f5e0ff */
[----:B------:R-:W-:-:S05]  /*b8890*/  IMAD.X R15, R24, 0x1, R13, P2 ;  /* 0x00000001180f7824 */ /* 0x000fca00010e060d */
[----:B------:R0:W-:Y:S04]  /*b88a0*/  STL.64 [R1+0xa40], R14 ;  /* 0x000a400e01007387 */ /* 0x0001e80000100a00 */
[----:B------:R1:W-:Y:S01]  /*b88b0*/  STL [R1+0x4c68], R11 ;  /* 0x004c680b01007387 */ /* 0x0003e20000100800 */
[----:B0-----:R-:W-:Y:S02]  /*b88c0*/  IADD3 R14, P2, R10, R0, RZ ;  /* 0x000000000a0e7210 */ /* 0x001fe40007f5e0ff */
[----:B-1----:R-:W-:-:S03]  /*b88d0*/  F2FP.SATFINITE.E5M2.F32.PACK_AB_MERGE_C R11, R99, R98, RZ ;  /* 0x00000062630b723e */ /* 0x002fc600048060ff */
[----:B------:R-:W-:Y:S01]  /*b88e0*/  IMAD.X R15, R24, 0x1, R7, P2 ;  /* 0x00000001180f7824 */ /* 0x000fe200010e0607 */
[----:B------:R-:W-:Y:S04]  /*b88f0*/  STL [R1+0x52f4], R238 ;  /* 0x0052f4ee01007387 */ /* 0x000fe80000100800 */
[----:B------:R-:W-:Y:S04]  /*b8900*/  STL.64 [R1+0xa38], R14 ;  /* 0x000a380e01007387 */ /* 0x000fe80000100a00 */
[----:B------:R0:W-:Y:S04]  /*b8910*/  STL [R1+0x4c74], R11 ;  /* 0x004c740b01007387 */ /* 0x0001e80000100800 */
[----:B0-----:R-:W2:Y:S01]  /*b8920*/  LDL.LU R11, [R1+0xd08] ;  /* 0x000d0800010b7983 */ /* 0x001ea20000300800 */
[----:B------:R-:W-:-:S05]  /*b8930*/  IADD3 R14, P2, R10, R6, RZ ;  /* 0x000000060a0e7210 */ /* 0x000fca0007f5e0ff */
[----:B------:R-:W-:-:S05]  /*b8940*/  IMAD.X R15, R24, 0x1, R5, P2 ;  /* 0x00000001180f7824 */ /* 0x000fca00010e0605 */
[----:B------:R0:W-:Y:S02]  /*b8950*/  STL.64 [R1+0xa30], R14 ;  /* 0x000a300e01007387 */ /* 0x0001e40000100a00 */
[----:B0-----:R-:W-:Y:S02]  /*b8960*/  IADD3 R14, P2, R10, R4, RZ ;  /* 0x000000040a0e7210 */ /* 0x001fe40007f5e0ff */
[----:B------:R-:W-:Y:S03]  /*b8970*/  STL [R1+0x52f8], R245 ;  /* 0x0052f8f501007387 */ /* 0x000fe60000100800 */
[----:B------:R-:W-:Y:S01]  /*b8980*/  IMAD.X R15, R24, 0x1, R3, P2 ;  /* 0x00000001180f7824 */ /* 0x000fe200010e0603 */
[----:B------:R-:W-:-:S04]  /*b8990*/  F2FP.SATFINITE.E5M2.F32.PACK_AB_MERGE_C R10, R105, R104, RZ ;  /* 0x00000068690a723e */ /* 0x000fc800048060ff */
[----:B------:R-:W-:Y:S04]  /*b89a0*/  STL.64 [R1+0x9f8], R14 ;  /* 0x0009f80e01007387 */ /* 0x000fe80000100a00 */
[----:B------:R0:W-:Y:S04]  /*b89b0*/  STL [R1+0x52fc], R10 ;  /* 0x0052fc0a01007387 */ /* 0x0001e80000100800 */
[----:B------:R-:W-:Y:S04]  /*b89c0*/  STL [R1+0x4c70], R12 ;  /* 0x004c700c01007387 */ /* 0x000fe80000100800 */
[----:B------:R-:W4:Y:S01]  /*b89d0*/  LDL.LU R244, [R1+0xd04] ;  /* 0x000d040001f47983 */ /* 0x000f220000300800 */
[----:B0-----:R-:W-:-:S02]  /*b89e0*/  F2FP.SATFINITE.E5M2.F32.PACK_AB_MERGE_C R10, R107, R106, RZ ;  /* 0x0000006a6b0a723e */ /* 0x001fc400048060ff */
[----:B---3--:R-:W-:Y:S02]  /*b89f0*/  SHF.R.S32.HI R24, RZ, 0x1f, R8 ;  /* 0x0000001fff187819 */ /* 0x008fe40000011408 */
[----:B------:R-:W-:-:S05]  /*b8a00*/  IADD3 R14, P2, R8, R2, RZ ;  /* 0x00000002080e7210 */ /* 0x000fca0007f5e0ff */
[----:B------:R-:W-:-:S05]  /*b8a10*/  IMAD.X R15, R24, 0x1, R13, P2 ;  /* 0x00000001180f7824 */ /* 0x000fca00010e060d */
[----:B------:R0:W-:Y:S04]  /*b8a20*/  STL.64 [R1+0x9f0], R14 ;  /* 0x0009f00e01007387 */ /* 0x0001e80000100a00 */
[----:B------:R1:W-:Y:S01]  /*b8a30*/  STL [R1+0x4c88], R10 ;  /* 0x004c880a01007387 */ /* 0x0003e20000100800 */
[----:B0-----:R-:W-:-:S03]  /*b8a40*/  IADD3 R14, P2, R8, R0, RZ ;  /* 0x00000000080e7210 */ /* 0x001fc60007f5e0ff */
[----:B------:R-:W-:Y:S02]  /*b8a50*/  STL [R1+0x5300], R251 ;  /* 0x005300fb01007387 */ /* 0x000fe40000100800 */
[----:B------:R-:W-:Y:S02]  /*b8a60*/  IMAD.X R15, R24, 0x1, R7, P2 ;  /* 0x00000001180f7824 */ /* 0x000fe400010e0607 */
[----:B------:R-:W-:Y:S04]  /*b8a70*/  STL [R1+0x5304], R235 ;  /* 0x005304eb01007387 */ /* 0x000fe80000100800 */
[----:B------:R0:W-:Y:S01]  /*b8a80*/  STL.64 [R1+0x9e8], R14 ;  /* 0x0009e80e01007387 */ /* 0x0001e20000100a00 */
[----:B-1----:R-:W-:Y:S02]  /*b8a90*/  F2FP.SATFINITE.E5M2.F32.PACK_AB_MERGE_C R10, R111, R110, RZ ;  /* 0x0000006e6f0a723e */ /* 0x002fe400048060ff */
[----:B0-----:R-:W-:-:S03]  /*b8aa0*/  IADD3 R14, P2, R8, R6, RZ ;  /* 0x00000006080e7210 */ /* 0x001fc60007f5e0ff */
[----:B------:R-:W-:Y:S02]  /*b8ab0*/  STL [R1+0x4c8c], R10 ;  /* 0x004c8c0a01007387 */ /* 0x000fe40000100800 */
[----:B------:R-:W-:-:S05]  /*b8ac0*/  IMAD.X R15, R24, 0x1, R5, P2 ;  /* 0x00000001180f7824 */ /* 0x000fca00010e0605 */
[----:B------:R0:W-:Y:S04]  /*b8ad0*/  STL.64 [R1+0x9e0], R14 ;  /* 0x0009e00e01007387 */ /* 0x0001e80000100a00 */
[----:B------:R-:W3:Y:S01]  /*b8ae0*/  LDL.LU R246, [R1+0x4bb8] ;  /* 0x004bb80001f67983 */ /* 0x000ee20000300800 */
[----:B0-----:R-:W-:-:S03]  /*b8af0*/  IADD3 R14, P2, R8, R4, RZ ;  /* 0x00000004080e7210 */ /* 0x001fc60007f5e0ff */
[----:B------:R-:W3:Y:S02]  /*b8b00*/  LDL.LU R8, [R1+0x4740] ;  /* 0x0047400001087983 */ /* 0x000ee40000300800 */
[----:B------:R-:W-:Y:S01]  /*b8b10*/  IMAD.X R15, R24, 0x1, R3, P2 ;  /* 0x00000001180f7824 */ /* 0x000fe200010e0603 */
[----:B------:R-:W-:-:S04]  /*b8b20*/  F2FP.SATFINITE.E5M2.F32.PACK_AB_MERGE_C R10, R115, R114, RZ ;  /* 0x00000072730a723e */ /* 0x000fc800048060ff */
[----:B------:R-:W-:Y:S01]  /*b8b30*/  STL.64 [R1+0x9d8], R14 ;  /* 0x0009d80e01007387 */ /* 0x000fe20000100a00 */
[----:B------:R-:W-:Y:S02]  /*b8b40*/  F2FP.SATFINITE.E5M2.F32.PACK_AB_MERGE_C R221, R125, R124, RZ ;  /* 0x0000007c7ddd723e */ /* 0x000fe400048060ff */
[----:B------:R-:W-:Y:S02]  /*b8b50*/  F2FP.SATFINITE.E5M2.F32.PACK_AB_MERGE_C R249, R117, R116, RZ ;  /* 0x0000007475f9723e */ /* 0x000fe400048060ff */
[----:B------:R-:W-:Y:S01]  /*b8b60*/  F2FP.SATFINITE.E5M2.F32.PACK_AB_MERGE_C R20, R121, R120, RZ ;  /* 0x000000787914723e */ /* 0x000fe200048060ff */
[----:B------:R0:W-:Y:S04]  /*b8b70*/  STL [R1+0x4c9c], R10 ;  /* 0x004c9c0a01007387 */ /* 0x0001e80000100800 */
[----:B------:R-:W-:Y:S04]  /*b8b80*/  STL [R1+0x5308], R221 ;  /* 0x005308dd01007387 */ /* 0x000fe80000100800 */
[----:B------:R-:W-:Y:S04]  /*b8b90*/  STL [R1+0x530c], R249 ;  /* 0x00530cf901007387 */ /* 0x000fe80000100800 */
[----:B------:R-:W-:Y:S01]  /*b8ba0*/  STL [R1+0x5310], R20 ;  /* 0x0053101401007387 */ /* 0x000fe20000100800 */
[----:B0-----:R-:W-:-:S02]  /*b8bb0*/  F2FP.SATFINITE.E5M2.F32.PACK_AB_MERGE_C R10, R119, R118, RZ ;  /* 0x00000076770a723e */ /* 0x001fc400048060ff */
[----:B------:R-:W-:Y:S02]  /*b8bc0*/  F2FP.SATFINITE.E5M2.F32.PACK_AB_MERGE_C R12, R123, R122, RZ ;  /* 0x0000007a7b0c723e */ /* 0x000fe400048060ff */
[----:B------:R-:W-:-:S04]  /*b8bd0*/  LOP3.LUT R176, R176, 0xffff, RZ, 0xc0, !PT ;  /* 0x0000ffffb0b07812 */ /* 0x000fc800078ec0ff */
[----:B------:R-:W-:Y:S02]  /*b8be0*/  PRMT R25, R176, 0x3340, R0 ;  /* 0x00003340b0197816 */ /* 0x000fe40000000000 */
[----:B--2---:R-:W-:Y:S02]  /*b8bf0*/  SHF.R.S32.HI R24, RZ, 0x1f, R11 ;  /* 0x0000001fff187819 */ /* 0x004fe4000001140b */
[----:B------:R-:W-:-:S05]  /*b8c00*/  IADD3 R14, P2, R11, R2, RZ ;  /* 0x000000020b0e7210 */ /* 0x000fca0007f5e0ff */
[----:B------:R-:W-:-:S05]  /*b8c10*/  IMAD.X R15, R24, 0x1, R13, P2 ;  /* 0x00000001180f7824 */ /* 0x000fca00010e060d */
[----:B------:R0:W-:Y:S02]  /*b8c20*/  STL.64 [R1+0x9d0], R14 ;  /* 0x0009d00e01007387 */ /* 0x0001e40000100a00 */
[----:B0-----:R-:W-:Y:S02]  /*b8c30*/  IADD3 R14, P2, R11, R0, RZ ;  /* 0x000000000b0e7210 */ /* 0x001fe40007f5e0ff */
[----:B------:R0:W-:Y:S03]  /*b8c40*/  STL [R1+0x4c98], R10 ;  /* 0x004c980a01007387 */ /* 0x0001e60000100800 */
[----:B------:R-:W-:-:S05]  /*b8c50*/  IMAD.X R15, R24, 0x1, R7, P2 ;  /* 0x00000001180f7824 */ /* 0x000fca00010e0607 */
[----:B------:R1:W-:Y:S01]  /*b8c60*/  STL.64 [R1+0x9c8], R14 ;  /* 0x0009c80e01007387 */ /* 0x0003e20000100a00 */
[----:B0-----:R-:W-:-:S03]  /*b8c70*/  F2FP.SATFINITE.E5M2.F32.PACK_AB_MERGE_C R10, R127, R126, RZ ;  /* 0x0000007e7f0a723e */ /* 0x001fc600048060ff */
[----:B------:R-:W-:Y:S01]  /*b8c80*/  STL [R1+0x4cb4], R12 ;  /* 0x004cb40c01007387 */ /* 0x000fe20000100800 */
[----:B-1----:R-:W-:-:S03]  /*b8c90*/  IADD3 R14, P2, R11, R6, RZ ;  /* 0x000000060b0e7210 */ /* 0x002fc60007f5e0ff */
[----:B------:R-:W-:Y:S02]  /*b8ca0*/  STL [R1+0x4cc0], R10 ;  /* 0x004cc00a01007387 */ /* 0x000fe40000100800 */
[----:B------:R-:W-:Y:S02]  /*b8cb0*/  IMAD.X R15, R24, 0x1, R5, P2 ;  /* 0x00000001180f7824 */ /* 0x000fe400010e0605 */
[----:B------:R-:W2:Y:S04]  /*b8cc0*/  LDL.LU R248, [R1+0x4bc8] ;  /* 0x004bc80001f87983 */ /* 0x000ea80000300800 */
[----:B------:R0:W-:Y:S02]  /*b8cd0*/  STL.64 [R1+0x9c0], R14 ;  /* 0x0009c00e01007387 */ /* 0x0001e40000100a00 */
[----:B0-----:R-:W-:-:S02]  /*b8ce0*/  IADD3 R14, P2, R11, R4, RZ ;  /* 0x000000040b0e7210 */ /* 0x001fc40007f5e0ff */
[----:B------:R-:W2:Y:S03]  /*b8cf0*/  LDL.LU R11, [R1+0x4744] ;  /* 0x00474400010b7983 */ /* 0x000ea60000300800 */
[----:B------:R-:W-:-:S05]  /*b8d00*/  IMAD.X R15, R24, 0x1, R3, P2 ;  /* 0x00000001180f7824 */ /* 0x000fca00010e0603 */
[----:B------:R0:W-:Y:S01]  /*b8d10*/  STL.64 [R1+0x9b8], R14 ;  /* 0x0009b80e01007387 */ /* 0x0001e20000100a00 */
[----:B------:R-:W-:Y:S02]  /*b8d20*/  F2FP.SATFINITE.E5M2.F32.PACK_AB_MERGE_C R12, R135, R134, RZ ;  /* 0x00000086870c723e */ /* 0x000fe400048060ff */
[----:B----4-:R-:W-:Y:S02]  /*b8d30*/  SHF.R.S32.HI R24, RZ, 0x1f, R244 ;  /* 0x0000001fff187819 */ /* 0x010fe400000114f4 */
[----:B------:R-:W-:Y:S02]  /*b8d40*/  F2FP.SATFINITE.E5M2.F32.PACK_AB_MERGE_C R10, R143, R142, RZ ;  /* 0x0000008e8f0a723e */ /* 0x000fe400048060ff */
[----:B0-----:R-:W-:-:S05]  /*b8d50*/  F2FP.SATFINITE.E5M2.F32.PACK_AB_MERGE_C R14, R131, R130, RZ ;  /* 0x00000082830e723e */ /* 0x001fca00048060ff */
[----:B------:R0:W-:Y:S04]  /*b8d60*/  STL [R1+0x4cd4], R14 ;  /* 0x004cd40e01007387 */ /* 0x0001e80000100800 */
[----:B------:R1:W-:Y:S01]  /*b8d70*/  STL [R1+0x4cd8], R12 ;  /* 0x004cd80c01007387 */ /* 0x0003e20000100800 */
[----:B0-----:R-:W-:-:S03]  /*b8d80*/  IADD3 R14, P2, R244, R2, RZ ;  /* 0x00000002f40e7210 */ /* 0x001fc60007f5e0ff */
[----:B------:R0:W-:Y:S01]  /*b8d90*/  STL [R1+0x4cec], R10 ;  /* 0x004cec0a01007387 */ /* 0x0001e20000100800 */
[----:B-1----:R-:W-:Y:S01]  /*b8da0*/  F2FP.SATFINITE.E5M2.F32.PACK_AB_MERGE_C R12, R147, R146, RZ ;  /* 0x00000092930c723e */ /* 0x002fe200048060ff */
[----:B------:R-:W-:Y:S01]  /*b8db0*/  IMAD.X R15, R24, 0x1, R13, P2 ;  /* 0x00000001180f7824 */ /* 0x000fe200010e060d */
[----:B0-----:R-:W-:-:S04]  /*b8dc0*/  F2FP.SATFINITE.E5M2.F32.PACK_AB_MERGE_C R10, R151, R150, RZ ;  /* 0x00000096970a723e */ /* 0x001fc800048060ff */
[----:B------:R-:W-:Y:S04]  /*b8dd0*/  STL.64 [R1+0x9b0], R14 ;  /* 0x0009b00e01007387 */ /* 0x000fe80000100a00 */
[----:B------:R-:W-:Y:S04]  /*b8de0*/  STL [R1+0x4d0c], R12 ;  /* 0x004d0c0c01007387 */ /* 0x000fe80000100800 */
[----:B------:R-:W-:Y:S01]  /*b8df0*/  STL [R1+0x4d24], R10 ;  /* 0x004d240a01007387 */ /* 0x000fe20000100800 */
[----:B---3--:R-:W-:-:S03]  /*b8e00*/  LOP3.LUT R30, R246, 0xffff, RZ, 0xc0, !PT ;  /* 0x0000fffff61e7812 */ /* 0x008fc600078ec0ff */
[----:B------:R-:W3:Y:S01]  /*b8e10*/  LDL.LU R246, [R1+0x47b4] ;  /* 0x0047b40001f67983 */ /* 0x000ee20000300800 */
[----:B------:R-:W-:-:S04]  /*b8e20*/  LOP3.LUT R29, R8, 0xffff, RZ, 0xc0, !PT ;  /* 0x0000ffff081d7812 */ /* 0x000fc800078ec0ff */
[----:B------:R-:W-:-:S04]  /*b8e30*/  PRMT R28, R30, 0x3340, R29 ;  /* 0x000033401e1c7816 */ /* 0x000fc8000000001d */
[----:B------:R-:W-:-:S05]  /*b8e40*/  PRMT R8, R28, 0x5410, R25 ;  /* 0x000054101c087816 */ /* 0x000fca0000000019 */
[----:B------:R0:W-:Y:S04]  /*b8e50*/  STL [R1+0x514c], R8 ;  /* 0x00514c0801007387 */ /* 0x0001e80000100800 */
[----:B0-----:R-:W4:Y:S01]  /*b8e60*/  LDL.LU R8, [R1+0x46b4] ;  /* 0x0046b40001087983 */ /* 0x001f220000300800 */
[----:B------:R-:W-:Y:S02]  /*b8e70*/  SHF.R.U32.HI R112, RZ, 0x8, R176 ;  /* 0x00000008ff707819 */ /* 0x000fe400000116b0 */
[----:B------:R-:W-:Y:S02]  /*b8e80*/  SHF.R.U32.HI R28, RZ, 0x8, R30 ;  /* 0x00000008ff1c7819 */ /* 0x000fe4000001161e */
[----:B------:R-:W-:Y:S02]  /*b8e90*/  SHF.R.U32.HI R25, RZ, 0x8, R29 ;  /* 0x00000008ff197819 */ /* 0x000fe4000001161d */
[----:B------:R-:W-:-:S02]  /*b8ea0*/  IADD3 R14, P2, R244, R0, RZ ;  /* 0x00000000f40e7210 */ /* 0x000fc40007f5e0ff */
[----:B------:R-:W-:Y:S02]  /*b8eb0*/  LOP3.LUT R112, R112, 0xffff, RZ, 0xc0, !PT ;  /* 0x0000ffff70707812 */ /* 0x000fe400078ec0ff */
[----:B------:R-:W-:Y:S02]  /*b8ec0*/  LOP3.LUT R28, R28, 0xffff, RZ, 0xc0, !PT ;  /* 0x0000ffff1c1c7812 */ /* 0x000fe400078ec0ff */
[----:B------:R-:W-:Y:S01]  /*b8ed0*/  LOP3.LUT R25, R25, 0xffff, RZ, 0xc0, !PT ;  /* 0x0000ffff19197812 */ /* 0x000fe200078ec0ff */
[----:B------:R-:W-:Y:S01]  /*b8ee0*/  IMAD.X R15, R24, 0x1, R7, P2 ;  /* 0x00000001180f7824 */ /* 0x000fe200010e0607 */
[--C-:B------:R-:W-:Y:S02]  /*b8ef0*/  PRMT R112, R112, 0x3340, R0.reuse ;  /* 0x0000334070707816 */ /* 0x100fe40000000000 */
[----:B------:R-:W-:Y:S02]  /*b8f00*/  PRMT R10, R28, 0x3340, R25 ;  /* 0x000033401c0a7816 */ /* 0x000fe40000000019 */
[----:B------:R-:W-:Y:S01]  /*b8f10*/  LOP3.LUT R177, R177, 0xffff, RZ, 0xc0, !PT ;  /* 0x0000ffffb1b17812 */ /* 0x000fe200078ec0ff */
[----:B------:R0:W-:Y:S04]  /*b8f20*/  STL.64 [R1+0x9a8], R14 ;  /* 0x0009a80e01007387 */ /* 0x0001e80000100a00 */
[----:B------:R-:W-:Y:S01]  /*b8f30*/  STL [R1+0x54fc], R112 ;  /* 0x0054fc7001007387 */ /* 0x000fe20000100800 */
[----:B------:R-:W-:-:S03]  /*b8f40*/  PRMT R25, R177, 0x3340, R0 ;  /* 0x00003340b1197816 */ /* 0x000fc60000000000 */
[----:B------:R1:W-:Y:S01]  /*b8f50*/  STL [R1+0x4ed8], R10 ;  /* 0x004ed80a01007387 */ /* 0x0003e20000100800 */
[----:B0-----:R-:W-:-:S05]  /*b8f60*/  IADD3 R14, P2, R244, R6, RZ ;  /* 0x00000006f40e7210 */ /* 0x001fca0007f5e0ff */
[----:B------:R-:W-:Y:S01]  /*b8f70*/  IMAD.X R15, R24, 0x1, R5, P2 ;  /* 0x00000001180f7824 */ /* 0x000fe200010e0605 */
[----:B--2---:R-:W-:Y:S02]  /*b8f80*/  LOP3.LUT R30, R248, 0xffff, RZ, 0xc0, !PT ;  /* 0x0000fffff81e7812 */ /* 0x004fe400078ec0ff */
[----:B------:R-:W2:Y:S01]  /*b8f90*/  LDL.LU R248, [R1+0x47b0] ;  /* 0x0047b00001f87983 */ /* 0x000ea20000300800 */
[----:B------:R-:W-:-:S03]  /*b8fa0*/  LOP3.LUT R29, R11, 0xffff, RZ, 0xc0, !PT ;  /* 0x0000ffff0b1d7812 */ /* 0x000fc600078ec0ff */
[----:B------:R-:W2:Y:S01]  /*b8fb0*/  LDL.LU R11, [R1+0x46b0] ;  /* 0x0046b000010b7983 */ /* 0x000ea20000300800 */
[----:B------:R-:W-:-:S04]  /*b8fc0*/  PRMT R28, R30, 0x3340, R29 ;  /* 0x000033401e1c7816 */ /* 0x000fc8000000001d */
[----:B-1----:R-:W-:-:S05]  /*b8fd0*/  PRMT R10, R28, 0x5410, R25 ;  /* 0x000054101c0a7816 */ /* 0x002fca0000000019 */
[----:B------:R-:W-:Y:S04]  /*b8fe0*/  STL [R1+0x5144], R10 ;  /* 0x0051440a01007387 */ /* 0x000fe80000100800 */
[----:B------:R-:W2:Y:S04]  /*b8ff0*/  LDL.LU R242, [R1+0xd00] ;  /* 0x000d000001f27983 */ /* 0x000ea80000300800 */
[----:B------:R0:W-:Y:S01]  /*b9000*/  STL.64 [R1+0x9a0], R14 ;  /* 0x0009a00e01007387 */ /* 0x0001e20000100a00 */
[----:B------:R-:W-:Y:S02]  /*b9010*/  SHF.R.U32.HI R25, RZ, 0x8, R30 ;  /* 0x00000008ff197819 */ /* 0x000fe4000001161e */
[----:B0-----:R-:W-:-:S05]  /*b9020*/  IADD3 R14, P2, R244, R4, RZ ;  /* 0x00000004f40e7210 */ /* 0x001fca0007f5e0ff */
[----:B------:R-:W-:Y:S01]  /*b9030*/  IMAD.X R15, R24, 0x1, R3, P2 ;  /* 0x00000001180f7824 */ /* 0x000fe200010e0603 */
[----:B------:R-:W-:Y:S02]  /*b9040*/  SHF.R.U32.HI R24, RZ, 0x8, R29 ;  /* 0x00000008ff187819 */ /* 0x000fe4000001161d */
[----:B------:R-:W-:Y:S02]  /*b9050*/  LOP3.LUT R25, R25, 0xffff, RZ, 0xc0, !PT ;  /* 0x0000ffff19197812 */ /* 0x000fe400078ec0ff */
[----:B------:R-:W-:-:S04]  /*b9060*/  LOP3.LUT R24, R24, 0xffff, RZ, 0xc0, !PT ;  /* 0x0000ffff18187812 */ /* 0x000fc800078ec0ff */
[----:B------:R-:W-:Y:S01]  /*b9070*/  PRMT R124, R25, 0x3340, R24 ;  /* 0x00003340197c7816 */ /* 0x000fe20000000018 */
[----:B------:R-:W-:Y:S04]  /*b9080*/  STL.64 [R1+0x998], R14 ;  /* 0x0009980e01007387 */ /* 0x000fe80000100a00 */
[----:B------:R-:W-:Y:S01]  /*b9090*/  STL [R1+0x5508], R124 ;  /* 0x0055087c01007387 */ /* 0x000fe20000100800 */
[----:B---3--:R-:W-:-:S03]  /*b90a0*/  LOP3.LUT R29, R246, 0xffff, RZ, 0xc0, !PT ;  /* 0x0000fffff61d7812 */ /* 0x008fc600078ec0ff */
[----:B------:R-:W3:Y:S01]  /*b90b0*/  LDL.LU R246, [R1+0x4bfc] ;  /* 0x004bfc0001f67983 */ /* 0x000ee20000300800 */
[----:B----4-:R-:W-:-:S03]  /*b90c0*/  LOP3.LUT R28, R8, 0xffff, RZ, 0xc0, !PT ;  /* 0x0000ffff081c7812 */ /* 0x010fc600078ec0ff */
[----:B------:R-:W4:Y:S01]  /*b90d0*/  LDL.LU R8, [R1+0x4750] ;  /* 0x0047500001087983 */ /* 0x000f220000300800 */
[----:B------:R-:W-:Y:S02]  /*b90e0*/  LOP3.LUT R154, R154, 0xffff, RZ, 0xc0, !PT ;  /* 0x0000ffff9a9a7812 */ /* 0x000fe400078ec0ff */
[----:B------:R-:W-:Y:S02]  /*b90f0*/  PRMT R25, R29, 0x3340, R28 ;  /* 0x000033401d197816 */ /* 0x000fe4000000001c */
[----:B------:R-:W-:Y:S02]  /*b9100*/  PRMT R24, R154, 0x3340, R0 ;  /* 0x000033409a187816 */ /* 0x000fe40000000000 */
[----:B------:R-:W-:Y:S02]  /*b9110*/  SHF.R.U32.HI R111, RZ, 0x8, R177 ;  /* 0x00000008ff6f7819 */ /* 0x000fe400000116b1 */
[----:B------:R-:W-:Y:S02]  /*b9120*/  PRMT R10, R25, 0x5410, R24 ;  /* 0x00005410190a7816 */ /* 0x000fe40000000018 */
[----:B------:R-:W-:-:S02]  /*b9130*/  SHF.R.U32.HI R25, RZ, 0x8, R29 ;  /* 0x00000008ff197819 */ /* 0x000fc4000001161d */
[----:B------:R-:W-:Y:S02]  /*b9140*/  SHF.R.U32.HI R24, RZ, 0x8, R28 ;  /* 0x00000008ff187819 */ /* 0x000fe4000001161c */
[----:B------:R-:W-:Y:S01]  /*b9150*/  LOP3.LUT R111, R111, 0xffff, RZ, 0xc0, !PT ;  /* 0x0000ffff6f6f7812 */ /* 0x000fe200078ec0ff */
[----:B------:R0:W-:Y:S01]  /*b9160*/  STL [R1+0x513c], R10 ;  /* 0x00513c0a01007387 */ /* 0x0001e20000100800 */
[----:B------:R-:W-:Y:S02]  /*b9170*/  LOP3.LUT R25, R25, 0xffff, RZ, 0xc0, !PT ;  /* 0x0000ffff19197812 */ /* 0x000fe400078ec0ff */
[----:B------:R-:W-:Y:S02]  /*b9180*/  LOP3.LUT R24, R24, 0xffff, RZ, 0xc0, !PT ;  /* 0x0000ffff18187812 */ /* 0x000fe400078ec0ff */
[----:B------:R-:W-:Y:S02]  /*b9190*/  PRMT R111, R111, 0x3340, R0 ;  /* 0x000033406f6f7816 */ /* 0x000fe40000000000 */
[----:B------:R-:W-:-:S02]  /*b91a0*/  PRMT R123, R25, 0x3340, R24 ;  /* 0x00003340197b7816 */ /* 0x000fc40000000018 */
[----:B0-----:R-:W-:Y:S01]  /*b91b0*/  LOP3.LUT R10, R153, 0xffff, RZ, 0xc0, !PT ;  /* 0x0000ffff990a7812 */ /* 0x001fe200078ec0ff */
[----:B------:R-:W-:Y:S03]  /*b91c0*/  STL [R1+0x550c], R111 ;  /* 0x00550c6f01007387 */ /* 0x000fe60000100800 */
[----:B------:R-:W-:Y:S01]  /*b91d0*/  PRMT R24, R10, 0x3340, R0 ;  /* 0x000033400a187816 */ /* 0x000fe20000000000 */
[----:B------:R-:W-:Y:S04]  /*b91e0*/  STL [R1+0x5510], R123 ;  /* 0x0055107b01007387 */ /* 0x000fe80000100800 */
[----:B------:R0:W-:Y:S01]  /*b91f0*/  STL [R1+0x518c], R10 ;  /* 0x00518c0a01007387 */ /* 0x0001e20000100800 */
[----:B------:R-:W-:-:S04]  /*b9200*/  SHF.R.U32.HI R110, RZ, 0x8, R154 ;  /* 0x00000008ff6e7819 */ /* 0x000fc8000001169a */
[----:B------:R-:W-:-:S04]  /*b9210*/  LOP3.LUT R110, R110, 0xffff, RZ, 0xc0, !PT ;  /* 0x0000ffff6e6e7812 */ /* 0x000fc800078ec0ff */
[----:B------:R-:W-:Y:S02]  /*b9220*/  PRMT R110, R110, 0x3340, R0 ;  /* 0x000033406e6e7816 */ /* 0x000fe40000000000 */
[----:B--2---:R-:W-:Y:S02]  /*b9230*/  LOP3.LUT R29, R248, 0xffff, RZ, 0xc0, !PT ;  /* 0x0000fffff81d7812 */ /* 0x004fe400078ec0ff */
[----:B------:R-:W-:-:S04]  /*b9240*/  LOP3.LUT R28, R11, 0xffff, RZ, 0xc0, !PT ;  /* 0x0000ffff0b1c7812 */ /* 0x000fc800078ec0ff */
[----:B------:R-:W-:-:S04]  /*b9250*/  PRMT R25, R29, 0x3340, R28 ;  /* 0x000033401d197816 */ /* 0x000fc8000000001c */
[----:B------:R-:W-:Y:S02]  /*b9260*/  PRMT R12, R25, 0x5410, R24 ;  /* 0x00005410190c7816 */ /* 0x000fe40000000018 */
[----:B------:R-:W-:Y:S02]  /*b9270*/  SHF.R.S32.HI R24, RZ, 0x1f, R242 ;  /* 0x0000001fff187819 */ /* 0x000fe400000114f2 */
[----:B0-----:R-:W-:Y:S01]  /*b9280*/  IADD3 R10, P2, R242, R2, RZ ;  /* 0x00000002f20a7210 */ /* 0x001fe20007f5e0ff */
[----:B------:R-:W-:Y:S04]  /*b9290*/  STL [R1+0x5134], R12 ;  /* 0x0051340c01007387 */ /* 0x000fe80000100800 */
[----:B------:R-:W-:Y:S01]  /*b92a0*/  IMAD.X R11, R24, 0x1, R13, P2 ;  /* 0x00000001180b7824 */ /* 0x000fe200010e060d */
[----:B------:R-:W2:Y:S04]  /*b92b0*/  LDL.LU R248, [R1+0x4c0c] ;  /* 0x004c0c0001f87983 */ /* 0x000ea80000300800 */
[----:B------:R0:W-:Y:S01]  /*b92c0*/  STL.64 [R1+0x990], R10 ;  /* 0x0009900a01007387 */ /* 0x0001e20000100a00 */
[----:B------:R-:W-:-:S03]  /*b92d0*/  SHF.R.U32.HI R29, RZ, 0x8, R29 ;  /* 0x00000008ff1d7819 */ /* 0x000fc6000001161d */
[----:B0-----:R-:W2:Y:S01]  /*b92e0*/  LDL.LU R11, [R1+0x4754] ;  /* 0x00475400010b7983 */ /* 0x001ea20000300800 */
[----:B------:R-:W-:Y:S02]  /*b92f0*/  SHF.R.U32.HI R25, RZ, 0x8, R28 ;  /* 0x00000008ff197819 */ /* 0x000fe4000001161c */
[----:B------:R-:W-:Y:S02]  /*b9300*/  LOP3.LUT R28, R29, 0xffff, RZ, 0xc0, !PT ;  /* 0x0000ffff1d1c7812 */ /* 0x000fe400078ec0ff */
[----:B------:R-:W-:-:S04]  /*b9310*/  LOP3.LUT R25, R25, 0xffff, RZ, 0xc0, !PT ;  /* 0x0000ffff19197812 */ /* 0x000fc800078ec0ff */
[----:B------:R-:W-:Y:S01]  /*b9320*/  PRMT R222, R28, 0x3340, R25 ;  /* 0x000033401cde7816 */ /* 0x000fe20000000019 */
[----:B------:R-:W-:Y:S04]  /*b9330*/  STL [R1+0x5514], R110 ;  /* 0x0055146e01007387 */ /* 0x000fe80000100800 */
[----:B------:R-:W-:Y:S04]  /*b9340*/  STL [R1+0x540c], R222 ;  /* 0x00540cde01007387 */ /* 0x000fe80000100800 */
[----:B------:R-:W2:Y:S01]  /*b9350*/  LDL.LU R244, [R1+0x47bc] ;  /* 0x0047bc0001f47983 */ /* 0x000ea20000300800 */
[----:B----4-:R-:W-:-:S03]  /*b9360*/  LOP3.LUT R29, R8, 0xffff, RZ, 0xc0, !PT ;  /* 0x0000ffff081d7812 */ /* 0x010fc600078ec0ff */
[----:B------:R-:W4:Y:S01]  /*b9370*/  LDL.LU R8, [R1+0x46c4] ;  /* 0x0046c40001087983 */ /* 0x000f220000300800 */
[----:B---3--:R-:W-:Y:S02]  /*b9380*/  LOP3.LUT R30, R246, 0xffff, RZ, 0xc0, !PT ;  /* 0x0000fffff61e7812 */ /* 0x008fe400078ec0ff */
[----:B------:R-:W-:Y:S02]  /*b9390*/  LOP3.LUT R180, R180, 0xffff, RZ, 0xc0, !PT ;  /* 0x0000ffffb4b47812 */ /* 0x000fe400078ec0ff */
[----:B------:R-:W-:Y:S02]  /*b93a0*/  PRMT R28, R30, 0x3340, R29 ;  /* 0x000033401e1c7816 */ /* 0x000fe4000000001d */
[----:B------:R-:W-:Y:S02]  /*b93b0*/  PRMT R25, R180, 0x3340, R0 ;  /* 0x00003340b4197816 */ /* 0x000fe40000000000 */
[----:B------:R-:W-:Y:S02]  /*b93c0*/  IADD3 R14, P2, R242, R0, RZ ;  /* 0x00000000f20e7210 */ /* 0x000fe40007f5e0ff */
[----:B------:R-:W-:-:S02]  /*b93d0*/  PRMT R10, R28, 0x5410, R25 ;  /* 0x000054101c0a7816 */ /* 0x000fc40000000019 */
[----:B------:R-:W-:Y:S02]  /*b93e0*/  SHF.R.U32.HI R96, RZ, 0x8, R180 ;  /* 0x00000008ff607819 */ /* 0x000fe400000116b4 */
[----:B------:R-:W-:Y:S02]  /*b93f0*/  SHF.R.U32.HI R28, RZ, 0x8, R30 ;  /* 0x00000008ff1c7819 */ /* 0x000fe4000001161e */
[----:B------:R-:W-:Y:S01]  /*b9400*/  SHF.R.U32.HI R25, RZ, 0x8, R29 ;  /* 0x00000008ff197819 */ /* 0x000fe2000001161d */
[----:B------:R-:W-:Y:S01]  /*b9410*/  IMAD.X R15, R24, 0x1, R7, P2 ;  /* 0x00000001180f7824 */ /* 0x000fe200010e0607 */
[----:B------:R-:W-:Y:S02]  /*b9420*/  LOP3.LUT R96, R96, 0xffff, RZ, 0xc0, !PT ;  /* 0x0000ffff60607812 */ /* 0x000fe400078ec0ff */
[----:B------:R-:W-:Y:S02]  /*b9430*/  LOP3.LUT R28, R28, 0xffff, RZ, 0xc0, !PT ;  /* 0x0000ffff1c1c7812 */ /* 0x000fe400078ec0ff */
[----:B------:R-:W-:Y:S01]  /*b9440*/  LOP3.LUT R25, R25, 0xffff, RZ, 0xc0, !PT ;  /* 0x0000ffff19197812 */ /* 0x000fe200078ec0ff */
[----:B------:R0:W-:Y:S01]  /*b9450*/  STL [R1+0x5128], R10 ;  /* 0x0051280a01007387 */ /* 0x0001e20000100800 */
[----:B------:R-:W-:-:S02]  /*b9460*/  LOP3.LUT R179, R179, 0xffff, RZ, 0xc0, !PT ;  /* 0x0000ffffb3b37812 */ /* 0x000fc400078ec0ff */
[--C-:B------:R-:W-:Y:S01]  /*b9470*/  PRMT R96, R96, 0x3340, R0.reuse ;  /* 0x0000334060607816 */ /* 0x100fe20000000000 */
[----:B------:R1:W-:Y:S01]  /*b9480*/  STL.64 [R1+0x988], R14 ;  /* 0x0009880e01007387 */ /* 0x0003e20000100a00 */
[----:B0-----:R-:W-:Y:S02]  /*b9490*/  PRMT R10, R28, 0x3340, R25 ;  /* 0x000033401c0a7816 */ /* 0x001fe40000000019 */
[----:B------:R-:W-:Y:S01]  /*b94a0*/  PRMT R25, R179, 0x3340, R0 ;  /* 0x00003340b3197816 */ /* 0x000fe20000000000 */
[----:B------:R-:W-:Y:S01]  /*b94b0*/  STL [R1+0x5518], R96 ;  /* 0x0055186001007387 */ /* 0x000fe20000100800 */
[----:B-1----:R-:W-:-:S03]  /*b94c0*/  IADD3 R14, P2, R242, R6, RZ ;  /* 0x00000006f20e7210 */ /* 0x002fc60007f5e0ff */
[----:B------:R0:W-:Y:S02]  /*b94d0*/  STL [R1+0x4bfc], R10 ;  /* 0x004bfc0a01007387 */ /* 0x0001e40000100800 */
[----:B------:R-:W-:Y:S02]  /*b94e0*/  IMAD.X R15, R24, 0x1, R5, P2 ;  /* 0x00000001180f7824 */ /* 0x000fe400010e0605 */
[----:B------:R-:W3:Y:S01]  /*b94f0*/  LDL.LU R246, [R1+0x47b8] ;  /* 0x0047b80001f67983 */ /* 0x000ee20000300800 */
[----:B--2---:R-:W-:-:S03]  /*b9500*/  LOP3.LUT R30, R248, 0xffff, RZ, 0xc0, !PT ;  /* 0x0000fffff81e7812 */ /* 0x004fc600078ec0ff */
[----:B------:R-:W2:Y:S01]  /*b9510*/  LDL.LU R248, [R1+0x46c0] ;  /* 0x0046c00001f87983 */ /* 0x000ea20000300800 */
[----:B------:R-:W-:-:S03]  /*b9520*/  LOP3.LUT R29, R11, 0xffff, RZ, 0xc0, !PT ;  /* 0x0000ffff0b1d7812 */ /* 0x000fc600078ec0ff */
[----:B------:R-:W2:Y:S01]  /*b9530*/  LDL.LU R11, [R1+0xcfc] ;  /* 0x000cfc00010b7983 */ /* 0x000ea20000300800 */
[----:B------:R-:W-:-:S04]  /*b9540*/  PRMT R28, R30, 0x3340, R29 ;  /* 0x000033401e1c7816 */ /* 0x000fc8000000001d */
[----:B0-----:R-:W-:-:S05]  /*b9550*/  PRMT R10, R28, 0x5410, R25 ;  /* 0x000054101c0a7816 */ /* 0x001fca0000000019 */
[----:B------:R-:W-:Y:S04]  /*b9560*/  STL [R1+0x5120], R10 ;  /* 0x0051200a01007387 */ /* 0x000fe80000100800 */
[----:B------:R0:W-:Y:S02]  /*b9570*/  STL.64 [R1+0x980], R14 ;  /* 0x0009800e01007387 */ /* 0x0001e40000100a00 */
[----:B0-----:R-:W-:-:S05]  /*b9580*/  IADD3 R14, P2, R242, R4, RZ ;  /* 0x00000004f20e7210 */ /* 0x001fca0007f5e0ff */
[----:B------:R-:W-:Y:S01]  /*b9590*/  IMAD.X R15, R24, 0x1, R3, P2 ;  /* 0x00000001180f7824 */ /* 0x000fe200010e0603 */
[----:B------:R-:W-:Y:S02]  /*b95a0*/  SHF.R.U32.HI R24, RZ, 0x8, R29 ;  /* 0x00000008ff187819 */ /* 0x000fe4000001161d */
[----:B------:R-:W-:Y:S02]  /*b95b0*/  LOP3.LUT R29, R244, 0xffff, RZ, 0xc0, !PT ;  /* 0x0000fffff41d7812 */ /* 0x000fe400078ec0ff */
[----:B------:R-:W-:Y:S04]  /*b95c0*/  STL.64 [R1+0x978], R14 ;  /* 0x0009780e01007387 */ /* 0x000fe80000100a00 */
[----:B------:R-:W2:Y:S01]  /*b95d0*/  LDL.LU R244, [R1+0x4c4c] ;  /* 0x004c4c0001f47983 */ /* 0x000ea20000300800 */
[----:B----4-:R-:W-:-:S03]  /*b95e0*/  LOP3.LUT R28, R8, 0xffff, RZ, 0xc0, !PT ;  /* 0x0000ffff081c7812 */ /* 0x010fc600078ec0ff */
[----:B------:R-:W4:Y:S01]  /*b95f0*/  LDL.LU R8, [R1+0x4760] ;  /* 0x0047600001087983 */ /* 0x000f220000300800 */
[----:B------:R-:W-:Y:S02]  /*b9600*/  SHF.R.U32.HI R25, RZ, 0x8, R30 ;  /* 0x00000008ff197819 */ /* 0x000fe4000001161e */
[----:B------:R-:W-:Y:S02]  /*b9610*/  LOP3.LUT R24, R24, 0xffff, RZ, 0xc0, !PT ;  /* 0x0000ffff18187812 */ /* 0x000fe400078ec0ff */
[----:B------:R-:W-:Y:S02]  /*b9620*/  LOP3.LUT R25, R25, 0xffff, RZ, 0xc0, !PT ;  /* 0x0000ffff19197812 */ /* 0x000fe400078ec0ff */
[----:B------:R-:W-:Y:S02]  /*b9630*/  LOP3.LUT R156, R156, 0xffff, RZ, 0xc0, !PT ;  /* 0x0000ffff9c9c7812 */ /* 0x000fe400078ec0ff */
[----:B------:R-:W-:Y:S02]  /*b9640*/  PRMT R121, R25, 0x3340, R24 ;  /* 0x0000334019797816 */ /* 0x000fe40000000018 */
[----:B------:R-:W-:-:S02]  /*b9650*/  PRMT R24, R156, 0x3340, R0 ;  /* 0x000033409c187816 */ /* 0x000fc40000000000 */
[----:B------:R-:W-:-:S04]  /*b9660*/  PRMT R25, R29, 0x3340, R28 ;  /* 0x000033401d197816 */ /* 0x000fc8000000001c */
[----:B------:R-:W-:Y:S02]  /*b9670*/  PRMT R10, R25, 0x5410, R24 ;  /* 0x00005410190a7816 */ /* 0x000fe40000000018 */
[----:B------:R-:W-:Y:S02]  /*b9680*/  SHF.R.U32.HI R25, RZ, 0x8, R29 ;  /* 0x00000008ff197819 */ /* 0x000fe4000001161d */
[----:B------:R-:W-:Y:S02]  /*b9690*/  SHF.R.U32.HI R24, RZ, 0x8, R28 ;  /* 0x00000008ff187819 */ /* 0x000fe4000001161c */
[----:B------:R-:W-:Y:S02]  /*b96a0*/  LOP3.LUT R25, R25, 0xffff, RZ, 0xc0, !PT ;  /* 0x0000ffff19197812 */ /* 0x000fe400078ec0ff */
[----:B------:R-:W-:Y:S01]  /*b96b0*/  LOP3.LUT R24, R24, 0xffff, RZ, 0xc0, !PT ;  /* 0x0000ffff18187812 */ /* 0x000fe200078ec0ff */
[----:B------:R0:W-:Y:S03]  /*b96c0*/  STL [R1+0x511c], R10 ;  /* 0x00511c0a01007387 */ /* 0x0001e60000100800 */
[----:B------:R-:W-:-:S02]  /*b96d0*/  PRMT R12, R25, 0x3340, R24 ;  /* 0x00003340190c7816 */ /* 0x000fc40000000018 */
[----:B0-----:R-:W-:-:S03]  /*b96e0*/  LOP3.LUT R10, R155, 0xffff, RZ, 0xc0, !PT ;  /* 0x0000ffff9b0a7812 */ /* 0x001fc600078ec0ff */
[----:B------:R-:W-:Y:S04]  /*b96f0*/  STL [R1+0x4bc8], R12 ;  /* 0x004bc80c01007387 */ /* 0x000fe80000100800 */
[----:B------:R0:W-:Y:S01]  /*b9700*/  STL [R1+0x5188], R10 ;  /* 0x0051880a01007387 */ /* 0x0001e20000100800 */
[----:B---3--:R-:W-:-:S03]  /*b9710*/  LOP3.LUT R29, R246, 0xffff, RZ, 0xc0, !PT ;  /* 0x0000fffff61d7812 */ /* 0x008fc600078ec0ff */
[----:B------:R-:W3:Y:S01]  /*b9720*/  LDL.LU R246, [R1+0x4c6c] ;  /* 0x004c6c0001f67983 */ /* 0x000ee20000300800 */
[----:B------:R-:W-:Y:S02]  /*b9730*/  PRMT R24, R10, 0x3340, R0 ;  /* 0x000033400a187816 */ /* 0x000fe40000000000 */
[----:B------:R-:W-:Y:S02]  /*b9740*/  LOP3.LUT R182, R182, 0xffff, RZ, 0xc0, !PT ;  /* 0x0000ffffb6b67812 */ /* 0x000fe400078ec0ff */
[----:B--2---:R-:W-:Y:S02]  /*b9750*/  LOP3.LUT R28, R248, 0xffff, RZ, 0xc0, !PT ;  /* 0x0000fffff81c7812 */ /* 0x004fe400078ec0ff */
[----:B------:R-:W2:Y:S02]  /*b9760*/  LDL.LU R248, [R1+0x4764] ;  /* 0x0047640001f87983 */ /* 0x000ea40000300800 */
[----:B------:R-:W-:Y:S02]  /*b9770*/  PRMT R25, R29, 0x3340, R28 ;  /* 0x000033401d197816 */ /* 0x000fe4000000001c */
[----:B------:R-:W-:-:S02]  /*b9780*/  SHF.R.U32.HI R29, RZ, 0x8, R29 ;  /* 0x00000008ff1d7819 */ /* 0x000fc4000001161d */
[----:B0-----:R-:W-:Y:S02]  /*b9790*/  PRMT R10, R25, 0x5410, R24 ;  /* 0x00005410190a7816 */ /* 0x001fe40000000018 */
[----:B------:R-:W-:Y:S02]  /*b97a0*/  SHF.R.U32.HI R25, RZ, 0x8, R28 ;  /* 0x00000008ff197819 */ /* 0x000fe4000001161c */
[----:B------:R-:W-:Y:S02]  /*b97b0*/  LOP3.LUT R28, R29, 0xffff, RZ, 0xc0, !PT ;  /* 0x0000ffff1d1c7812 */ /* 0x000fe400078ec0ff */
[----:B------:R-:W-:Y:S02]  /*b97c0*/  LOP3.LUT R25, R25, 0xffff, RZ, 0xc0, !PT ;  /* 0x0000ffff19197812 */ /* 0x000fe400078ec0ff */
[----:B------:R-:W-:Y:S02]  /*b97d0*/  SHF.R.S32.HI R24, RZ, 0x1f, R11 ;  /* 0x0000001fff187819 */ /* 0x000fe4000001140b */
[----:B------:R-:W-:Y:S01]  /*b97e0*/  IADD3 R14, P2, R11, R2, RZ ;  /* 0x000000020b0e7210 */ /* 0x000fe20007f5e0ff */
[----:B------:R0:W-:Y:S04]  /*b97f0*/  STL [R1+0x510c], R10 ;  /* 0x00510c0a01007387 */ /* 0x0001e80000100800 */
[----:B------:R-:W-:Y:S01]  /*b9800*/  IMAD.X R15, R24, 0x1, R13, P2 ;  /* 0x00000001180f7824 */ /* 0x000fe200010e060d */
[----:B0-----:R-:W-:-:S02]  /*b9810*/  PRMT R10, R28, 0x3340, R25 ;  /* 0x000033401c0a7816 */ /* 0x001fc40000000019 */
[----:B------:R-:W-:Y:S02]  /*b9820*/  PRMT R25, R182, 0x3340, R0 ;  /* 0x00003340b6197816 */ /* 0x000fe40000000000 */
[----:B------:R-:W-:Y:S04]  /*b9830*/  STL.64 [R1+0x970], R14 ;  /* 0x0009700e01007387 */ /* 0x000fe80000100a00 */
[----:B------:R-:W-:Y:S01]  /*b9840*/  STL [R1+0x4f38], R10 ;  /* 0x004f380a01007387 */ /* 0x000fe20000100800 */
[----:B------:R-:W-:-:S03]  /*b9850*/  LOP3.LUT R30, R244, 0xffff, RZ, 0xc0, !PT ;  /* 0x0000fffff41e7812 */ /* 0x000fc600078ec0ff */
[----:B------:R-:W2:Y:S01]  /*b9860*/  LDL.LU R244, [R1+0x47c0] ;  /* 0x0047c00001f47983 */ /* 0x000ea20000300800 */
[----:B----4-:R-:W-:-:S04]  /*b9870*/  LOP3.LUT R29, R8, 0xffff, RZ, 0xc0, !PT ;  /* 0x0000ffff081d7812 */ /* 0x010fc800078ec0ff */
[----:B------:R-:W-:-:S04]  /*b9880*/  PRMT R28, R30, 0x3340, R29 ;  /* 0x000033401e1c7816 */ /* 0x000fc8000000001d */
[----:B------:R-:W-:-:S05]  /*b9890*/  PRMT R8, R28, 0x5410, R25 ;  /* 0x000054101c087816 */ /* 0x000fca0000000019 */
[----:B------:R0:W-:Y:S04]  /*b98a0*/  STL [R1+0x5014], R8 ;  /* 0x0050140801007387 */ /* 0x0001e80000100800 */
[----:B0-----:R-:W4:Y:S01]  /*b98b0*/  LDL.LU R8, [R1+0x46d4] ;  /* 0x0046d40001087983 */ /* 0x001f220000300800 */
[----:B------:R-:W-:Y:S02]  /*b98c0*/  SHF.R.U32.HI R28, RZ, 0x8, R30 ;  /* 0x00000008ff1c7819 */ /* 0x000fe4000001161e */
[----:B------:R-:W-:Y:S02]  /*b98d0*/  SHF.R.U32.HI R25, RZ, 0x8, R29 ;  /* 0x00000008ff197819 */ /* 0x000fe4000001161d */
[----:B------:R-:W-:Y:S02]  /*b98e0*/  IADD3 R14, P2, R11, R0, RZ ;  /* 0x000000000b0e7210 */ /* 0x000fe40007f5e0ff */
[----:B------:R-:W-:-:S02]  /*b98f0*/  LOP3.LUT R28, R28, 0xffff, RZ, 0xc0, !PT ;  /* 0x0000ffff1c1c7812 */ /* 0x000fc400078ec0ff */
[----:B------:R-:W-:Y:S01]  /*b9900*/  LOP3.LUT R25, R25, 0xffff, RZ, 0xc0, !PT ;  /* 0x0000ffff19197812 */ /* 0x000fe200078ec0ff */
[----:B------:R-:W-:Y:S01]  /*b9910*/  IMAD.X R15, R24, 0x1, R7, P2 ;  /* 0x00000001180f7824 */ /* 0x000fe200010e0607 */
[----:B------:R-:W-:Y:S02]  /*b9920*/  LOP3.LUT R181, R181, 0xffff, RZ, 0xc0, !PT ;  /* 0x0000ffffb5b57812 */ /* 0x000fe400078ec0ff */
[----:B------:R-:W-:Y:S02]  /*b9930*/  PRMT R120, R28, 0x3340, R25 ;  /* 0x000033401c787816 */ /* 0x000fe40000000019 */
[----:B------:R-:W-:Y:S01]  /*b9940*/  PRMT R25, R181, 0x3340, R0 ;  /* 0x00003340b5197816 */ /* 0x000fe20000000000 */
[----:B------:R0:W-:Y:S04]  /*b9950*/  STL.64 [R1+0x968], R14 ;  /* 0x0009680e01007387 */ /* 0x0001e80000100a00 */
[----:B------:R-:W4:Y:S01]  /*b9960*/  LDL.LU R240, [R1+0x47c4] ;  /* 0x0047c40001f07983 */ /* 0x000f220000300800 */
[----:B---3--:R-:W-:-:S03]  /*b9970*/  LOP3.LUT R30, R246, 0xffff, RZ, 0xc0, !PT ;  /* 0x0000fffff61e7812 */ /* 0x008fc600078ec0ff */
[----:B------:R-:W3:Y:S01]  /*b9980*/  LDL.LU R242, [R1+0x46d0] ;  /* 0x0046d00001f27983 */ /* 0x000ee20000300800 */
[----:B0-----:R-:W-:-:S05]  /*b9990*/  IADD3 R14, P2, R11, R6, RZ ;  /* 0x000000060b0e7210 */ /* 0x001fca0007f5e0ff */
[----:B------:R-:W-:Y:S01]  /*b99a0*/  IMAD.X R15, R24, 0x1, R5, P2 ;  /* 0x00000001180f7824 */ /* 0x000fe200010e0605 */
[----:B--2---:R-:W-:-:S04]  /*b99b0*/  LOP3.LUT R29, R248, 0xffff, RZ, 0xc0, !PT ;  /* 0x0000fffff81d7812 */ /* 0x004fc800078ec0ff */
[----:B------:R-:W-:-:S04]  /*b99c0*/  PRMT R28, R30, 0x3340, R29 ;  /* 0x000033401e1c7816 */ /* 0x000fc8000000001d */
[----:B------:R-:W-:-:S05]  /*b99d0*/  PRMT R10, R28, 0x5410, R25 ;  /* 0x000054101c0a7816 */ /* 0x000fca0000000019 */
[----:B------:R0:W-:Y:S04]  /*b99e0*/  STL [R1+0x500c], R10 ;  /* 0x00500c0a01007387 */ /* 0x0001e80000100800 */
[----:B------:R-:W2:Y:S01]  /*b99f0*/  LDL.LU R246, [R1+0x4ca4] ;  /* 0x004ca40001f67983 */ /* 0x000ea20000300800 */
[----:B0-----:R-:W-:-:S03]  /*b9a00*/  IADD3 R10, P2, R11, R4, RZ ;  /* 0x000000040b0a7210 */ /* 0x001fc60007f5e0ff */
[----:B------:R-:W-:Y:S02]  /*b9a10*/  STL.64 [R1+0x960], R14 ;  /* 0x0009600e01007387 */ /* 0x000fe40000100a00 */
[----:B------:R-:W-:Y:S02]  /*b9a20*/  IMAD.X R11, R24, 0x1, R3, P2 ;  /* 0x00000001180b7824 */ /* 0x000fe400010e0603 */
[----:B------:R-:W2:Y:S04]  /*b9a30*/  LDL.LU R248, [R1+0x476c] ;  /* 0x00476c0001f87983 */ /* 0x000ea80000300800 */
[----:B------:R0:W-:Y:S04]  /*b9a40*/  STL.64 [R1+0x958], R10 ;  /* 0x0009580a01007387 */ /* 0x0001e80000100a00 */
[----:B0-----:R-:W2:Y:S01]  /*b9a50*/  LDL.LU R11, [R1+0x4ca8] ;  /* 0x004ca800010b7983 */ /* 0x001ea20000300800 */
[----:B----4-:R-:W-:-:S03]  /*b9a60*/  LOP3.LUT R28, R8, 0xffff, RZ, 0xc0, !PT ;  /* 0x0000ffff081c7812 */ /* 0x010fc600078ec0ff */
[----:B------:R-:W4:Y:S01]  /*b9a70*/  LDL.LU R8, [R1+0x4768] ;  /* 0x0047680001087983 */ /* 0x000f220000300800 */
[----:B------:R-:W-:Y:S02]  /*b9a80*/  SHF.R.U32.HI R25, RZ, 0x8, R30 ;  /* 0x00000008ff197819 */ /* 0x000fe4000001161e */
[----:B------:R-:W-:Y:S02]  /*b9a90*/  SHF.R.U32.HI R24, RZ, 0x8, R29 ;  /* 0x00000008ff187819 */ /* 0x000fe4000001161d */
[----:B------:R-:W-:Y:S02]  /*b9aa0*/  LOP3.LUT R25, R25, 0xffff, RZ, 0xc0, !PT ;  /* 0x0000ffff19197812 */ /* 0x000fe400078ec0ff */
[----:B------:R-:W-:Y:S02]  /*b9ab0*/  LOP3.LUT R24, R24, 0xffff, RZ, 0xc0, !PT ;  /* 0x0000ffff18187812 */ /* 0x000fe400078ec0ff */
[----:B------:R-:W-:Y:S02]  /*b9ac0*/  LOP3.LUT R29, R244, 0xffff, RZ, 0xc0, !PT ;  /* 0x0000fffff41d7812 */ /* 0x000fe400078ec0ff */
[----:B------:R-:W-:Y:S01]  /*b9ad0*/  LOP3.LUT R157, R157, 0xffff, RZ, 0xc0, !PT ;  /* 0x0000ffff9d9d7812 */ /* 0x000fe200078ec0ff */
[----:B------:R-:W4:Y:S01]  /*b9ae0*/  LDL.LU R244, [R1+0xcf8] ;  /* 0x000cf80001f47983 */ /* 0x000f220000300800 */
[----:B------:R-:W-:-:S02]  /*b9af0*/  PRMT R118, R25, 0x3340, R24 ;  /* 0x0000334019767816 */ /* 0x000fc40000000018 */
[----:B------:R-:W-:Y:S02]  /*b9b00*/  PRMT R24, R157, 0x3340, R0 ;  /* 0x000033409d187816 */ /* 0x000fe40000000000 */
[----:B------:R-:W-:-:S04]  /*b9b10*/  PRMT R25, R29, 0x3340, R28 ;  /* 0x000033401d197816 */ /* 0x000fc8000000001c */
[----:B------:R-:W-:Y:S02]  /*b9b20*/  PRMT R10, R25, 0x5410, R24 ;  /* 0x00005410190a7816 */ /* 0x000fe40000000018 */
[----:B------:R-:W-:Y:S02]  /*b9b30*/  SHF.R.U32.HI R25, RZ, 0x8, R29 ;  /* 0x00000008ff197819 */ /* 0x000fe4000001161d */
[----:B------:R-:W-:Y:S02]  /*b9b40*/  SHF.R.U32.HI R24, RZ, 0x8, R28 ;  /* 0x00000008ff187819 */ /* 0x000fe4000001161c */
[----:B------:R-:W-:Y:S02]  /*b9b50*/  LOP3.LUT R25, R25, 0xffff, RZ, 0xc0, !PT ;  /* 0x0000ffff19197812 */ /* 0x000fe400078ec0ff */
[----:B------:R-:W-:Y:S02]  /*b9b60*/  LOP3.LUT R24, R24, 0xffff, RZ, 0xc0, !PT ;  /* 0x0000ffff18187812 */ /* 0x000fe400078ec0ff */
[----:B------:R-:W-:-:S02]  /*b9b70*/  LOP3.LUT R15, R240, 0xffff, RZ, 0xc0, !PT ;  /* 0x0000fffff00f7812 */ /* 0x000fc400078ec0ff */
[----:B---3--:R-:W-:Y:S02]  /*b9b80*/  LOP3.LUT R124, R242, 0xffff, RZ, 0xc0, !PT ;  /* 0x0000fffff27c7812 */ /* 0x008fe400078ec0ff */
[----:B------:R-:W-:Y:S02]  /*b9b90*/  PRMT R117, R25, 0x3340, R24 ;  /* 0x0000334019757816 */ /* 0x000fe40000000018 */
[----:B------:R-:W-:Y:S02]  /*b9ba0*/  SHF.R.U32.HI R25, RZ, 0x8, R15 ;  /* 0x00000008ff197819 */ /* 0x000fe4000001160f */
[----:B------:R-:W-:Y:S02]  /*b9bb0*/  SHF.R.U32.HI R24, RZ, 0x8, R124 ;  /* 0x00000008ff187819 */ /* 0x000fe4000001167c */
[----:B------:R-:W-:Y:S02]  /*b9bc0*/  LOP3.LUT R25, R25, 0xffff, RZ, 0xc0, !PT ;  /* 0x0000ffff19197812 */ /* 0x000fe400078ec0ff */
[----:B------:R-:W-:Y:S01]  /*b9bd0*/  LOP3.LUT R24, R24, 0xffff, RZ, 0xc0, !PT ;  /* 0x0000ffff18187812 */ /* 0x000fe200078ec0ff */
[----:B------:R0:W-:Y:S03]  /*b9be0*/  STL [R1+0x50fc], R10 ;  /* 0x0050fc0a01007387 */ /* 0x0001e60000100800 */
[----:B0-----:R-:W-:-:S05]  /*b9bf0*/  PRMT R10, R25, 0x3340, R24 ;  /* 0x00003340190a7816 */ /* 0x001fca0000000018 */
[----:B------:R0:W-:Y:S01]  /*b9c00*/  STL [R1+0x4c4c], R10 ;  /* 0x004c4c0a01007387 */ /* 0x0001e20000100800 */
[----:B--2---:R-:W-:-:S03]  /*b9c10*/  LOP3.LUT R29, R248, 0xffff, RZ, 0xc0, !PT ;  /* 0x0000fffff81d7812 */ /* 0x004fc600078ec0ff */
[----:B------:R-:W2:Y:S01]  /*b9c20*/  LDL.LU R248, [R1+0x47c8] ;  /* 0x0047c80001f87983 */ /* 0x000ea20000300800 */
[----:B----4-:R-:W-:-:S03]  /*b9c30*/  LOP3.LUT R28, R8, 0xffff, RZ, 0xc0, !PT ;  /* 0x0000ffff081c7812 */ /* 0x010fc600078ec0ff */
[----:B------:R-:W3:Y:S01]  /*b9c40*/  LDL.LU R8, [R1+0x46dc] ;  /* 0x0046dc0001087983 */ /* 0x000ee20000300800 */
[----:B------:R-:W-:Y:S02]  /*b9c50*/  LOP3.LUT R34, R246, 0xffff, RZ, 0xc0, !PT ;  /* 0x0000fffff6227812 */ /* 0x000fe400078ec0ff */
[----:B------:R-:W-:Y:S02]  /*b9c60*/  LOP3.LUT R186, R186, 0xffff, RZ, 0xc0, !PT ;  /* 0x0000ffffbaba7812 */ /* 0x000fe400078ec0ff */
[----:B------:R-:W-:Y:S02]  /*b9c70*/  PRMT R25, R34, 0x3340, R29 ;  /* 0x0000334022197816 */ /* 0x000fe4000000001d */
[----:B------:R-:W-:Y:S02]  /*b9c80*/  PRMT R24, R186, 0x3340, R0 ;  /* 0x00003340ba187816 */ /* 0x000fe40000000000 */
[----:B------:R-:W-:Y:S02]  /*b9c90*/  LOP3.LUT R30, R11, 0xffff, RZ, 0xc0, !PT ;  /* 0x0000ffff0b1e7812 */ /* 0x000fe400078ec0ff */
[----:B------:R-:W-:-:S02]  /*b9ca0*/  LOP3.LUT R183, R183, 0xffff, RZ, 0xc0, !PT ;  /* 0x0000ffffb7b77812 */ /* 0x000fc400078ec0ff */
[----:B0-----:R-:W-:Y:S02]  /*b9cb0*/  PRMT R10, R25, 0x5410, R24 ;  /* 0x00005410190a7816 */ /* 0x001fe40000000018 */
[----:B------:R-:W-:Y:S02]  /*b9cc0*/  PRMT R24, R183, 0x3340, R0 ;  /* 0x00003340b7187816 */ /* 0x000fe40000000000 */
[----:B------:R-:W-:Y:S01]  /*b9cd0*/  PRMT R25, R30, 0x3340, R28 ;  /* 0x000033401e197816 */ /* 0x000fe2000000001c */
[----:B------:R0:W-:Y:S03]  /*b9ce0*/  STL [R1+0x4ffc], R10 ;  /* 0x004ffc0a01007387 */ /* 0x0001e60000100800 */
[----:B------:R-:W-:Y:S02]  /*b9cf0*/  PRMT R20, R25, 0x5410, R24 ;  /* 0x0000541019147816 */ /* 0x000fe40000000018 */
[----:B------:R-:W-:-:S02]  /*b9d00*/  SHF.R.S32.HI R24, RZ, 0x1f, R244 ;  /* 0x0000001fff187819 */ /* 0x000fc400000114f4 */
[----:B0-----:R-:W-:Y:S01]  /*b9d10*/  IADD3 R10, P2, R244, R2, RZ ;  /* 0x00000002f40a7210 */ /* 0x001fe20007f5e0ff */
[----:B------:R-:W-:Y:S04]  /*b9d20*/  STL [R1+0x5314], R20 ;  /* 0x0053141401007387 */ /* 0x000fe80000100800 */
[----:B------:R-:W-:Y:S01]  /*b9d30*/  IMAD.X R11, R24, 0x1, R13, P2 ;  /* 0x00000001180b7824 */ /* 0x000fe200010e060d */
[----:B------:R-:W4:Y:S01]  /*b9d40*/  LDL.LU R246, [R1+0x47cc] ;  /* 0x0047cc0001f67983 */ /* 0x000f220000300800 */
[----:B------:R-:W-:-:S03]  /*b9d50*/  SHF.R.U32.HI R37, RZ, 0x8, R34 ;  /* 0x00000008ff257819 */ /* 0x000fc60000011622 */
[----:B------:R0:W-:Y:S01]  /*b9d60*/  STL.64 [R1+0x948], R10 ;  /* 0x0009480a01007387 */ /* 0x0001e20000100a00 */
[----:B------:R-:W-:Y:S02]  /*b9d70*/  SHF.R.U32.HI R34, RZ, 0x8, R29 ;  /* 0x00000008ff227819 */ /* 0x000fe4000001161d */
[----:B------:R-:W-:Y:S02]  /*b9d80*/  SHF.R.U32.HI R30, RZ, 0x8, R30 ;  /* 0x00000008ff1e7819 */ /* 0x000fe4000001161e */
[----:B------:R-:W-:Y:S01]  /*b9d90*/  SHF.R.U32.HI R25, RZ, 0x8, R28 ;  /* 0x00000008ff197819 */ /* 0x000fe2000001161c */
[----:B0-----:R-:W4:Y:S01]  /*b9da0*/  LDL.LU R11, [R1+0x46e0] ;  /* 0x0046e000010b7983 */ /* 0x001f220000300800 */
[----:B------:R-:W-:Y:S02]  /*b9db0*/  LOP3.LUT R29, R37, 0xffff, RZ, 0xc0, !PT ;  /* 0x0000ffff251d7812 */ /* 0x000fe400078ec0ff */
[----:B------:R-:W-:Y:S02]  /*b9dc0*/  LOP3.LUT R28, R34, 0xffff, RZ, 0xc0, !PT ;  /* 0x0000ffff221c7812 */ /* 0x000fe400078ec0ff */
[----:B------:R-:W-:-:S02]  /*b9dd0*/  LOP3.LUT R30, R30, 0xffff, RZ, 0xc0, !PT ;  /* 0x0000ffff1e1e7812 */ /* 0x000fc400078ec0ff */
[----:B------:R-:W-:Y:S02]  /*b9de0*/  LOP3.LUT R25, R25, 0xffff, RZ, 0xc0, !PT ;  /* 0x0000ffff19197812 */ /* 0x000fe400078ec0ff */
[----:B------:R-:W-:Y:S02]  /*b9df0*/  IADD3 R20, P2, R244, R0, RZ ;  /* 0x00000000f4147210 */ /* 0x000fe40007f5e0ff */
[----:B------:R-:W-:Y:S02]  /*b9e00*/  PRMT R12, R29, 0x3340, R28 ;  /* 0x000033401d0c7816 */ /* 0x000fe4000000001c */
[----:B------:R-:W-:Y:S01]  /*b9e10*/  PRMT R10, R30, 0x3340, R25 ;  /* 0x000033401e0a7816 */ /* 0x000fe20000000019 */
[----:B------:R-:W-:Y:S02]  /*b9e20*/  IMAD.X R21, R24, 0x1, R7, P2 ;  /* 0x0000000118157824 */ /* 0x000fe400010e0607 */
[----:B------:R-:W-:Y:S04]  /*b9e30*/  STL [R1+0x4bb8], R12 ;  /* 0x004bb80c01007387 */ /* 0x000fe80000100800 */
[----:B------:R-:W-:Y:S04]  /*b9e40*/  STL [R1+0x47c0], R10 ;  /* 0x0047c00a01007387 */ /* 0x000fe80000100800 */
[----:B------:R0:W-:Y:S01]  /*b9e50*/  STL.64 [R1+0x950], R20 ;  /* 0x0009501401007387 */ /* 0x0001e20000100a00 */
[----:B--2---:R-:W-:-:S03]  /*b9e60*/  LOP3.LUT R30, R248, 0xffff, RZ, 0xc0, !PT ;  /* 0x0000fffff81e7812 */ /* 0x004fc600078ec0ff */
[----:B------:R-:W2:Y:S01]  /*b9e70*/  LDL.LU R248, [R1+0x4ce8] ;  /* 0x004ce80001f87983 */ /* 0x000ea20000300800 */
[----:B---3--:R-:W-:-:S03]  /*b9e80*/  LOP3.LUT R29, R8, 0xffff, RZ, 0xc0, !PT ;  /* 0x0000ffff081d7812 */ /* 0x008fc600078ec0ff */
[----:B------:R-:W3:Y:S01]  /*b9e90*/  LDL.LU R8, [R1+0x4774] ;  /* 0x0047740001087983 */ /* 0x000ee20000300800 */
[----:B------:R-:W-:Y:S02]  /*b9ea0*/  LOP3.LUT R158, R158, 0xffff, RZ, 0xc0, !PT ;  /* 0x0000ffff9e9e7812 */ /* 0x000fe400078ec0ff */
[----:B------:R-:W-:Y:S02]  /*b9eb0*/  PRMT R28, R30, 0x3340, R29 ;  /* 0x000033401e1c7816 */ /* 0x000fe4000000001d */
[----:B------:R-:W-:Y:S02]  /*b9ec0*/  PRMT R25, R158, 0x3340, R0 ;  /* 0x000033409e197816 */ /* 0x000fe40000000000 */
[----:B0-----:R-:W-:Y:S02]  /*b9ed0*/  IADD3 R20, P2, R244, R6, RZ ;  /* 0x00000006f4147210 */ /* 0x001fe40007f5e0ff */
[----:B------:R-:W-:-:S03]  /*b9ee0*/  PRMT R249, R28, 0x5410, R25 ;  /* 0x000054101cf97816 */ /* 0x000fc60000000019 */
[----:B------:R-:W-:Y:S02]  /*b9ef0*/  IMAD.X R21, R24, 0x1, R5, P2 ;  /* 0x0000000118157824 */ /* 0x000fe400010e0605 */
[----:B------:R-:W-:Y:S04]  /*b9f00*/  STL [R1+0x5318], R249 ;  /* 0x005318f901007387 */ /* 0x000fe80000100800 */
[----:B------:R0:W-:Y:S01]  /*b9f10*/  STL.64 [R1+0x940], R20 ;  /* 0x0009401401007387 */ /* 0x0001e20000100a00 */
[----:B------:R-:W-:Y:S02]  /*b9f20*/  SHF.R.U32.HI R25, RZ, 0x8, R30 ;  /* 0x00000008ff197819 */ /* 0x000fe4000001161e */
[----:B0-----:R-:W-:-:S05]  /*b9f30*/  IADD3 R20, P2, R244, R4, RZ ;  /* 0x00000004f4147210 */ /* 0x001fca0007f5e0ff */
[----:B------:R-:W-:Y:S01]  /*b9f40*/  IMAD.X R21, R24, 0x1, R3, P2 ;  /* 0x0000000118157824 */ /* 0x000fe200010e0603 */
[----:B------:R-:W-:Y:S02]  /*b9f50*/  SHF.R.U32.HI R24, RZ, 0x8, R29 ;  /* 0x00000008ff187819 */ /* 0x000fe4000001161d */
[----:B------:R-:W-:Y:S02]  /*b9f60*/  LOP3.LUT R25, R25, 0xffff, RZ, 0xc0, !PT ;  /* 0x0000ffff19197812 */ /* 0x000fe400078ec0ff */
[----:B------:R-:W-:Y:S01]  /*b9f70*/  LOP3.LUT R24, R24, 0xffff, RZ, 0xc0, !PT ;  /* 0x0000ffff18187812 */ /* 0x000fe200078ec0ff */
[----:B------:R-:W-:Y:S03]  /*b9f80*/  STL.64 [R1+0x938], R20 ;  /* 0x0009381401007387 */ /* 0x000fe60000100a00 */
[----:B------:R-:W-:Y:S01]  /*b9f90*/  PRMT R10, R25, 0x3340, R24 ;  /* 0x00003340190a7816 */ /* 0x000fe20000000018 */
[----:B------:R-:W3:Y:S01]  /*b9fa0*/  LDL.LU R244, [R1+0x4cf8] ;  /* 0x004cf80001f47983 */ /* 0x000ee20000300800 */
[----:B----4-:R-:W-:-:S03]  /*b9fb0*/  LOP3.LUT R25, R246, 0xffff, RZ, 0xc0, !PT ;  /* 0x0000fffff6197812 */ /* 0x010fc600078ec0ff */
[----:B------:R0:W-:Y:S04]  /*b9fc0*/  STL [R1+0x47c4], R10 ;  /* 0x0047c40a01007387 */ /* 0x0001e80000100800 */
[----:B------:R-:W4:Y:S01]  /*b9fd0*/  LDL.LU R246, [R1+0x4770] ;  /* 0x0047700001f67983 */ /* 0x000f220000300800 */
[----:B------:R-:W-:Y:S02]  /*b9fe0*/  LOP3.LUT R24, R11, 0xffff, RZ, 0xc0, !PT ;  /* 0x0000ffff0b187812 */ /* 0x000fe400078ec0ff */
[----:B------:R-:W-:Y:S01]  /*b9ff0*/  SHF.R.U32.HI R28, RZ, 0x8, R25 ;  /* 0x00000008ff1c7819 */ /* 0x000fe20000011619 */
[----:B------:R-:W4:Y:S01]  /*ba000*/  LDL.LU R11, [R1+0xcf4] ;  /* 0x000cf400010b7983 */ /* 0x000f220000300800 */
[--C-:B------:R-:W-:Y:S02]  /*ba010*/  PRMT R112, R25, 0x3340, R24.reuse ;  /* 0x0000334019707816 */ /* 0x100fe40000000018 */
[----:B------:R-:W-:-:S02]  /*ba020*/  SHF.R.U32.HI R24, RZ, 0x8, R24 ;  /* 0x00000008ff187819 */ /* 0x000fc40000011618 */
[----:B------:R-:W-:Y:S02]  /*ba030*/  LOP3.LUT R25, R28, 0xffff, RZ, 0xc0, !PT ;  /* 0x0000ffff1c197812 */ /* 0x000fe400078ec0ff */
[----:B------:R-:W-:-:S04]  /*ba040*/  LOP3.LUT R24, R24, 0xffff, RZ, 0xc0, !PT ;  /* 0x0000ffff18187812 */ /* 0x000fc800078ec0ff */
[----:B0-----:R-:W-:-:S05]  /*ba050*/  PRMT R10, R25, 0x3340, R24 ;  /* 0x00003340190a7816 */ /* 0x001fca0000000018 */
[----:B------:R0:W-:Y:S01]  /*ba060*/  STL [R1+0x47b8], R10 ;  /* 0x0047b80a01007387 */ /* 0x0001e20000100800 */
[----:B--2---:R-:W-:-:S03]  /*ba070*/  LOP3.LUT R29, R248, 0xffff, RZ, 0xc0, !PT ;  /* 0x0000fffff81d7812 */ /* 0x004fc600078ec0ff */
[----:B------:R-:W2:Y:S01]  /*ba080*/  LDL.LU R248, [R1+0x47d0] ;  /* 0x0047d00001f87983 */ /* 0x000ea20000300800 */
[----:B---3--:R-:W-:-:S03]  /*ba090*/  LOP3.LUT R28, R8, 0xffff, RZ, 0xc0, !PT ;  /* 0x0000ffff081c7812 */ /* 0x008fc600078ec0ff */
[----:B------:R-:W3:Y:S01]  /*ba0a0*/  LDL.LU R8, [R1+0x46e4] ;  /* 0x0046e40001087983 */ /* 0x000ee20000300800 */
[----:B------:R-:W-:Y:S02]  /*ba0b0*/  LOP3.LUT R188, R188, 0xffff, RZ, 0xc0, !PT ;  /* 0x0000ffffbcbc7812 */ /* 0x000fe400078ec0ff */
        /* <DEDUP_REMOVED lines=8> */
[----:B0-----:R-:W-:Y:S02]  /*ba140*/  PRMT R10, R25, 0x3340, R24 ;  /* 0x00003340190a7816 */ /* 0x001fe40000000018 */
[----:B------:R-:W-:Y:S02]  /*ba150*/  PRMT R24, R187, 0x3340, R0 ;  /* 0x00003340bb187816 */ /* 0x000fe40000000000 */
[----:B------:R-:W-:-:S04]  /*ba160*/  SHF.R.U32.HI R188, RZ, 0x8, R188 ;  /* 0x00000008ffbc7819 */ /* 0x000fc800000116bc */
[----:B------:R-:W-:Y:S02]  /*ba170*/  LOP3.LUT R188, R188, 0xffff, RZ, 0xc0, !PT ;  /* 0x0000ffffbcbc7812 */ /* 0x000fe400078ec0ff */
[----:B------:R-:W-:Y:S02]  /*ba180*/  LOP3.LUT R29, R244, 0xffff, RZ, 0xc0, !PT ;  /* 0x0000fffff41d7812 */ /* 0x000fe400078ec0ff */
[----:B----4-:R-:W-:-:S04]  /*ba190*/  LOP3.LUT R28, R246, 0xffff, RZ, 0xc0, !PT ;  /* 0x0000fffff61c7812 */ /* 0x010fc800078ec0ff */
[----:B------:R-:W-:Y:S02]  /*ba1a0*/  PRMT R25, R29, 0x3340, R28 ;  /* 0x000033401d197816 */ /* 0x000fe4000000001c */
[----:B------:R-:W-:Y:S02]  /*ba1b0*/  IADD3 R20, P2, R11, R2, RZ ;  /* 0x000000020b147210 */ /* 0x000fe40007f5e0ff */
[----:B------:R-:W-:Y:S02]  /*ba1c0*/  PRMT R235, R25, 0x5410, R24 ;  /* 0x0000541019eb7816 */ /* 0x000fe40000000018 */
[----:B------:R-:W-:Y:S02]  /*ba1d0*/  SHF.R.S32.HI R24, RZ, 0x1f, R11 ;  /* 0x0000001fff187819 */ /* 0x000fe4000001140b */
[----:B------:R-:W-:Y:S02]  /*ba1e0*/  SHF.R.U32.HI R29, RZ, 0x8, R29 ;  /* 0x00000008ff1d7819 */ /* 0x000fe4000001161d */
[----:B------:R-:W-:Y:S01]  /*ba1f0*/  SHF.R.U32.HI R25, RZ, 0x8, R28 ;  /* 0x00000008ff197819 */ /* 0x000fe2000001161c */
[----:B------:R-:W-:Y:S01]  /*ba200*/  IMAD.X R21, R24, 0x1, R13, P2 ;  /* 0x0000000118157824 */ /* 0x000fe200010e060d */
[----:B------:R-:W-:-:S02]  /*ba210*/  LOP3.LUT R28, R29, 0xffff, RZ, 0xc0, !PT ;  /* 0x0000ffff1d1c7812 */ /* 0x000fc400078ec0ff */
[----:B------:R-:W-:Y:S01]  /*ba220*/  LOP3.LUT R25, R25, 0xffff, RZ, 0xc0, !PT ;  /* 0x0000ffff19197812 */ /* 0x000fe200078ec0ff */
[----:B------:R-:W-:Y:S01]  /*ba230*/  STL [R1+0x531c], R221 ;  /* 0x00531cdd01007387 */ /* 0x000fe20000100800 */
[----:B------:R-:W-:-:S03]  /*ba240*/  PRMT R188, R188, 0x3340, R0 ;  /* 0x00003340bcbc7816 */ /* 0x000fc60000000000 */
[----:B------:R0:W-:Y:S04]  /*ba250*/  STL [R1+0x47bc], R10 ;  /* 0x0047bc0a01007387 */ /* 0x0001e80000100800 */
[----:B------:R-:W-:Y:S04]  /*ba260*/  STL [R1+0x5320], R235 ;  /* 0x005320eb01007387 */ /* 0x000fe80000100800 */
[----:B------:R1:W-:Y:S01]  /*ba270*/  STL.64 [R1+0x930], R20 ;  /* 0x0009301401007387 */ /* 0x0003e20000100a00 */
[----:B0-----:R-:W-:-:S03]  /*ba280*/  PRMT R10, R28, 0x3340, R25 ;  /* 0x000033401c0a7816 */ /* 0x001fc60000000019 */
[----:B------:R-:W-:Y:S04]  /*ba290*/  STL [R1+0x54f4], R188 ;  /* 0x0054f4bc01007387 */ /* 0x000fe80000100800 */
[----:B------:R-:W4:Y:S04]  /*ba2a0*/  LDL.LU R240, [R1+0x47d4] ;  /* 0x0047d40001f07983 */ /* 0x000f280000300800 */
[----:B------:R0:W-:Y:S04]  /*ba2b0*/  STL [R1+0x47b4], R10 ;  /* 0x0047b40a01007387 */ /* 0x0001e80000100800 */
[----:B------:R-:W4:Y:S01]  /*ba2c0*/  LDL.LU R242, [R1+0x46e8] ;  /* 0x0046e80001f27983 */ /* 0x000f220000300800 */
[----:B--2---:R-:W-:-:S03]  /*ba2d0*/  LOP3.LUT R30, R248, 0xffff, RZ, 0xc0, !PT ;  /* 0x0000fffff81e7812 */ /* 0x004fc600078ec0ff */
[----:B------:R-:W2:Y:S01]  /*ba2e0*/  LDL.LU R248, [R1+0x4d28] ;  /* 0x004d280001f87983 */ /* 0x000ea20000300800 */
[----:B---3--:R-:W-:-:S03]  /*ba2f0*/  LOP3.LUT R29, R8, 0xffff, RZ, 0xc0, !PT ;  /* 0x0000ffff081d7812 */ /* 0x008fc600078ec0ff */
[----:B------:R-:W3:Y:S01]  /*ba300*/  LDL.LU R8, [R1+0x477c] ;  /* 0x00477c0001087983 */ /* 0x000ee20000300800 */
[----:B------:R-:W-:Y:S02]  /*ba310*/  LOP3.LUT R160, R160, 0xffff, RZ, 0xc0, !PT ;  /* 0x0000ffffa0a07812 */ /* 0x000fe400078ec0ff */
[----:B------:R-:W-:Y:S02]  /*ba320*/  PRMT R28, R30, 0x3340, R29 ;  /* 0x000033401e1c7816 */ /* 0x000fe4000000001d */
[----:B------:R-:W-:Y:S02]  /*ba330*/  PRMT R25, R160, 0x3340, R0 ;  /* 0x00003340a0197816 */ /* 0x000fe40000000000 */
[----:B-1----:R-:W-:Y:S02]  /*ba340*/  IADD3 R20, P2, R11, R0, RZ ;  /* 0x000000000b147210 */ /* 0x002fe40007f5e0ff */
[----:B------:R-:W-:Y:S02]  /*ba350*/  PRMT R251, R28, 0x5410, R25 ;  /* 0x000054101cfb7816 */ /* 0x000fe40000000019 */
[----:B------:R-:W-:Y:S01]  /*ba360*/  SHF.R.U32.HI R189, RZ, 0x8, R187 ;  /* 0x00000008ffbd7819 */ /* 0x000fe200000116bb */
[----:B------:R-:W-:Y:S01]  /*ba370*/  IMAD.X R21, R24, 0x1, R7, P2 ;  /* 0x0000000118157824 */ /* 0x000fe200010e0607 */
[----:B------:R-:W-:-:S02]  /*ba380*/  SHF.R.U32.HI R28, RZ, 0x8, R30 ;  /* 0x00000008ff1c7819 */ /* 0x000fc4000001161e */
[----:B------:R-:W-:Y:S01]  /*ba390*/  SHF.R.U32.HI R25, RZ, 0x8, R29 ;  /* 0x00000008ff197819 */ /* 0x000fe2000001161d */
[----:B------:R-:W-:Y:S01]  /*ba3a0*/  STL [R1+0x5324], R251 ;  /* 0x005324fb01007387 */ /* 0x000fe20000100800 */
[----:B------:R-:W-:Y:S02]  /*ba3b0*/  LOP3.LUT R189, R189, 0xffff, RZ, 0xc0, !PT ;  /* 0x0000ffffbdbd7812 */ /* 0x000fe400078ec0ff */
[----:B------:R-:W-:Y:S01]  /*ba3c0*/  LOP3.LUT R28, R28, 0xffff, RZ, 0xc0, !PT ;  /* 0x0000ffff1c1c7812 */ /* 0x000fe200078ec0ff */
[----:B------:R1:W-:Y:S01]  /*ba3d0*/  STL.64 [R1+0x928], R20 ;  /* 0x0009281401007387 */ /* 0x0003e20000100a00 */
[----:B------:R-:W-:Y:S02]  /*ba3e0*/  LOP3.LUT R25, R25, 0xffff, RZ, 0xc0, !PT ;  /* 0x0000ffff19197812 */ /* 0x000fe400078ec0ff */
[----:B------:R-:W-:Y:S02]  /*ba3f0*/  PRMT R189, R189, 0x3340, R0 ;  /* 0x00003340bdbd7816 */ /* 0x000fe40000000000 */
[----:B0-----:R-:W-:-:S02]  /*ba400*/  PRMT R10, R28, 0x3340, R25 ;  /* 0x000033401c0a7816 */ /* 0x001fc40000000019 */
[C---:B-1----:R-:W-:Y:S01]  /*ba410*/  IADD3 R20, P2, R11.reuse, R6, RZ ;  /* 0x000000060b147210 */ /* 0x042fe20007f5e0ff */
[----:B------:R-:W-:Y:S04]  /*ba420*/  STL [R1+0x54f8], R189 ;  /* 0x0054f8bd01007387 */ /* 0x000fe80000100800 */
[----:B------:R-:W-:Y:S01]  /*ba430*/  IMAD.X R21, R24, 0x1, R5, P2 ;  /* 0x0000000118157824 */ /* 0x000fe200010e0605 */
[----:B------:R0:W-:Y:S04]  /*ba440*/  STL [R1+0x47b0], R10 ;  /* 0x0047b00a01007387 */ /* 0x0001e80000100800 */
[----:B------:R-:W4:Y:S04]  /*ba450*/  LDL.LU R244, [R1+0x4d38] ;  /* 0x004d380001f47983 */ /* 0x000f280000300800 */
[----:B------:R-:W-:Y:S01]  /*ba460*/  STL.64 [R1+0x920], R20 ;  /* 0x0009201401007387 */ /* 0x000fe20000100a00 */
[----:B0-----:R-:W-:-:S03]  /*ba470*/  IADD3 R10, P2, R11, R4, RZ ;  /* 0x000000040b0a7210 */ /* 0x001fc60007f5e0ff */
[----:B------:R-:W4:Y:S02]  /*ba480*/  LDL.LU R246, [R1+0x4778] ;  /* 0x0047780001f67983 */ /* 0x000f240000300800 */
[----:B------:R-:W-:-:S05]  /*ba490*/  IMAD.X R11, R24, 0x1, R3, P2 ;  /* 0x00000001180b7824 */ /* 0x000fca00010e0603 */
[----:B------:R0:W-:Y:S04]  /*ba4a0*/  STL.64 [R1+0x918], R10 ;  /* 0x0009180a01007387 */ /* 0x0001e80000100a00 */
[----:B0-----:R-:W4:Y:S01]  /*ba4b0*/  LDL.LU R11, [R1+0xcf0] ;  /* 0x000cf000010b7983 */ /* 0x001f220000300800 */
[----:B--2---:R-:W-:-:S03]  /*ba4c0*/  LOP3.LUT R30, R248, 0xffff, RZ, 0xc0, !PT ;  /* 0x0000fffff81e7812 */ /* 0x004fc600078ec0ff */
[----:B------:R-:W2:Y:S01]  /*ba4d0*/  LDL.LU R248, [R1+0x47d8] ;  /* 0x0047d80001f87983 */ /* 0x000ea20000300800 */
[----:B---3--:R-:W-:-:S03]  /*ba4e0*/  LOP3.LUT R28, R8, 0xffff, RZ, 0xc0, !PT ;  /* 0x0000ffff081c7812 */ /* 0x008fc600078ec0ff */
[----:B------:R-:W3:Y:S01]  /*ba4f0*/  LDL.LU R8, [R1+0x46ec] ;  /* 0x0046ec0001087983 */ /* 0x000ee20000300800 */
[----:B----4-:R-:W-:Y:S02]  /*ba500*/  LOP3.LUT R34, R240, 0xffff, RZ, 0xc0, !PT ;  /* 0x0000fffff0227812 */ /* 0x010fe400078ec0ff */
[----:B------:R-:W-:Y:S02]  /*ba510*/  LOP3.LUT R188, R161, 0xffff, RZ, 0xc0, !PT ;  /* 0x0000ffffa1bc7812 */ /* 0x000fe400078ec0ff */
[----:B------:R-:W-:Y:S02]  /*ba520*/  LOP3.LUT R29, R242, 0xffff, RZ, 0xc0, !PT ;  /* 0x0000fffff21d7812 */ /* 0x000fe400078ec0ff */
[----:B------:R-:W-:Y:S02]  /*ba530*/  PRMT R24, R188, 0x3340, R0 ;  /* 0x00003340bc187816 */ /* 0x000fe40000000000 */
[----:B------:R-:W-:Y:S02]  /*ba540*/  PRMT R25, R34, 0x3340, R29 ;  /* 0x0000334022197816 */ /* 0x000fe4000000001d */
[----:B------:R-:W-:-:S02]  /*ba550*/  LOP3.LUT R192, R192, 0xffff, RZ, 0xc0, !PT ;  /* 0x0000ffffc0c07812 */ /* 0x000fc400078ec0ff */
[----:B------:R-:W-:Y:S02]  /*ba560*/  PRMT R10, R25, 0x5410, R24 ;  /* 0x00005410190a7816 */ /* 0x000fe40000000018 */
[----:B------:R-:W-:Y:S02]  /*ba570*/  PRMT R24, R192, 0x3340, R0 ;  /* 0x00003340c0187816 */ /* 0x000fe40000000000 */
[----:B------:R-:W-:Y:S01]  /*ba580*/  PRMT R25, R30, 0x3340, R28 ;  /* 0x000033401e197816 */ /* 0x000fe2000000001c */
[----:B------:R0:W-:Y:S01]  /*ba590*/  STL [R1+0x50cc], R10 ;  /* 0x0050cc0a01007387 */ /* 0x0001e20000100800 */
[----:B------:R-:W-:Y:S02]  /*ba5a0*/  SHF.R.U32.HI R34, RZ, 0x8, R34 ;  /* 0x00000008ff227819 */ /* 0x000fe40000011622 */
[----:B0-----:R-:W-:Y:S02]  /*ba5b0*/  PRMT R10, R25, 0x5410, R24 ;  /* 0x00005410190a7816 */ /* 0x001fe40000000018 */
        /* <DEDUP_REMOVED lines=8> */
[----:B------:R-:W-:Y:S02]  /*ba640*/  LOP3.LUT R29, R244, 0xffff, RZ, 0xc0, !PT ;  /* 0x0000fffff41d7812 */ /* 0x000fe400078ec0ff */
[----:B------:R-:W-:Y:S02]  /*ba650*/  LOP3.LUT R191, R191, 0xffff, RZ, 0xc0, !PT ;  /* 0x0000ffffbfbf7812 */ /* 0x000fe400078ec0ff */
[----:B------:R-:W-:Y:S01]  /*ba660*/  LOP3.LUT R28, R246, 0xffff, RZ, 0xc0, !PT ;  /* 0x0000fffff61c7812 */ /* 0x000fe200078ec0ff */
[----:B------:R0:W-:Y:S02]  /*ba670*/  STL [R1+0x5328], R10 ;  /* 0x0053280a01007387 */ /* 0x0001e40000100800 */
[----:B0-----:R-:W-:Y:S02]  /*ba680*/  PRMT R10, R25, 0x3340, R24 ;  /* 0x00003340190a7816 */ /* 0x001fe40000000018 */
[----:B------:R-:W-:-:S02]  /*ba690*/  PRMT R24, R191, 0x3340, R0 ;  /* 0x00003340bf187816 */ /* 0x000fc40000000000 */
[----:B------:R-:W-:Y:S02]  /*ba6a0*/  PRMT R25, R29, 0x3340, R28 ;  /* 0x000033401d197816 */ /* 0x000fe4000000001c */
[----:B------:R-:W-:Y:S02]  /*ba6b0*/  SHF.R.U32.HI R29, RZ, 0x8, R29 ;  /* 0x00000008ff1d7819 */ /* 0x000fe4000001161d */
[----:B------:R-:W-:Y:S02]  /*ba6c0*/  PRMT R245, R25, 0x5410, R24 ;  /* 0x0000541019f57816 */ /* 0x000fe40000000018 */
[----:B------:R-:W-:Y:S02]  /*ba6d0*/  SHF.R.U32.HI R25, RZ, 0x8, R28 ;  /* 0x00000008ff197819 */ /* 0x000fe4000001161c */
[----:B------:R-:W-:Y:S02]  /*ba6e0*/  SHF.R.S32.HI R24, RZ, 0x1f, R11 ;  /* 0x0000001fff187819 */ /* 0x000fe4000001140b */
[----:B------:R-:W-:-:S02]  /*ba6f0*/  IADD3 R20, P2, R11, R2, RZ ;  /* 0x000000020b147210 */ /* 0x000fc40007f5e0ff */
[----:B------:R-:W-:Y:S02]  /*ba700*/  LOP3.LUT R28, R29, 0xffff, RZ, 0xc0, !PT ;  /* 0x0000ffff1d1c7812 */ /* 0x000fe400078ec0ff */
[----:B------:R-:W-:Y:S01]  /*ba710*/  LOP3.LUT R25, R25, 0xffff, RZ, 0xc0, !PT ;  /* 0x0000ffff19197812 */ /* 0x000fe200078ec0ff */
[----:B------:R-:W-:Y:S01]  /*ba720*/  STL [R1+0x4c0c], R12 ;  /* 0x004c0c0c01007387 */ /* 0x000fe20000100800 */
[----:B------:R-:W-:-:S03]  /*ba730*/  IMAD.X R21, R24, 0x1, R13, P2 ;  /* 0x0000000118157824 */ /* 0x000fc600010e060d */
[----:B------:R0:W-:Y:S04]  /*ba740*/  STL [R1+0x477c], R10 ;  /* 0x00477c0a01007387 */ /* 0x0001e80000100800 */
[----:B------:R-:W-:Y:S01]  /*ba750*/  STL [R1+0x532c], R245 ;  /* 0x00532cf501007387 */ /* 0x000fe20000100800 */
[----:B0-----:R-:W-:-:S03]  /*ba760*/  PRMT R10, R28, 0x3340, R25 ;  /* 0x000033401c0a7816 */ /* 0x001fc60000000019 */
[----:B------:R0:W-:Y:S04]  /*ba770*/  STL.64 [R1+0x910], R20 ;  /* 0x0009101401007387 */ /* 0x0001e80000100a00 */
[----:B------:R-:W4:Y:S04]  /*ba780*/  LDL.LU R240, [R1+0x47e8] ;  /* 0x0047e80001f07983 */ /* 0x000f280000300800 */
[----:B------:R1:W-:Y:S04]  /*ba790*/  STL [R1+0x4778], R10 ;  /* 0x0047780a01007387 */ /* 0x0003e80000100800 */
[----:B------:R-:W4:Y:S04]  /*ba7a0*/  LDL.LU R242, [R1+0x46f0] ;  /* 0x0046f00001f27983 */ /* 0x000f280000300800 */
[----:B------:R-:W4:Y:S01]  /*ba7b0*/  LDL.LU R246, [R1+0x4d5c] ;  /* 0x004d5c0001f67983 */ /* 0x000f220000300800 */
[----:B---3--:R-:W-:-:S03]  /*ba7c0*/  LOP3.LUT R29, R8, 0xffff, RZ, 0xc0, !PT ;  /* 0x0000ffff081d7812 */ /* 0x008fc600078ec0ff */
[----:B------:R-:W3:Y:S01]  /*ba7d0*/  LDL.LU R8, [R1+0x4784] ;  /* 0x0047840001087983 */ /* 0x000ee20000300800 */
[----:B--2---:R-:W-:Y:S02]  /*ba7e0*/  LOP3.LUT R30, R248, 0xffff, RZ, 0xc0, !PT ;  /* 0x0000fffff81e7812 */ /* 0x004fe400078ec0ff */
[----:B------:R-:W-:Y:S02]  /*ba7f0*/  LOP3.LUT R162, R162, 0xffff, RZ, 0xc0, !PT ;  /* 0x0000ffffa2a27812 */ /* 0x000fe400078ec0ff */
[----:B------:R-:W-:Y:S02]  /*ba800*/  PRMT R28, R30, 0x3340, R29 ;  /* 0x000033401e1c7816 */ /* 0x000fe4000000001d */
[----:B------:R-:W-:Y:S02]  /*ba810*/  PRMT R25, R162, 0x3340, R0 ;  /* 0x00003340a2197816 */ /* 0x000fe40000000000 */
[----:B0-----:R-:W-:Y:S02]  /*ba820*/  IADD3 R20, P2, R11, R0, RZ ;  /* 0x000000000b147210 */ /* 0x001fe40007f5e0ff */
[----:B------:R-:W-:-:S02]  /*ba830*/  PRMT R238, R28, 0x5410, R25 ;  /* 0x000054101cee7816 */ /* 0x000fc40000000019 */
[----:B------:R-:W-:Y:S02]  /*ba840*/  SHF.R.U32.HI R28, RZ, 0x8, R30 ;  /* 0x00000008ff1c7819 */ /* 0x000fe4000001161e */
[----:B------:R-:W-:Y:S01]  /*ba850*/  SHF.R.U32.HI R25, RZ, 0x8, R29 ;  /* 0x00000008ff197819 */ /* 0x000fe2000001161d */
[----:B------:R-:W-:Y:S01]  /*ba860*/  IMAD.X R21, R24, 0x1, R7, P2 ;  /* 0x0000000118157824 */ /* 0x000fe200010e0607 */
[----:B------:R-:W-:Y:S02]  /*ba870*/  LOP3.LUT R28, R28, 0xffff, RZ, 0xc0, !PT ;  /* 0x0000ffff1c1c7812 */ /* 0x000fe400078ec0ff */
[----:B------:R-:W-:Y:S01]  /*ba880*/  LOP3.LUT R25, R25, 0xffff, RZ, 0xc0, !PT ;  /* 0x0000ffff19197812 */ /* 0x000fe200078ec0ff */
[----:B------:R-:W-:Y:S03]  /*ba890*/  STL [R1+0x5330], R238 ;  /* 0x005330ee01007387 */ /* 0x000fe60000100800 */
[----:B-1----:R-:W-:Y:S01]  /*ba8a0*/  PRMT R10, R28, 0x3340, R25 ;  /* 0x000033401c0a7816 */ /* 0x002fe20000000019 */
[----:B------:R0:W-:Y:S04]  /*ba8b0*/  STL.64 [R1+0x908], R20 ;  /* 0x0009081401007387 */ /* 0x0001e80000100a00 */
[----:B------:R1:W-:Y:S04]  /*ba8c0*/  STL [R1+0x4774], R10 ;  /* 0x0047740a01007387 */ /* 0x0003e80000100800 */
[----:B------:R-:W2:Y:S01]  /*ba8d0*/  LDL.LU R248, [R1+0x4d68] ;  /* 0x004d680001f87983 */ /* 0x000ea20000300800 */
[----:B0-----:R-:W-:-:S05]  /*ba8e0*/  IADD3 R20, P2, R11, R6, RZ ;  /* 0x000000060b147210 */ /* 0x001fca0007f5e0ff */
[----:B------:R-:W-:Y:S01]  /*ba8f0*/  IMAD.X R21, R24, 0x1, R5, P2 ;  /* 0x0000000118157824 */ /* 0x000fe200010e0605 */
[----:B-1----:R-:W-:-:S05]  /*ba900*/  IADD3 R10, P2, R11, R4, RZ ;  /* 0x000000040b0a7210 */ /* 0x002fca0007f5e0ff */
[----:B------:R-:W-:Y:S01]  /*ba910*/  IMAD.X R11, R24, 0x1, R3, P2 ;  /* 0x00000001180b7824 */ /* 0x000fe200010e0603 */
[----:B------:R-:W-:Y:S04]  /*ba920*/  STL.64 [R1+0x900], R20 ;  /* 0x0009001401007387 */ /* 0x000fe80000100a00 */
[----:B------:R0:W-:Y:S04]  /*ba930*/  STL.64 [R1+0x8f8], R10 ;  /* 0x0008f80a01007387 */ /* 0x0001e80000100a00 */
[----:B0-----:R-:W2:Y:S01]  /*ba940*/  LDL.LU R11, [R1+0x4780] ;  /* 0x00478000010b7983 */ /* 0x001ea20000300800 */
[----:B------:R-:W-:-:S02]  /*ba950*/  SHF.R.U32.HI R204, RZ, 0x8, R182 ;  /* 0x00000008ffcc7819 */ /* 0x000fc400000116b6 */
[----:B------:R-:W-:Y:S01]  /*ba960*/  SHF.R.U32.HI R182, RZ, 0x8, R162 ;  /* 0x00000008ffb67819 */ /* 0x000fe200000116a2 */
[----:B------:R-:W2:Y:S03]  /*ba970*/  LDL.LU R244, [R1+0xcec] ;  /* 0x000cec0001f47983 */ /* 0x000ea60000300800 */
[----:B------:R-:W-:-:S04]  /*ba980*/  LOP3.LUT R182, R182, 0xffff, RZ, 0xc0, !PT ;  /* 0x0000ffffb6b67812 */ /* 0x000fc800078ec0ff */
[----:B------:R-:W-:-:S05]  /*ba990*/  PRMT R182, R182, 0x3340, R0 ;  /* 0x00003340b6b67816 */ /* 0x000fca0000000000 */
[----:B------:R-:W-:Y:S01]  /*ba9a0*/  STL [R1+0x54f0], R182 ;  /* 0x0054f0b601007387 */ /* 0x000fe20000100800 */
[----:B------:R-:W-:Y:S02]  /*ba9b0*/  LOP3.LUT R194, R194, 0xffff, RZ, 0xc0, !PT ;  /* 0x0000ffffc2c27812 */ /* 0x000fe400078ec0ff */
[----:B------:R-:W-:Y:S02]  /*ba9c0*/  LOP3.LUT R193, R193, 0xffff, RZ, 0xc0, !PT ;  /* 0x0000ffffc1c17812 */ /* 0x000fe400078ec0ff */
[----:B------:R-:W-:Y:S02]  /*ba9d0*/  LOP3.LUT R199, R199, 0xffff, RZ, 0xc0, !PT ;  /* 0x0000ffffc7c77812 */ /* 0x000fe400078ec0ff */
[----:B------:R-:W-:Y:S01]  /*ba9e0*/  LOP3.LUT R195, R195, 0xffff, RZ, 0xc0, !PT ;  /* 0x0000ffffc3c37812 */ /* 0x000fe200078ec0ff */
[----:B------:R-:W-:Y:S01]  /*ba9f0*/  BAR.SYNC.DEFER_BLOCKING 0x0 ;  /* 0x0000000000007b1d */ /* 0x000fe20000010000 */
[----:B---3--:R-:W-:-:S05]  /*baa00*/  LOP3.LUT R28, R8, 0xffff, RZ, 0xc0, !PT ;  /* 0x0000ffff081c7812 */ /* 0x008fca00078ec0ff */
[----:B------:R-:W3:Y:S01]  /*baa10*/  LDL.LU R8, [R1+0x480c] ;  /* 0x00480c0001087983 */ /* 0x000ee20000300800 */
[----:B----4-:R-:W-:Y:S02]  /*baa20*/  LOP3.LUT R34, R240, 0xffff, RZ, 0xc0, !PT ;  /* 0x0000fffff0227812 */ /* 0x010fe400078ec0ff */
[----:B------:R-:W-:Y:S02]  /*baa30*/  LOP3.LUT R189, R163, 0xffff, RZ, 0xc0, !PT ;  /* 0x0000ffffa3bd7812 */ /* 0x000fe400078ec0ff */
[----:B------:R-:W-:Y:S02]  /*baa40*/  LOP3.LUT R29, R242, 0xffff, RZ, 0xc0, !PT ;  /* 0x0000fffff21d7812 */ /* 0x000fe400078ec0ff */
[----:B------:R-:W-:Y:S02]  /*baa50*/  PRMT R24, R189, 0x3340, R0 ;  /* 0x00003340bd187816 */ /* 0x000fe40000000000 */
[----:B------:R-:W-:Y:S02]  /*baa60*/  PRMT R25, R34, 0x3340, R29 ;  /* 0x0000334022197816 */ /* 0x000fe4000000001d */
[----:B------:R-:W-:-:S02]  /*baa70*/  LOP3.LUT R30, R246, 0xffff, RZ, 0xc0, !PT ;  /* 0x0000fffff61e7812 */ /* 0x000fc400078ec0ff */
[----:B------:R-:W-:Y:S01]  /*baa80*/  PRMT R10, R25, 0x5410, R24 ;  /* 0x00005410190a7816 */ /* 0x000fe20000000018 */
[----:B------:R-:W4:Y:S01]  /*baa90*/  LDL.LU R246, [R1+0x46f4] ;  /* 0x0046f40001f67983 */ /* 0x000f220000300800 */
[----:B------:R-:W-:Y:S02]  /*baaa0*/  PRMT R24, R194, 0x3340, R0 ;  /* 0x00003340c2187816 */ /* 0x000fe40000000000 */
[----:B------:R-:W-:Y:S02]  /*baab0*/  PRMT R25, R30, 0x3340, R28 ;  /* 0x000033401e197816 */ /* 0x000fe4000000001c */
[----:B------:R-:W-:Y:S02]  /*baac0*/  SHF.R.U32.HI R34, RZ, 0x8, R34 ;  /* 0x00000008ff227819 */ /* 0x000fe40000011622 */
[----:B------:R-:W-:Y:S02]  /*baad0*/  PRMT R229, R25, 0x5410, R24 ;  /* 0x0000541019e57816 */ /* 0x000fe40000000018 */
[----:B------:R-:W-:-:S02]  /*baae0*/  SHF.R.U32.HI R24, RZ, 0x8, R29 ;  /* 0x00000008ff187819 */ /* 0x000fc4000001161d */
[----:B------:R-:W-:Y:S02]  /*baaf0*/  SHF.R.U32.HI R25, RZ, 0x8, R30 ;  /* 0x00000008ff197819 */ /* 0x000fe4000001161e */
[----:B------:R-:W-:Y:S02]  /*bab00*/  SHF.R.U32.HI R30, RZ, 0x8, R28 ;  /* 0x00000008ff1e7819 */ /* 0x000fe4000001161c */
[----:B------:R-:W-:Y:S02]  /*bab10*/  LOP3.LUT R29, R34, 0xffff, RZ, 0xc0, !PT ;  /* 0x0000ffff221d7812 */ /* 0x000fe400078ec0ff */
[----:B------:R-:W-:Y:S02]  /*bab20*/  LOP3.LUT R28, R24, 0xffff, RZ, 0xc0, !PT ;  /* 0x0000ffff181c7812 */ /* 0x000fe400078ec0ff */
[----:B------:R-:W-:Y:S02]  /*bab30*/  LOP3.LUT R25, R25, 0xffff, RZ, 0xc0, !PT ;  /* 0x0000ffff19197812 */ /* 0x000fe400078ec0ff */
[----:B------:R-:W-:-:S02]  /*bab40*/  LOP3.LUT R24, R30, 0xffff, RZ, 0xc0, !PT ;  /* 0x0000ffff1e187812 */ /* 0x000fc400078ec0ff */
[----:B------:R-:W-:Y:S01]  /*bab50*/  PRMT R12, R29, 0x3340, R28 ;  /* 0x000033401d0c7816 */ /* 0x000fe2000000001c */
[----:B------:R0:W-:Y:S01]  /*bab60*/  STL [R1+0x50b0], R10 ;  /* 0x0050b00a01007387 */ /* 0x0001e20000100800 */
[----:B--2---:R-:W-:-:S03]  /*bab70*/  LOP3.LUT R29, R248, 0xffff, RZ, 0xc0, !PT ;  /* 0x0000fffff81d7812 */ /* 0x004fc600078ec0ff */
[----:B------:R-:W-:Y:S01]  /*bab80*/  STL [R1+0x5334], R229 ;  /* 0x005334e501007387 */ /* 0x000fe20000100800 */
[----:B0-----:R-:W-:Y:S02]  /*bab90*/  PRMT R10, R25, 0x3340, R24 ;  /* 0x00003340190a7816 */ /* 0x001fe40000000018 */
[----:B------:R-:W-:Y:S01]  /*baba0*/  PRMT R24, R193, 0x3340, R0 ;  /* 0x00003340c1187816 */ /* 0x000fe20000000000 */
[----:B------:R0:W-:Y:S04]  /*babb0*/  STL [R1+0x47cc], R12 ;  /* 0x0047cc0c01007387 */ /* 0x0001e80000100800 */
[----:B------:R1:W-:Y:S01]  /*babc0*/  STL [R1+0x476c], R10 ;  /* 0x00476c0a01007387 */ /* 0x0003e20000100800 */
[----:B------:R-:W-:-:S03]  /*babd0*/  LOP3.LUT R28, R11, 0xffff, RZ, 0xc0, !PT ;  /* 0x0000ffff0b1c7812 */ /* 0x000fc600078ec0ff */
[----:B------:R-:W2:Y:S01]  /*babe0*/  LDL.LU R11, [R1+0x4818] ;  /* 0x00481800010b7983 */ /* 0x000ea20000300800 */
[----:B------:R-:W-:-:S04]  /*babf0*/  PRMT R25, R29, 0x3340, R28 ;  /* 0x000033401d197816 */ /* 0x000fc8000000001c */
[----:B------:R-:W-:-:S05]  /*bac00*/  PRMT R19, R25, 0x5410, R24 ;  /* 0x0000541019137816 */ /* 0x000fca0000000018 */
[----:B------:R-:W-:Y:S01]  /*bac10*/  STL [R1+0x5338], R19 ;  /* 0x0053381301007387 */ /* 0x000fe20000100800 */
[----:B------:R-:W-:-:S03]  /*bac20*/  SHF.R.U32.HI R25, RZ, 0x8, R194 ;  /* 0x00000008ff197819 */ /* 0x000fc600000116c2 */
[----:B------:R-:W2:Y:S01]  /*bac30*/  LDL.LU R242, [R1+0x46fc] ;  /* 0x0046fc0001f27983 */ /* 0x000ea20000300800 */
[----:B------:R-:W-:Y:S02]  /*bac40*/  SHF.R.S32.HI R24, RZ, 0x1f, R244 ;  /* 0x0000001fff187819 */ /* 0x000fe400000114f4 */
[----:B------:R-:W-:Y:S02]  /*bac50*/  IADD3 R20, P2, R244, R2, RZ ;  /* 0x00000002f4147210 */ /* 0x000fe40007f5e0ff */
[----:B------:R-:W-:Y:S02]  /*bac60*/  SHF.R.U32.HI R29, RZ, 0x8, R29 ;  /* 0x00000008ff1d7819 */ /* 0x000fe4000001161d */
[----:B------:R-:W-:Y:S02]  /*bac70*/  SHF.R.U32.HI R28, RZ, 0x8, R28 ;  /* 0x00000008ff1c7819 */ /* 0x000fe4000001161c */
[----:B------:R-:W-:Y:S01]  /*bac80*/  LOP3.LUT R25, R25, 0xffff, RZ, 0xc0, !PT ;  /* 0x0000ffff19197812 */ /* 0x000fe200078ec0ff */
[----:B------:R-:W-:Y:S01]  /*bac90*/  IMAD.X R21, R24, 0x1, R13, P2 ;  /* 0x0000000118157824 */ /* 0x000fe200010e060d */
[----:B------:R-:W-:-:S02]  /*baca0*/  LOP3.LUT R29, R29, 0xffff, RZ, 0xc0, !PT ;  /* 0x0000ffff1d1d7812 */ /* 0x000fc400078ec0ff */
[----:B------:R-:W-:Y:S02]  /*bacb0*/  LOP3.LUT R28, R28, 0xffff, RZ, 0xc0, !PT ;  /* 0x0000ffff1c1c7812 */ /* 0x000fe400078ec0ff */
[----:B0-----:R-:W-:Y:S02]  /*bacc0*/  PRMT R12, R25, 0x3340, R0 ;  /* 0x00003340190c7816 */ /* 0x001fe40000000000 */
[----:B-1----:R-:W-:Y:S01]  /*bacd0*/  PRMT R10, R29, 0x3340, R28 ;  /* 0x000033401d0a7816 */ /* 0x002fe2000000001c */
[----:B------:R0:W-:Y:S04]  /*bace0*/  STL.64 [R1+0x8f0], R20 ;  /* 0x0008f01401007387 */ /* 0x0001e80000100a00 */
[----:B------:R-:W2:Y:S04]  /*bacf0*/  LDL.LU R248, [R1+0x4d94] ;  /* 0x004d940001f87983 */ /* 0x000ea80000300800 */
[----:B------:R1:W-:Y:S04]  /*bad00*/  STL [R1+0xc], R12 ;  /* 0x00000c0c01007387 */ /* 0x0003e80000100800 */
[----:B------:R1:W-:Y:S01]  /*bad10*/  STL [R1+0x4768], R10 ;  /* 0x0047680a01007387 */ /* 0x0003e20000100800 */
[----:B---3--:R-:W-:-:S03]  /*bad20*/  LOP3.LUT R30, R8, 0xffff, RZ, 0xc0, !PT ;  /* 0x0000ffff081e7812 */ /* 0x008fc600078ec0ff */
[----:B------:R-:W3:Y:S01]  /*bad30*/  LDL.LU R8, [R1+0x4788] ;  /* 0x0047880001087983 */ /* 0x000ee20000300800 */
[----:B------:R-:W-:-:S04]  /*bad40*/  LOP3.LUT R164, R164, 0xffff, RZ, 0xc0, !PT ;  /* 0x0000ffffa4a47812 */ /* 0x000fc800078ec0ff */
[----:B------:R-:W-:Y:S02]  /*bad50*/  PRMT R25, R164, 0x3340, R0 ;  /* 0x00003340a4197816 */ /* 0x000fe40000000000 */
[----:B----4-:R-:W-:-:S04]  /*bad60*/  LOP3.LUT R29, R246, 0xffff, RZ, 0xc0, !PT ;  /* 0x0000fffff61d7812 */ /* 0x010fc800078ec0ff */
[----:B------:R-:W-:Y:S02]  /*bad70*/  PRMT R28, R30, 0x3340, R29 ;  /* 0x000033401e1c7816 */ /* 0x000fe4000000001d */
[----:B0-----:R-:W-:Y:S02]  /*bad80*/  IADD3 R20, P2, R244, R0, RZ ;  /* 0x00000000f4147210 */ /* 0x001fe40007f5e0ff */
[----:B-1----:R-:W-:Y:S02]  /*bad90*/  PRMT R12, R28, 0x5410, R25 ;  /* 0x000054101c0c7816 */ /* 0x002fe40000000019 */
[----:B------:R-:W-:Y:S02]  /*bada0*/  SHF.R.U32.HI R25, RZ, 0x8, R193 ;  /* 0x00000008ff197819 */ /* 0x000fe400000116c1 */
[----:B------:R-:W-:Y:S02]  /*badb0*/  SHF.R.U32.HI R30, RZ, 0x8, R30 ;  /* 0x00000008ff1e7819 */ /* 0x000fe4000001161e */
[----:B------:R-:W-:-:S02]  /*badc0*/  SHF.R.U32.HI R28, RZ, 0x8, R29 ;  /* 0x00000008ff1c7819 */ /* 0x000fc4000001161d */
[----:B------:R-:W-:Y:S01]  /*badd0*/  LOP3.LUT R25, R25, 0xffff, RZ, 0xc0, !PT ;  /* 0x0000ffff19197812 */ /* 0x000fe200078ec0ff */
[----:B------:R-:W-:Y:S01]  /*bade0*/  IMAD.X R21, R24, 0x1, R7, P2 ;  /* 0x0000000118157824 */ /* 0x000fe200010e0607 */
[----:B------:R-:W-:Y:S02]  /*badf0*/  LOP3.LUT R29, R30, 0xffff, RZ, 0xc0, !PT ;  /* 0x0000ffff1e1d7812 */ /* 0x000fe400078ec0ff */
[----:B------:R-:W-:Y:S01]  /*bae00*/  LOP3.LUT R28, R28, 0xffff, RZ, 0xc0, !PT ;  /* 0x0000ffff1c1c7812 */ /* 0x000fe200078ec0ff */
[----:B------:R0:W-:Y:S03]  /*bae10*/  STL [R1+0x533c], R12 ;  /* 0x00533c0c01007387 */ /* 0x0001e60000100800 */
[----:B------:R-:W-:Y:S01]  /*bae20*/  PRMT R10, R29, 0x3340, R28 ;  /* 0x000033401d0a7816 */ /* 0x000fe2000000001c */
[----:B------:R-:W-:Y:S04]  /*bae30*/  STL.64 [R1+0x8e8], R20 ;  /* 0x0008e81401007387 */ /* 0x000fe80000100a00 */
[----:B------:R-:W4:Y:S01]  /*bae40*/  LDL.LU R246, [R1+0x4da0] ;  /* 0x004da00001f67983 */ /* 0x000f220000300800 */
[----:B0-----:R-:W-:-:S05]  /*bae50*/  PRMT R12, R25, 0x3340, R0 ;  /* 0x00003340190c7816 */ /* 0x001fca0000000000 */
[----:B------:R0:W-:Y:S04]  /*bae60*/  STL [R1+0x8], R12 ;  /* 0x0000080c01007387 */ /* 0x0001e80000100800 */
[----:B------:R1:W-:Y:S01]  /*bae70*/  STL [R1+0x4764], R10 ;  /* 0x0047640a01007387 */ /* 0x0003e20000100800 */
[----:B------:R-:W-:Y:S02]  /*bae80*/  SHF.R.U32.HI R25, RZ, 0x8, R164 ;  /* 0x00000008ff197819 */ /* 0x000fe400000116a4 */
[----:B--2---:R-:W-:Y:S02]  /*bae90*/  LOP3.LUT R123, R11, 0xffff, RZ, 0xc0, !PT ;  /* 0x0000ffff0b7b7812 */ /* 0x004fe400078ec0ff */
[----:B------:R-:W2:Y:S02]  /*baea0*/  LDL.LU R11, [R1+0x478c] ;  /* 0x00478c00010b7983 */ /* 0x000ea40000300800 */
[----:B------:R-:W-:-:S02]  /*baeb0*/  SHF.R.U32.HI R29, RZ, 0x8, R123 ;  /* 0x00000008ff1d7819 */ /* 0x000fc4000001167b */
[----:B------:R-:W-:Y:S02]  /*baec0*/  LOP3.LUT R25, R25, 0xffff, RZ, 0xc0, !PT ;  /* 0x0000ffff19197812 */ /* 0x000fe400078ec0ff */
[----:B------:R-:W-:-:S04]  /*baed0*/  LOP3.LUT R110, R242, 0xffff, RZ, 0xc0, !PT ;  /* 0x0000fffff26e7812 */ /* 0x000fc800078ec0ff */
[----:B------:R-:W-:Y:S02]  /*baee0*/  SHF.R.U32.HI R28, RZ, 0x8, R110 ;  /* 0x00000008ff1c7819 */ /* 0x000fe4000001166e */
[----:B------:R-:W-:Y:S02]  /*baef0*/  LOP3.LUT R29, R29, 0xffff, RZ, 0xc0, !PT ;  /* 0x0000ffff1d1d7812 */ /* 0x000fe400078ec0ff */
[----:B------:R-:W-:Y:S02]  /*baf00*/  LOP3.LUT R28, R28, 0xffff, RZ, 0xc0, !PT ;  /* 0x0000ffff1c1c7812 */ /* 0x000fe400078ec0ff */
[----:B0-----:R-:W-:Y:S02]  /*baf10*/  PRMT R12, R25, 0x3340, R0 ;  /* 0x00003340190c7816 */ /* 0x001fe40000000000 */
[----:B-1----:R-:W-:-:S03]  /*baf20*/  PRMT R10, R29, 0x3340, R28 ;  /* 0x000033401d0a7816 */ /* 0x002fc6000000001c */
[----:B------:R-:W-:Y:S04]  /*baf30*/  STL [R1+0x4], R12 ;  /* 0x0000040c01007387 */ /* 0x000fe80000100800 */
[----:B------:R-:W-:Y:S01]  /*baf40*/  STL [R1+0x47c8], R10 ;  /* 0x0047c80a01007387 */ /* 0x000fe20000100800 */
[----:B------:R-:W-:-:S03]  /*baf50*/  LOP3.LUT R30, R248, 0xffff, RZ, 0xc0, !PT ;  /* 0x0000fffff81e7812 */ /* 0x000fc600078ec0ff */
[----:B------:R-:W2:Y:S01]  /*baf60*/  LDL.LU R248, [R1+0x483c] ;  /* 0x00483c0001f87983 */ /* 0x000ea20000300800 */
[----:B---3--:R-:W-:-:S03]  /*baf70*/  LOP3.LUT R29, R8, 0xffff, RZ, 0xc0, !PT ;  /* 0x0000ffff081d7812 */ /* 0x008fc600078ec0ff */
[----:B------:R-:W3:Y:S01]  /*baf80*/  LDL.LU R8, [R1+0x4700] ;  /* 0x0047000001087983 */ /* 0x000ee20000300800 */
[----:B------:R-:W-:Y:S02]  /*baf90*/  PRMT R25, R199, 0x3340, R0 ;  /* 0x00003340c7197816 */ /* 0x000fe40000000000 */
[----:B------:R-:W-:Y:S01]  /*bafa0*/  PRMT R28, R30, 0x3340, R29 ;  /* 0x000033401e1c7816 */ /* 0x000fe2000000001d */
[----:B------:R-:W3:Y:S01]  /*bafb0*/  LDL.LU R242, [R1+0xce8] ;  /* 0x000ce80001f27983 */ /* 0x000ee20000300800 */
[----:B------:R-:W-:Y:S02]  /*bafc0*/  IADD3 R20, P2, R244, R6, RZ ;  /* 0x00000006f4147210 */ /* 0x000fe40007f5e0ff */
        /* <DEDUP_REMOVED lines=9> */
[----:B------:R-:W-:Y:S02]  /*bb060*/  LOP3.LUT R24, R24, 0xffff, RZ, 0xc0, !PT ;  /* 0x0000ffff18187812 */ /* 0x000fe400078ec0ff */
[----:B----4-:R-:W-:Y:S02]  /*bb070*/  LOP3.LUT R29, R246, 0xffff, RZ, 0xc0, !PT ;  /* 0x0000fffff61d7812 */ /* 0x010fe400078ec0ff */
[----:B------:R-:W-:Y:S01]  /*bb080*/  PRMT R10, R25, 0x3340, R24 ;  /* 0x00003340190a7816 */ /* 0x000fe20000000018 */
[----:B------:R-:W-:Y:S01]  /*bb090*/  STL.64 [R1+0x8d8], R20 ;  /* 0x0008d81401007387 */ /* 0x000fe20000100a00 */
[----:B------:R-:W-:-:S03]  /*bb0a0*/  PRMT R24, R195, 0x3340, R0 ;  /* 0x00003340c3187816 */ /* 0x000fc60000000000 */
[----:B------:R0:W-:Y:S04]  /*bb0b0*/  STL [R1+0x4760], R10 ;  /* 0x0047600a01007387 */ /* 0x0001e80000100800 */
[----:B------:R-:W4:Y:S01]  /*bb0c0*/  LDL.LU R246, [R1+0x4844] ;  /* 0x0048440001f67983 */ /* 0x000f220000300800 */
[----:B--2---:R-:W-:-:S03]  /*bb0d0*/  LOP3.LUT R28, R11, 0xffff, RZ, 0xc0, !PT ;  /* 0x0000ffff0b1c7812 */ /* 0x004fc600078ec0ff */
[----:B------:R-:W2:Y:S01]  /*bb0e0*/  LDL.LU R11, [R1+0x4704] ;  /* 0x00470400010b7983 */ /* 0x000ea20000300800 */
[----:B------:R-:W-:Y:S02]  /*bb0f0*/  PRMT R25, R29, 0x3340, R28 ;  /* 0x000033401d197816 */ /* 0x000fe4000000001c */
[----:B------:R-:W-:Y:S02]  /*bb100*/  SHF.R.U32.HI R29, RZ, 0x8, R29 ;  /* 0x00000008ff1d7819 */ /* 0x000fe4000001161d */
[----:B------:R-:W-:Y:S02]  /*bb110*/  PRMT R243, R25, 0x5410, R24 ;  /* 0x0000541019f37816 */ /* 0x000fe40000000018 */
[----:B------:R-:W-:Y:S02]  /*bb120*/  SHF.R.U32.HI R24, RZ, 0x8, R199 ;  /* 0x00000008ff187819 */ /* 0x000fe400000116c7 */
[----:B------:R-:W-:Y:S02]  /*bb130*/  SHF.R.U32.HI R25, RZ, 0x8, R28 ;  /* 0x00000008ff197819 */ /* 0x000fe4000001161c */
[----:B------:R-:W-:-:S02]  /*bb140*/  LOP3.LUT R24, R24, 0xffff, RZ, 0xc0, !PT ;  /* 0x0000ffff18187812 */ /* 0x000fc400078ec0ff */
[----:B------:R-:W-:Y:S02]  /*bb150*/  LOP3.LUT R28, R29, 0xffff, RZ, 0xc0, !PT ;  /* 0x0000ffff1d1c7812 */ /* 0x000fe400078ec0ff */
[----:B------:R-:W-:Y:S02]  /*bb160*/  LOP3.LUT R25, R25, 0xffff, RZ, 0xc0, !PT ;  /* 0x0000ffff19197812 */ /* 0x000fe400078ec0ff */
[----:B------:R-:W-:Y:S02]  /*bb170*/  PRMT R12, R24, 0x3340, R0 ;  /* 0x00003340180c7816 */ /* 0x000fe40000000000 */
[----:B0-----:R-:W-:Y:S01]  /*bb180*/  PRMT R10, R28, 0x3340, R25 ;  /* 0x000033401c0a7816 */ /* 0x001fe20000000019 */
[----:B------:R-:W-:Y:S04]  /*bb190*/  STL [R1+0x5344], R243 ;  /* 0x005344f301007387 */ /* 0x000fe80000100800 */
[----:B------:R-:W-:Y:S04]  /*bb1a0*/  STL [R1], R12 ;  /* 0x0000000c01007387 */ /* 0x000fe80000100800 */
[----:B------:R0:W-:Y:S01]  /*bb1b0*/  STL [R1+0x4750], R10 ;  /* 0x0047500a01007387 */ /* 0x0001e20000100800 */
[----:B------:R-:W-:-:S03]  /*bb1c0*/  LOP3.LUT R29, R248, 0xffff, RZ, 0xc0, !PT ;  /* 0x0000fffff81d7812 */ /* 0x000fc600078ec0ff */
[----:B------:R-:W2:Y:S01]  /*bb1d0*/  LDL.LU R248, [R1+0x4db4] ;  /* 0x004db40001f87983 */ /* 0x000ea20000300800 */
[----:B---3--:R-:W-:-:S03]  /*bb1e0*/  LOP3.LUT R28, R8, 0xffff, RZ, 0xc0, !PT ;  /* 0x0000ffff081c7812 */ /* 0x008fc600078ec0ff */
[----:B------:R-:W3:Y:S01]  /*bb1f0*/  LDL.LU R8, [R1+0x4790] ;  /* 0x0047900001087983 */ /* 0x000ee20000300800 */
[----:B------:R-:W-:Y:S02]  /*bb200*/  LOP3.LUT R165, R165, 0xffff, RZ, 0xc0, !PT ;  /* 0x0000ffffa5a57812 */ /* 0x000fe400078ec0ff */
[----:B------:R-:W-:Y:S02]  /*bb210*/  PRMT R25, R29, 0x3340, R28 ;  /* 0x000033401d197816 */ /* 0x000fe4000000001c */
[----:B------:R-:W-:Y:S02]  /*bb220*/  PRMT R24, R165, 0x3340, R0 ;  /* 0x00003340a5187816 */ /* 0x000fe40000000000 */
[----:B------:R-:W-:Y:S02]  /*bb230*/  SHF.R.U32.HI R29, RZ, 0x8, R29 ;  /* 0x00000008ff1d7819 */ /* 0x000fe4000001161d */
[----:B------:R-:W-:Y:S02]  /*bb240*/  PRMT R22, R25, 0x5410, R24 ;  /* 0x0000541019167816 */ /* 0x000fe40000000018 */
[----:B------:R-:W-:-:S02]  /*bb250*/  SHF.R.U32.HI R25, RZ, 0x8, R28 ;  /* 0x00000008ff197819 */ /* 0x000fc4000001161c */
[----:B------:R-:W-:Y:S02]  /*bb260*/  SHF.R.S32.HI R24, RZ, 0x1f, R242 ;  /* 0x0000001fff187819 */ /* 0x000fe400000114f2 */
[----:B------:R-:W-:Y:S02]  /*bb270*/  IADD3 R20, P2, R242, R2, RZ ;  /* 0x00000002f2147210 */ /* 0x000fe40007f5e0ff */
[----:B------:R-:W-:Y:S02]  /*bb280*/  LOP3.LUT R28, R29, 0xffff, RZ, 0xc0, !PT ;  /* 0x0000ffff1d1c7812 */ /* 0x000fe400078ec0ff */
[----:B------:R-:W-:Y:S01]  /*bb290*/  LOP3.LUT R25, R25, 0xffff, RZ, 0xc0, !PT ;  /* 0x0000ffff19197812 */ /* 0x000fe200078ec0ff */
[----:B------:R-:W-:Y:S01]  /*bb2a0*/  IMAD.X R21, R24, 0x1, R13, P2 ;  /* 0x0000000118157824 */ /* 0x000fe200010e060d */
[----:B------:R-:W-:Y:S02]  /*bb2b0*/  SHF.R.U32.HI R95, RZ, 0x8, R179 ;  /* 0x00000008ff5f7819 */ /* 0x000fe400000116b3 */
[----:B------:R-:W-:-:S02]  /*bb2c0*/  SHF.R.U32.HI R179, RZ, 0x8, R195 ;  /* 0x00000008ffb37819 */ /* 0x000fc400000116c3 */
[----:B0-----:R-:W-:Y:S01]  /*bb2d0*/  PRMT R10, R28, 0x3340, R25 ;  /* 0x000033401c0a7816 */ /* 0x001fe20000000019 */
[----:B------:R-:W-:Y:S01]  /*bb2e0*/  STL [R1+0x5348], R22 ;  /* 0x0053481601007387 */ /* 0x000fe20000100800 */
[----:B------:R-:W-:Y:S02]  /*bb2f0*/  SHF.R.U32.HI R197, RZ, 0x8, R183 ;  /* 0x00000008ffc57819 */ /* 0x000fe400000116b7 */
[----:B------:R-:W-:Y:S01]  /*bb300*/  SHF.R.U32.HI R183, RZ, 0x8, R165 ;  /* 0x00000008ffb77819 */ /* 0x000fe200000116a5 */
[----:B------:R0:W-:Y:S01]  /*bb310*/  STL.64 [R1+0x8d0], R20 ;  /* 0x0008d01401007387 */ /* 0x0001e20000100a00 */
[----:B------:R-:W-:Y:S02]  /*bb320*/  LOP3.LUT R179, R179, 0xffff, RZ, 0xc0, !PT ;  /* 0x0000ffffb3b37812 */ /* 0x000fe400078ec0ff */
[----:B------:R-:W-:Y:S02]  /*bb330*/  LOP3.LUT R183, R183, 0xffff, RZ, 0xc0, !PT ;  /* 0x0000ffffb7b77812 */ /* 0x000fe400078ec0ff */
[----:B------:R-:W-:-:S02]  /*bb340*/  PRMT R179, R179, 0x3340, R0 ;  /* 0x00003340b3b37816 */ /* 0x000fc40000000000 */
[----:B0-----:R-:W-:Y:S02]  /*bb350*/  IADD3 R20, P2, R242, R0, RZ ;  /* 0x00000000f2147210 */ /* 0x001fe40007f5e0ff */
[----:B----4-:R-:W-:-:S03]  /*bb360*/  LOP3.LUT R28, R246, 0xffff, RZ, 0xc0, !PT ;  /* 0x0000fffff61c7812 */ /* 0x010fc600078ec0ff */
[----:B------:R-:W-:Y:S01]  /*bb370*/  IMAD.X R21, R24, 0x1, R7, P2 ;  /* 0x0000000118157824 */ /* 0x000fe200010e0607 */
[----:B------:R-:W-:Y:S02]  /*bb380*/  SHF.R.U32.HI R29, RZ, 0x8, R28 ;  /* 0x00000008ff1d7819 */ /* 0x000fe4000001161c */
[----:B--2---:R-:W-:-:S04]  /*bb390*/  LOP3.LUT R25, R11, 0xffff, RZ, 0xc0, !PT ;  /* 0x0000ffff0b197812 */ /* 0x004fc800078ec0ff */
[--C-:B------:R-:W-:Y:S02]  /*bb3a0*/  PRMT R140, R28, 0x3340, R25.reuse ;  /* 0x000033401c8c7816 */ /* 0x100fe40000000019 */
[----:B------:R-:W-:Y:S02]  /*bb3b0*/  SHF.R.U32.HI R25, RZ, 0x8, R25 ;  /* 0x00000008ff197819 */ /* 0x000fe40000011619 */
[----:B------:R-:W-:Y:S02]  /*bb3c0*/  PRMT R183, R183, 0x3340, R0 ;  /* 0x00003340b7b77816 */ /* 0x000fe40000000000 */
[----:B------:R-:W-:Y:S02]  /*bb3d0*/  LOP3.LUT R28, R29, 0xffff, RZ, 0xc0, !PT ;  /* 0x0000ffff1d1c7812 */ /* 0x000fe400078ec0ff */
[----:B------:R-:W-:Y:S01]  /*bb3e0*/  LOP3.LUT R25, R25, 0xffff, RZ, 0xc0, !PT ;  /* 0x0000ffff19197812 */ /* 0x000fe200078ec0ff */
[----:B------:R-:W-:Y:S04]  /*bb3f0*/  STL [R1+0x54dc], R179 ;  /* 0x0054dcb301007387 */ /* 0x000fe80000100800 */
[----:B------:R0:W-:Y:S04]  /*bb400*/  STL [R1+0x4744], R10 ;  /* 0x0047440a01007387 */ /* 0x0001e80000100800 */
[----:B------:R-:W-:Y:S04]  /*bb410*/  STL.64 [R1+0x8c8], R20 ;  /* 0x0008c81401007387 */ /* 0x000fe80000100a00 */
[----:B------:R-:W-:Y:S01]  /*bb420*/  STL [R1+0x54d8], R183 ;  /* 0x0054d8b701007387 */ /* 0x000fe20000100800 */
[----:B0-----:R-:W-:-:S03]  /*bb430*/  PRMT R10, R28, 0x3340, R25 ;  /* 0x000033401c0a7816 */ /* 0x001fc60000000019 */
[----:B------:R-:W2:Y:S04]  /*bb440*/  LDL.LU R244, [R1+0x4dc0] ;  /* 0x004dc00001f47983 */ /* 0x000ea80000300800 */
[----:B------:R-:W4:Y:S04]  /*bb450*/  LDL.LU R246, [R1+0x4794] ;  /* 0x0047940001f67983 */ /* 0x000f280000300800 */
[----:B------:R-:W4:Y:S04]  /*bb460*/  LDL.LU R11, [R1+0x4858] ;  /* 0x00485800010b7983 */ /* 0x000f280000300800 */
[----:B------:R0:W-:Y:S01]  /*bb470*/  STL [R1+0x4740], R10 ;  /* 0x0047400a01007387 */ /* 0x0001e20000100800 */
[----:B------:R-:W-:-:S02]  /*bb480*/  LOP3.LUT R30, R248, 0xffff, RZ, 0xc0, !PT ;  /* 0x0000fffff81e7812 */ /* 0x000fc400078ec0ff */
[----:B------:R-:W-:Y:S02]  /*bb490*/  LOP3.LUT R34, R236, 0xffff, RZ, 0xc0, !PT ;  /* 0x0000ffffec227812 */ /* 0x000fe400078ec0ff */
[----:B------:R-:W-:Y:S02]  /*bb4a0*/  LOP3.LUT R96, R166, 0xffff, RZ, 0xc0, !PT ;  /* 0x0000ffffa6607812 */ /* 0x000fe400078ec0ff */
[----:B------:R-:W-:Y:S02]  /*bb4b0*/  PRMT R25, R34, 0x3340, R0 ;  /* 0x0000334022197816 */ /* 0x000fe40000000000 */
[----:B------:R-:W-:-:S04]  /*bb4c0*/  SHF.R.U32.HI R215, RZ, 0x8, R96 ;  /* 0x00000008ffd77819 */ /* 0x000fc80000011660 */
[----:B------:R-:W-:-:S04]  /*bb4d0*/  LOP3.LUT R215, R215, 0xffff, RZ, 0xc0, !PT ;  /* 0x0000ffffd7d77812 */ /* 0x000fc800078ec0ff */
[----:B------:R-:W-:Y:S02]  /*bb4e0*/  PRMT R215, R215, 0x3340, R0 ;  /* 0x00003340d7d77816 */ /* 0x000fe40000000000 */
[----:B---3--:R-:W-:Y:S02]  /*bb4f0*/  LOP3.LUT R29, R8, 0xffff, RZ, 0xc0, !PT ;  /* 0x0000ffff081d7812 */ /* 0x008fe400078ec0ff */
[----:B------:R-:W3:Y:S02]  /*bb500*/  LDL.LU R8, [R1+0x4708] ;  /* 0x0047080001087983 */ /* 0x000ee40000300800 */
[----:B------:R-:W-:-:S04]  /*bb510*/  PRMT R28, R30, 0x3340, R29 ;  /* 0x000033401e1c7816 */ /* 0x000fc8000000001d */
[----:B------:R-:W-:Y:S02]  /*bb520*/  PRMT R14, R28, 0x5410, R25 ;  /* 0x000054101c0e7816 */ /* 0x000fe40000000019 */
[----:B------:R-:W-:Y:S02]  /*bb530*/  SHF.R.U32.HI R28, RZ, 0x8, R30 ;  /* 0x00000008ff1c7819 */ /* 0x000fe4000001161e */
[----:B------:R-:W-:Y:S02]  /*bb540*/  SHF.R.U32.HI R25, RZ, 0x8, R29 ;  /* 0x00000008ff197819 */ /* 0x000fe4000001161d */
[----:B------:R-:W-:Y:S02]  /*bb550*/  LOP3.LUT R28, R28, 0xffff, RZ, 0xc0, !PT ;  /* 0x0000ffff1c1c7812 */ /* 0x000fe400078ec0ff */
[----:B------:R-:W-:Y:S01]  /*bb560*/  LOP3.LUT R25, R25, 0xffff, RZ, 0xc0, !PT ;  /* 0x0000ffff19197812 */ /* 0x000fe200078ec0ff */
[----:B------:R-:W-:Y:S03]  /*bb570*/  STL [R1+0x534c], R14 ;  /* 0x00534c0e01007387 */ /* 0x000fe60000100800 */
[----:B0-----:R-:W-:Y:S01]  /*bb580*/  PRMT R10, R28, 0x3340, R25 ;  /* 0x000033401c0a7816 */ /* 0x001fe20000000019 */
[----:B------:R-:W-:Y:S04]  /*bb590*/  STL [R1+0x54d4], R215 ;  /* 0x0054d4d701007387 */ /* 0x000fe80000100800 */
[----:B------:R-:W-:Y:S04]  /*bb5a0*/  STL [R1+0xd14], R10 ;  /* 0x000d140a01007387 */ /* 0x000fe80000100800 */
[----:B------:R-:W3:Y:S01]  /*bb5b0*/  LDL.LU R248, [R1+0xce4] ;  /* 0x000ce40001f87983 */ /* 0x000ee20000300800 */
[----:B------:R-:W-:-:S05]  /*bb5c0*/  IADD3 R20, P2, R242, R6, RZ ;  /* 0x00000006f2147210 */ /* 0x000fca0007f5e0ff */
[----:B------:R-:W-:Y:S01]  /*bb5d0*/  IMAD.X R21, R24, 0x1, R5, P2 ;  /* 0x0000000118157824 */ /* 0x000fe200010e0605 */
[----:B------:R-:W-:-:S04]  /*bb5e0*/  SHF.R.U32.HI R187, RZ, 0x8, R34 ;  /* 0x00000008ffbb7819 */ /* 0x000fc80000011622 */
[----:B------:R0:W-:Y:S01]  /*bb5f0*/  STL.64 [R1+0x8c0], R20 ;  /* 0x0008c01401007387 */ /* 0x0001e20000100a00 */
[----:B------:R-:W-:-:S04]  /*bb600*/  LOP3.LUT R187, R187, 0xffff, RZ, 0xc0, !PT ;  /* 0x0000ffffbbbb7812 */ /* 0x000fc800078ec0ff */
[----:B------:R-:W-:Y:S02]  /*bb610*/  PRMT R187, R187, 0x3340, R0 ;  /* 0x00003340bbbb7816 */ /* 0x000fe40000000000 */
[----:B0-----:R-:W-:-:S05]  /*bb620*/  IADD3 R20, P2, R242, R4, RZ ;  /* 0x00000004f2147210 */ /* 0x001fca0007f5e0ff */
[----:B------:R-:W-:-:S05]  /*bb630*/  IMAD.X R21, R24, 0x1, R3, P2 ;  /* 0x0000000118157824 */ /* 0x000fca00010e0603 */
[----:B------:R0:W-:Y:S04]  /*bb640*/  STL.64 [R1+0x8b8], R20 ;  /* 0x0008b81401007387 */ /* 0x0001e80000100a00 */
[----:B------:R1:W-:Y:S01]  /*bb650*/  STL [R1+0x54d0], R187 ;  /* 0x0054d0bb01007387 */ /* 0x0003e20000100800 */
[----:B--2---:R-:W-:-:S03]  /*bb660*/  LOP3.LUT R34, R244, 0xffff, RZ, 0xc0, !PT ;  /* 0x0000fffff4227812 */ /* 0x004fc600078ec0ff */
[----:B------:R-:W2:Y:S01]  /*bb670*/  LDL.LU R244, [R1+0x4868] ;  /* 0x0048680001f47983 */ /* 0x000ea20000300800 */
[----:B----4-:R-:W-:-:S03]  /*bb680*/  LOP3.LUT R29, R246, 0xffff, RZ, 0xc0, !PT ;  /* 0x0000fffff61d7812 */ /* 0x010fc600078ec0ff */
[----:B------:R-:W4:Y:S01]  /*bb690*/  LDL.LU R246, [R1+0x470c] ;  /* 0x00470c0001f67983 */ /* 0x000f220000300800 */
[----:B------:R-:W-:-:S03]  /*bb6a0*/  LOP3.LUT R30, R11, 0xffff, RZ, 0xc0, !PT ;  /* 0x0000ffff0b1e7812 */ /* 0x000fc600078ec0ff */
[----:B------:R-:W4:Y:S01]  /*bb6b0*/  LDL.LU R11, [R1+0x4dd8] ;  /* 0x004dd800010b7983 */ /* 0x000f220000300800 */
[----:B------:R-:W-:Y:S02]  /*bb6c0*/  LOP3.LUT R37, R234, 0xffff, RZ, 0xc0, !PT ;  /* 0x0000ffffea257812 */ /* 0x000fe400078ec0ff */
[----:B------:R-:W-:Y:S02]  /*bb6d0*/  PRMT R25, R34, 0x3340, R29 ;  /* 0x0000334022197816 */ /* 0x000fe4000000001d */
[----:B------:R-:W-:Y:S02]  /*bb6e0*/  PRMT R24, R37, 0x3340, R0 ;  /* 0x0000334025187816 */ /* 0x000fe40000000000 */
[----:B------:R-:W-:Y:S02]  /*bb6f0*/  LOP3.LUT R167, R167, 0xffff, RZ, 0xc0, !PT ;  /* 0x0000ffffa7a77812 */ /* 0x000fe400078ec0ff */
[----:B------:R-:W-:Y:S02]  /*bb700*/  PRMT R247, R25, 0x5410, R24 ;  /* 0x0000541019f77816 */ /* 0x000fe40000000018 */
[----:B------:R-:W-:-:S02]  /*bb710*/  PRMT R24, R167, 0x3340, R0 ;  /* 0x00003340a7187816 */ /* 0x000fc40000000000 */
[----:B------:R-:W-:Y:S02]  /*bb720*/  SHF.R.U32.HI R34, RZ, 0x8, R34 ;  /* 0x00000008ff227819 */ /* 0x000fe40000011622 */
[----:B------:R-:W-:Y:S02]  /*bb730*/  SHF.R.U32.HI R205, RZ, 0x8, R181 ;  /* 0x00000008ffcd7819 */ /* 0x000fe400000116b5 */
[----:B------:R-:W-:Y:S02]  /*bb740*/  SHF.R.U32.HI R181, RZ, 0x8, R191 ;  /* 0x00000008ffb57819 */ /* 0x000fe400000116bf */
[----:B------:R-:W-:Y:S02]  /*bb750*/  SHF.R.U32.HI R195, RZ, 0x8, R167 ;  /* 0x00000008ffc37819 */ /* 0x000fe400000116a7 */
[----:B------:R-:W-:Y:S02]  /*bb760*/  SHF.R.U32.HI R191, RZ, 0x8, R37 ;  /* 0x00000008ffbf7819 */ /* 0x000fe40000011625 */
[----:B------:R-:W-:-:S02]  /*bb770*/  LOP3.LUT R195, R195, 0xffff, RZ, 0xc0, !PT ;  /* 0x0000ffffc3c37812 */ /* 0x000fc400078ec0ff */
[----:B------:R-:W-:Y:S02]  /*bb780*/  LOP3.LUT R191, R191, 0xffff, RZ, 0xc0, !PT ;  /* 0x0000ffffbfbf7812 */ /* 0x000fe400078ec0ff */
[--C-:B------:R-:W-:Y:S02]  /*bb790*/  PRMT R195, R195, 0x3340, R0.reuse ;  /* 0x00003340c3c37816 */ /* 0x100fe40000000000 */
[----:B------:R-:W-:Y:S02]  /*bb7a0*/  PRMT R191, R191, 0x3340, R0 ;  /* 0x00003340bfbf7816 */ /* 0x000fe40000000000 */
[----:B------:R-:W-:Y:S02]  /*bb7b0*/  LOP3.LUT R40, R9, 0xffff, RZ, 0xc0, !PT ;  /* 0x0000ffff09287812 */ /* 0x000fe400078ec0ff */
[----:B---3--:R-:W-:Y:S02]  /*bb7c0*/  LOP3.LUT R28, R8, 0xffff, RZ, 0xc0, !PT ;  /* 0x0000ffff081c7812 */ /* 0x008fe400078ec0ff */
[----:B------:R-:W3:Y:S02]  /*bb7d0*/  LDL.LU R8, [R1+0x4798] ;  /* 0x0047980001087983 */ /* 0x000ee40000300800 */
[----:B------:R-:W-:-:S02]  /*bb7e0*/  PRMT R25, R30, 0x3340, R28 ;  /* 0x000033401e197816 */ /* 0x000fc4000000001c */
[----:B------:R-:W-:Y:S02]  /*bb7f0*/  SHF.R.U32.HI R30, RZ, 0x8, R30 ;  /* 0x00000008ff1e7819 */ /* 0x000fe4000001161e */
[----:B------:R-:W-:Y:S02]  /*bb800*/  PRMT R241, R25, 0x5410, R24 ;  /* 0x0000541019f17816 */ /* 0x000fe40000000018 */
[----:B------:R-:W-:Y:S02]  /*bb810*/  SHF.R.U32.HI R25, RZ, 0x8, R29 ;  /* 0x00000008ff197819 */ /* 0x000fe4000001161d */
[----:B------:R-:W-:Y:S02]  /*bb820*/  SHF.R.U32.HI R24, RZ, 0x8, R28 ;  /* 0x00000008ff187819 */ /* 0x000fe4000001161c */
[----:B------:R-:W-:Y:S02]  /*bb830*/  LOP3.LUT R28, R25, 0xffff, RZ, 0xc0, !PT ;  /* 0x0000ffff191c7812 */ /* 0x000fe400078ec0ff */
[----:B------:R-:W-:-:S02]  /*bb840*/  LOP3.LUT R25, R30, 0xffff, RZ, 0xc0, !PT ;  /* 0x0000ffff1e197812 */ /* 0x000fc400078ec0ff */
[----:B------:R-:W-:Y:S02]  /*bb850*/  LOP3.LUT R24, R24, 0xffff, RZ, 0xc0, !PT ;  /* 0x0000ffff18187812 */ /* 0x000fe400078ec0ff */
[----:B------:R-:W-:Y:S02]  /*bb860*/  LOP3.LUT R29, R34, 0xffff, RZ, 0xc0, !PT ;  /* 0x0000ffff221d7812 */ /* 0x000fe400078ec0ff */
[----:B------:R-:W-:Y:S02]  /*bb870*/  PRMT R10, R25, 0x3340, R24 ;  /* 0x00003340190a7816 */ /* 0x000fe40000000018 */
[----:B------:R-:W-:Y:S02]  /*bb880*/  PRMT R12, R29, 0x3340, R28 ;  /* 0x000033401d0c7816 */ /* 0x000fe4000000001c */
[----:B------:R-:W-:Y:S02]  /*bb890*/  SHF.R.S32.HI R24, RZ, 0x1f, R248 ;  /* 0x0000001fff187819 */ /* 0x000fe400000114f8 */
[----:B0-----:R-:W-:Y:S01]  /*bb8a0*/  IADD3 R20, P2, R248, R2, RZ ;  /* 0x00000002f8147210 */ /* 0x001fe20007f5e0ff */
[----:B------:R-:W-:Y:S04]  /*bb8b0*/  STL [R1+0x5350], R247 ;  /* 0x005350f701007387 */ /* 0x000fe80000100800 */
[----:B------:R-:W-:Y:S01]  /*bb8c0*/  IMAD.X R21, R24, 0x1, R13, P2 ;  /* 0x0000000118157824 */ /* 0x000fe200010e060d */
[----:B------:R-:W-:Y:S04]  /*bb8d0*/  STL [R1+0x5354], R241 ;  /* 0x005354f101007387 */ /* 0x000fe80000100800 */
[----:B------:R-:W-:Y:S04]  /*bb8e0*/  STL [R1+0xd10], R12 ;  /* 0x000d100c01007387 */ /* 0x000fe80000100800 */
[----:B------:R0:W-:Y:S04]  /*bb8f0*/  STL [R1+0xd0c], R10 ;  /* 0x000d0c0a01007387 */ /* 0x0001e80000100800 */
[----:B------:R-:W-:Y:S04]  /*bb900*/  STL.64 [R1+0x8b0], R20 ;  /* 0x0008b01401007387 */ /* 0x000fe80000100a00 */
[----:B------:R-:W-:Y:S04]  /*bb910*/  STL [R1+0x54cc], R195 ;  /* 0x0054ccc301007387 */ /* 0x000fe80000100800 */
[----:B------:R-:W-:Y:S04]  /*bb920*/  STL [R1+0x54c8], R191 ;  /* 0x0054c8bf01007387 */ /* 0x000fe80000100800 */
[----:B------:R-:W3:Y:S01]  /*bb930*/  LDL.LU R9, [R1+0x4884] ;  /* 0x0048840001097983 */ /* 0x000ee20000300800 */
[----:B-1----:R-:W-:-:S04]  /*bb940*/  LOP3.LUT R187, R168, 0xffff, RZ, 0xc0, !PT ;  /* 0x0000ffffa8bb7812 */ /* 0x002fc800078ec0ff */
[----:B------:R-:W-:Y:S02]  /*bb950*/  PRMT R25, R187, 0x3340, R0 ;  /* 0x00003340bb197816 */ /* 0x000fe40000000000 */
[----:B--2---:R-:W-:Y:S02]  /*bb960*/  LOP3.LUT R37, R244, 0xffff, RZ, 0xc0, !PT ;  /* 0x0000fffff4257812 */ /* 0x004fe400078ec0ff */
[----:B----4-:R-:W-:-:S04]  /*bb970*/  LOP3.LUT R30, R246, 0xffff, RZ, 0xc0, !PT ;  /* 0x0000fffff61e7812 */ /* 0x010fc800078ec0ff */
[----:B------:R-:W-:Y:S02]  /*bb980*/  PRMT R28, R37, 0x3340, R30 ;  /* 0x00003340251c7816 */ /* 0x000fe4000000001e */
[----:B------:R-:W-:Y:S02]  /*bb990*/  LOP3.LUT R34, R11, 0xffff, RZ, 0xc0, !PT ;  /* 0x0000ffff0b227812 */ /* 0x000fe400078ec0ff */
[----:B0-----:R-:W-:Y:S02]  /*bb9a0*/  PRMT R10, R28, 0x5410, R25 ;  /* 0x000054101c0a7816 */ /* 0x001fe40000000019 */
[----:B------:R-:W-:Y:S02]  /*bb9b0*/  PRMT R25, R40, 0x3340, R0 ;  /* 0x0000334028197816 */ /* 0x000fe40000000000 */
[----:B------:R-:W-:Y:S02]  /*bb9c0*/  SHF.R.U32.HI R37, RZ, 0x8, R37 ;  /* 0x00000008ff257819 */ /* 0x000fe40000011625 */
[----:B------:R-:W-:-:S04]  /*bb9d0*/  SHF.R.U32.HI R199, RZ, 0x8, R40 ;  /* 0x00000008ffc77819 */ /* 0x000fc80000011628 */
[----:B------:R-:W-:-:S04]  /*bb9e0*/  LOP3.LUT R199, R199, 0xffff, RZ, 0xc0, !PT ;  /* 0x0000ffffc7c77812 */ /* 0x000fc800078ec0ff */
[----:B------:R-:W-:Y:S02]  /*bb9f0*/  PRMT R199, R199, 0x3340, R0 ;  /* 0x00003340c7c77816 */ /* 0x000fe40000000000 */
[----:B---3--:R-:W-:Y:S02]  /*bba00*/  LOP3.LUT R29, R8, 0xffff, RZ, 0xc0, !PT ;  /* 0x0000ffff081d7812 */ /* 0x008fe400078ec0ff */
[----:B------:R-:W2:Y:S02]  /*bba10*/  LDL.LU R8, [R1+0x4710] ;  /* 0x0047100001087983 */ /* 0x000ea40000300800 */
[----:B------:R-:W-:Y:S02]  /*bba20*/  PRMT R28, R34, 0x3340, R29 ;  /* 0x00003340221c7816 */ /* 0x000fe4000000001d */
[----:B------:R0:W-:Y:S02]  /*bba30*/  STL [R1+0x4da0], R10 ;  /* 0x004da00a01007387 */ /* 0x0001e40000100800 */
[----:B------:R-:W-:-:S02]  /*bba40*/  PRMT R232, R28, 0x5410, R25 ;  /* 0x000054101ce87816 */ /* 0x000fc40000000019 */
[----:B------:R-:W-:Y:S02]  /*bba50*/  SHF.R.U32.HI R25, RZ, 0x8, R30 ;  /* 0x00000008ff197819 */ /* 0x000fe4000001161e */
[----:B0-----:R-:W-:Y:S02]  /*bba60*/  IADD3 R10, P2, R248, R0, RZ ;  /* 0x00000000f80a7210 */ /* 0x001fe40007f5e0ff */
[----:B------:R-:W-:Y:S02]  /*bba70*/  SHF.R.U32.HI R28, RZ, 0x8, R34 ;  /* 0x00000008ff1c7819 */ /* 0x000fe40000011622 */
[----:B------:R-:W-:Y:S01]  /*bba80*/  SHF.R.U32.HI R34, RZ, 0x8, R29 ;  /* 0x00000008ff227819 */ /* 0x000fe2000001161d */
[----:B------:R-:W-:Y:S01]  /*bba90*/  IMAD.X R11, R24, 0x1, R7, P2 ;  /* 0x00000001180b7824 */ /* 0x000fe200010e0607 */
[----:B------:R-:W-:Y:S02]  /*bbaa0*/  LOP3.LUT R30, R37, 0xffff, RZ, 0xc0, !PT ;  /* 0x0000ffff251e7812 */ /* 0x000fe400078ec0ff */
[----:B------:R-:W-:Y:S01]  /*bbab0*/  LOP3.LUT R29, R25, 0xffff, RZ, 0xc0, !PT ;  /* 0x0000ffff191d7812 */ /* 0x000fe200078ec0ff */
[----:B------:R-:W-:Y:S04]  /*bbac0*/  STL [R1+0x5358], R232 ;  /* 0x005358e801007387 */ /* 0x000fe80000100800 */
[----:B------:R0:W-:Y:S01]  /*bbad0*/  STL.64 [R1+0x898], R10 ;  /* 0x0008980a01007387 */ /* 0x0001e20000100a00 */
[----:B------:R-:W-:-:S02]  /*bbae0*/  LOP3.LUT R28, R28, 0xffff, RZ, 0xc0, !PT ;  /* 0x0000ffff1c1c7812 */ /* 0x000fc400078ec0ff */
[----:B------:R-:W-:Y:S01]  /*bbaf0*/  LOP3.LUT R25, R34, 0xffff, RZ, 0xc0, !PT ;  /* 0x0000ffff22197812 */ /* 0x000fe200078ec0ff */
[----:B------:R-:W3:Y:S01]  /*bbb00*/  LDL.LU R242, [R1+0x4dfc] ;  /* 0x004dfc0001f27983 */ /* 0x000ee20000300800 */
[----:B------:R-:W-:Y:S02]  /*bbb10*/  IADD3 R20, P2, R248, R6, RZ ;  /* 0x00000006f8147210 */ /* 0x000fe40007f5e0ff */
[----:B0-----:R-:W-:-:S05]  /*bbb20*/  PRMT R11, R30, 0x3340, R29 ;  /* 0x000033401e0b7816 */ /* 0x001fca000000001d */
[----:B------:R0:W-:Y:S01]  /*bbb30*/  STL [R1+0x4770], R11 ;  /* 0x0047700b01007387 */ /* 0x0001e20000100800 */
[----:B------:R-:W-:-:S03]  /*bbb40*/  PRMT R10, R28, 0x3340, R25 ;  /* 0x000033401c0a7816 */ /* 0x000fc60000000019 */
[----:B------:R-:W4:Y:S01]  /*bbb50*/  LDL.LU R246, [R1+0x479c] ;  /* 0x00479c0001f67983 */ /* 0x000f220000300800 */
[----:B------:R-:W-:-:S03]  /*bbb60*/  IMAD.X R21, R24, 0x1, R5, P2 ;  /* 0x0000000118157824 */ /* 0x000fc600010e0605 */
[----:B------:R-:W-:Y:S04]  /*bbb70*/  STL [R1+0xd08], R10 ;  /* 0x000d080a01007387 */ /* 0x000fe80000100800 */
[----:B0-----:R-:W4:Y:S04]  /*bbb80*/  LDL.LU R11, [R1+0xce0] ;  /* 0x000ce000010b7983 */ /* 0x001f280000300800 */
[----:B------:R0:W-:Y:S01]  /*bbb90*/  STL.64 [R1+0x8a8], R20 ;  /* 0x0008a81401007387 */ /* 0x0001e20000100a00 */
[----:B------:R-:W-:Y:S02]  /*bbba0*/  LOP3.LUT R29, R9, 0xffff, RZ, 0xc0, !PT ;  /* 0x0000ffff091d7812 */ /* 0x000fe400078ec0ff */
[----:B0-----:R-:W-:-:S05]  /*bbbb0*/  IADD3 R20, P2, R248, R4, RZ ;  /* 0x00000004f8147210 */ /* 0x001fca0007f5e0ff */
[----:B------:R-:W-:-:S05]  /*bbbc0*/  IMAD.X R21, R24, 0x1, R3, P2 ;  /* 0x0000000118157824 */ /* 0x000fca00010e0603 */
[----:B------:R0:W-:Y:S04]  /*bbbd0*/  STL.64 [R1+0x8a0], R20 ;  /* 0x0008a01401007387 */ /* 0x0001e80000100a00 */
[----:B------:R-:W-:Y:S04]  /*bbbe0*/  STL [R1+0x54e0], R199 ;  /* 0x0054e0c701007387 */ /* 0x000fe80000100800 */
[----:B------:R-:W4:Y:S01]  /*bbbf0*/  LDL.LU R9, [R1+0x488c] ;  /* 0x00488c0001097983 */ /* 0x000f220000300800 */
[----:B------:R-:W-:-:S03]  /*bbc00*/  LOP3.LUT R169, R169, 0xffff, RZ, 0xc0, !PT ;  /* 0x0000ffffa9a97812 */ /* 0x000fc600078ec0ff */
[----:B------:R-:W4:Y:S01]  /*bbc10*/  LDL.LU R244, [R1+0x4714] ;  /* 0x0047140001f47983 */ /* 0x000f220000300800 */
[----:B------:R-:W-:-:S03]  /*bbc20*/  PRMT R24, R169, 0x3340, R0 ;  /* 0x00003340a9187816 */ /* 0x000fc60000000000 */
[----:B------:R-:W4:Y:S01]  /*bbc30*/  LDL.LU R248, [R1+0x4e04] ;  /* 0x004e040001f87983 */ /* 0x000f220000300800 */
[----:B------:R-:W-:-:S04]  /*bbc40*/  SHF.R.U32.HI R203, RZ, 0x8, R169 ;  /* 0x00000008ffcb7819 */ /* 0x000fc800000116a9 */
[----:B------:R-:W-:-:S04]  /*bbc50*/  LOP3.LUT R203, R203, 0xffff, RZ, 0xc0, !PT ;  /* 0x0000ffffcbcb7812 */ /* 0x000fc800078ec0ff */
[----:B------:R-:W-:Y:S02]  /*bbc60*/  PRMT R203, R203, 0x3340, R0 ;  /* 0x00003340cbcb7816 */ /* 0x000fe40000000000 */
[----:B--2---:R-:W-:-:S04]  /*bbc70*/  LOP3.LUT R28, R8, 0xffff, RZ, 0xc0, !PT ;  /* 0x0000ffff081c7812 */ /* 0x004fc800078ec0ff */
[----:B------:R-:W-:-:S04]  /*bbc80*/  PRMT R25, R29, 0x3340, R28 ;  /* 0x000033401d197816 */ /* 0x000fc8000000001c */
[----:B0-----:R-:W-:-:S05]  /*bbc90*/  PRMT R21, R25, 0x5410, R24 ;  /* 0x0000541019157816 */ /* 0x001fca0000000018 */
[----:B------:R0:W-:Y:S04]  /*bbca0*/  STL [R1+0x535c], R21 ;  /* 0x00535c1501007387 */ /* 0x0001e80000100800 */
[----:B------:R-:W2:Y:S01]  /*bbcb0*/  LDL.LU R8, [R1+0x47a0] ;  /* 0x0047a00001087983 */ /* 0x000ea20000300800 */
[----:B------:R-:W-:Y:S02]  /*bbcc0*/  SHF.R.U32.HI R25, RZ, 0x8, R29 ;  /* 0x00000008ff197819 */ /* 0x000fe4000001161d */
[----:B------:R-:W-:Y:S02]  /*bbcd0*/  SHF.R.U32.HI R24, RZ, 0x8, R28 ;  /* 0x00000008ff187819 */ /* 0x000fe4000001161c */
[----:B------:R-:W-:Y:S02]  /*bbce0*/  LOP3.LUT R25, R25, 0xffff, RZ, 0xc0, !PT ;  /* 0x0000ffff19197812 */ /* 0x000fe400078ec0ff */
[----:B------:R-:W-:-:S02]  /*bbcf0*/  LOP3.LUT R24, R24, 0xffff, RZ, 0xc0, !PT ;  /* 0x0000ffff18187812 */ /* 0x000fc400078ec0ff */
[----:B------:R-:W-:Y:S02]  /*bbd00*/  LOP3.LUT R29, R233, 0xffff, RZ, 0xc0, !PT ;  /* 0x0000ffffe91d7812 */ /* 0x000fe400078ec0ff */
[----:B------:R-:W-:Y:S02]  /*bbd10*/  PRMT R10, R25, 0x3340, R24 ;  /* 0x00003340190a7816 */ /* 0x000fe40000000018 */
[----:B---3--:R-:W-:Y:S02]  /*bbd20*/  LOP3.LUT R30, R242, 0xffff, RZ, 0xc0, !PT ;  /* 0x0000fffff21e7812 */ /* 0x008fe400078ec0ff */
[----:B------:R-:W-:Y:S02]  /*bbd30*/  PRMT R24, R29, 0x3340, R0 ;  /* 0x000033401d187816 */ /* 0x000fe40000000000 */
[----:B------:R-:W-:Y:S02]  /*bbd40*/  SHF.R.U32.HI R202, RZ, 0x8, R29 ;  /* 0x00000008ffca7819 */ /* 0x000fe4000001161d */
[----:B----4-:R-:W-:-:S04]  /*bbd50*/  LOP3.LUT R28, R246, 0xffff, RZ, 0xc0, !PT ;  /* 0x0000fffff61c7812 */ /* 0x010fc800078ec0ff */
        /* <DEDUP_REMOVED lines=8> */
[----:B0-----:R-:W-:Y:S01]  /*bbde0*/  IMAD.X R21, R24, 0x1, R13, P2 ;  /* 0x0000000118157824 */ /* 0x001fe200010e060d */
[----:B------:R-:W-:Y:S01]  /*bbdf0*/  LOP3.LUT R202, R202, 0xffff, RZ, 0xc0, !PT ;  /* 0x0000ffffcaca7812 */ /* 0x000fe200078ec0ff */
[----:B------:R0:W-:Y:S03]  /*bbe00*/  STL [R1+0xd04], R10 ;  /* 0x000d040a01007387 */ /* 0x0001e60000100800 */
[----:B------:R-:W-:Y:S01]  /*bbe10*/  PRMT R202, R202, 0x3340, R0 ;  /* 0x00003340caca7816 */ /* 0x000fe20000000000 */
[----:B------:R-:W-:Y:S04]  /*bbe20*/  STL [R1+0x54e4], R203 ;  /* 0x0054e4cb01007387 */ /* 0x000fe80000100800 */
[----:B------:R-:W-:Y:S01]  /*bbe30*/  STL [R1+0x5360], R223 ;  /* 0x005360df01007387 */ /* 0x000fe20000100800 */
[----:B0-----:R-:W-:-:S03]  /*bbe40*/  PRMT R10, R28, 0x3340, R25 ;  /* 0x000033401c0a7816 */ /* 0x001fc60000000019 */
[----:B------:R0:W-:Y:S04]  /*bbe50*/  STL.64 [R1+0x890], R20 ;  /* 0x0008901401007387 */ /* 0x0001e80000100a00 */
[----:B------:R-:W3:Y:S04]  /*bbe60*/  LDL.LU R246, [R1+0x4e0c] ;  /* 0x004e0c0001f67983 */ /* 0x000ee80000300800 */
[----:B------:R-:W-:Y:S01]  /*bbe70*/  STL [R1+0xcfc], R10 ;  /* 0x000cfc0a01007387 */ /* 0x000fe20000100800 */
[----:B------:R-:W-:-:S03]  /*bbe80*/  LOP3.LUT R37, R9, 0xffff, RZ, 0xc0, !PT ;  /* 0x0000ffff09257812 */ /* 0x000fc600078ec0ff */
[----:B------:R-:W-:Y:S04]  /*bbe90*/  STL [R1+0x54e8], R202 ;  /* 0x0054e8ca01007387 */ /* 0x000fe80000100800 */
[----:B------:R-:W4:Y:S01]  /*bbea0*/  LDL.LU R9, [R1+0x47a4] ;  /* 0x0047a40001097983 */ /* 0x000f220000300800 */
[----:B------:R-:W-:Y:S02]  /*bbeb0*/  LOP3.LUT R191, R170, 0xffff, RZ, 0xc0, !PT ;  /* 0x0000ffffaabf7812 */ /* 0x000fe400078ec0ff */
[----:B------:R-:W-:Y:S02]  /*bbec0*/  LOP3.LUT R30, R244, 0xffff, RZ, 0xc0, !PT ;  /* 0x0000fffff41e7812 */ /* 0x000fe400078ec0ff */
[----:B------:R-:W-:Y:S02]  /*bbed0*/  PRMT R25, R191, 0x3340, R0 ;  /* 0x00003340bf197816 */ /* 0x000fe40000000000 */
[----:B------:R-:W-:-:S02]  /*bbee0*/  PRMT R28, R37, 0x3340, R30 ;  /* 0x00003340251c7816 */ /* 0x000fc4000000001e */
[----:B------:R-:W-:Y:S02]  /*bbef0*/  LOP3.LUT R34, R248, 0xffff, RZ, 0xc0, !PT ;  /* 0x0000fffff8227812 */ /* 0x000fe400078ec0ff */
[----:B------:R-:W-:Y:S02]  /*bbf00*/  LOP3.LUT R40, R231, 0xffff, RZ, 0xc0, !PT ;  /* 0x0000ffffe7287812 */ /* 0x000fe400078ec0ff */
[----:B------:R-:W-:Y:S02]  /*bbf10*/  SHF.R.U32.HI R37, RZ, 0x8, R37 ;  /* 0x00000008ff257819 */ /* 0x000fe40000011625 */
[----:B0-----:R-:W-:-:S05]  /*bbf20*/  IADD3 R20, P2, R11, R0, RZ ;  /* 0x000000000b147210 */ /* 0x001fca0007f5e0ff */
[----:B------:R-:W-:Y:S01]  /*bbf30*/  IMAD.X R21, R24, 0x1, R7, P2 ;  /* 0x0000000118157824 */ /* 0x000fe200010e0607 */
[----:B--2---:R-:W-:Y:S02]  /*bbf40*/  LOP3.LUT R29, R8, 0xffff, RZ, 0xc0, !PT ;  /* 0x0000ffff081d7812 */ /* 0x004fe400078ec0ff */
[----:B------:R-:W-:Y:S02]  /*bbf50*/  PRMT R8, R28, 0x5410, R25 ;  /* 0x000054101c087816 */ /* 0x000fe40000000019 */
[----:B------:R-:W-:Y:S02]  /*bbf60*/  PRMT R25, R40, 0x3340, R0 ;  /* 0x0000334028197816 */ /* 0x000fe40000000000 */
[----:B------:R-:W-:-:S04]  /*bbf70*/  PRMT R28, R34, 0x3340, R29 ;  /* 0x00003340221c7816 */ /* 0x000fc8000000001d */
[----:B------:R-:W-:Y:S02]  /*bbf80*/  PRMT R250, R28, 0x5410, R25 ;  /* 0x000054101cfa7816 */ /* 0x000fe40000000019 */
[----:B------:R-:W-:Y:S02]  /*bbf90*/  SHF.R.U32.HI R25, RZ, 0x8, R30 ;  /* 0x00000008ff197819 */ /* 0x000fe4000001161e */
[----:B------:R-:W-:Y:S02]  /*bbfa0*/  SHF.R.U32.HI R28, RZ, 0x8, R34 ;  /* 0x00000008ff1c7819 */ /* 0x000fe40000011622 */
[----:B------:R-:W-:Y:S02]  /*bbfb0*/  SHF.R.U32.HI R34, RZ, 0x8, R29 ;  /* 0x00000008ff227819 */ /* 0x000fe4000001161d */
[----:B------:R-:W-:Y:S02]  /*bbfc0*/  LOP3.LUT R30, R37, 0xffff, RZ, 0xc0, !PT ;  /* 0x0000ffff251e7812 */ /* 0x000fe400078ec0ff */
[----:B------:R-:W-:Y:S01]  /*bbfd0*/  LOP3.LUT R29, R25, 0xffff, RZ, 0xc0, !PT ;  /* 0x0000ffff191d7812 */ /* 0x000fe200078ec0ff */
[----:B------:R0:W-:Y:S03]  /*bbfe0*/  STL [R1+0x4d94], R8 ;  /* 0x004d940801007387 */ /* 0x0001e60000100800 */
[----:B------:R-:W-:Y:S01]  /*bbff0*/  PRMT R222, R30, 0x3340, R29 ;  /* 0x000033401ede7816 */ /* 0x000fe2000000001d */
[----:B------:R-:W-:Y:S04]  /*bc000*/  STL [R1+0x5364], R250 ;  /* 0x005364fa01007387 */ /* 0x000fe80000100800 */
[----:B------:R-:W2:Y:S04]  /*bc010*/  LDL.LU R248, [R1+0x48b4] ;  /* 0x0048b40001f87983 */ /* 0x000ea80000300800 */
[----:B------:R1:W-:Y:S04]  /*bc020*/  STL.64 [R1+0x888], R20 ;  /* 0x0008881401007387 */ /* 0x0003e80000100a00 */
[----:B------:R-:W-:Y:S04]  /*bc030*/  STL [R1+0x5410], R222 ;  /* 0x005410de01007387 */ /* 0x000fe80000100800 */
[----:B0-----:R-:W2:Y:S01]  /*bc040*/  LDL.LU R8, [R1+0x4718] ;  /* 0x0047180001087983 */ /* 0x001ea20000300800 */
[----:B------:R-:W-:-:S02]  /*bc050*/  LOP3.LUT R28, R28, 0xffff, RZ, 0xc0, !PT ;  /* 0x0000ffff1c1c7812 */ /* 0x000fc400078ec0ff */
[----:B------:R-:W-:Y:S01]  /*bc060*/  LOP3.LUT R25, R34, 0xffff, RZ, 0xc0, !PT ;  /* 0x0000ffff22197812 */ /* 0x000fe200078ec0ff */
[----:B------:R-:W2:Y:S01]  /*bc070*/  LDL.LU R244, [R1+0xcdc] ;  /* 0x000cdc0001f47983 */ /* 0x000ea20000300800 */
[----:B-1----:R-:W-:Y:S02]  /*bc080*/  IADD3 R20, P2, R11, R6, RZ ;  /* 0x000000060b147210 */ /* 0x002fe40007f5e0ff */
[----:B------:R-:W-:Y:S02]  /*bc090*/  PRMT R10, R28, 0x3340, R25 ;  /* 0x000033401c0a7816 */ /* 0x000fe40000000019 */
[----:B------:R-:W-:Y:S01]  /*bc0a0*/  LOP3.LUT R34, R230, 0xffff, RZ, 0xc0, !PT ;  /* 0x0000ffffe6227812 */ /* 0x000fe200078ec0ff */
[----:B------:R-:W-:Y:S02]  /*bc0b0*/  IMAD.X R21, R24, 0x1, R5, P2 ;  /* 0x0000000118157824 */ /* 0x000fe400010e0605 */
[----:B------:R0:W-:Y:S01]  /*bc0c0*/  STL [R1+0xcf8], R10 ;  /* 0x000cf80a01007387 */ /* 0x0001e20000100800 */
[----:B------:R-:W-:-:S02]  /*bc0d0*/  PRMT R25, R34, 0x3340, R0 ;  /* 0x0000334022197816 */ /* 0x000fc40000000000 */
[----:B0-----:R-:W-:Y:S02]  /*bc0e0*/  IADD3 R10, P2, R11, R4, RZ ;  /* 0x000000040b0a7210 */ /* 0x001fe40007f5e0ff */
[----:B---3--:R-:W-:-:S03]  /*bc0f0*/  LOP3.LUT R30, R246, 0xffff, RZ, 0xc0, !PT ;  /* 0x0000fffff61e7812 */ /* 0x008fc600078ec0ff */
[----:B------:R-:W-:Y:S01]  /*bc100*/  IMAD.X R11, R24, 0x1, R3, P2 ;  /* 0x00000001180b7824 */ /* 0x000fe200010e0603 */
[----:B----4-:R-:W-:-:S04]  /*bc110*/  LOP3.LUT R29, R9, 0xffff, RZ, 0xc0, !PT ;  /* 0x0000ffff091d7812 */ /* 0x010fc800078ec0ff */
[----:B------:R-:W-:-:S04]  /*bc120*/  PRMT R28, R30, 0x3340, R29 ;  /* 0x000033401e1c7816 */ /* 0x000fc8000000001d */
[----:B------:R-:W-:Y:S02]  /*bc130*/  PRMT R252, R28, 0x5410, R25 ;  /* 0x000054101cfc7816 */ /* 0x000fe40000000019 */
[----:B------:R-:W-:-:S03]  /*bc140*/  SHF.R.U32.HI R25, RZ, 0x8, R30 ;  /* 0x00000008ff197819 */ /* 0x000fc6000001161e */
[----:B------:R-:W-:Y:S01]  /*bc150*/  STL [R1+0x5368], R252 ;  /* 0x005368fc01007387 */ /* 0x000fe20000100800 */
[----:B------:R-:W-:-:S03]  /*bc160*/  SHF.R.U32.HI R24, RZ, 0x8, R29 ;  /* 0x00000008ff187819 */ /* 0x000fc6000001161d */
[----:B------:R-:W-:Y:S04]  /*bc170*/  STL.64 [R1+0x880], R20 ;  /* 0x0008801401007387 */ /* 0x000fe80000100a00 */
[----:B------:R0:W-:Y:S04]  /*bc180*/  STL.64 [R1+0x878], R10 ;  /* 0x0008780a01007387 */ /* 0x0001e80000100a00 */
[----:B------:R-:W3:Y:S01]  /*bc190*/  LDL.LU R240, [R1+0x4e24] ;  /* 0x004e240001f07983 */ /* 0x000ee20000300800 */
[----:B------:R-:W-:Y:S02]  /*bc1a0*/  LOP3.LUT R25, R25, 0xffff, RZ, 0xc0, !PT ;  /* 0x0000ffff19197812 */ /* 0x000fe400078ec0ff */
[----:B------:R-:W-:Y:S01]  /*bc1b0*/  LOP3.LUT R24, R24, 0xffff, RZ, 0xc0, !PT ;  /* 0x0000ffff18187812 */ /* 0x000fe200078ec0ff */
[----:B0-----:R-:W4:Y:S03]  /*bc1c0*/  LDL.LU R11, [R1+0x47a8] ;  /* 0x0047a800010b7983 */ /* 0x001f260000300800 */
[----:B------:R-:W-:-:S05]  /*bc1d0*/  PRMT R9, R25, 0x3340, R24 ;  /* 0x0000334019097816 */ /* 0x000fca0000000018 */
[----:B------:R0:W-:Y:S04]  /*bc1e0*/  STL [R1+0xcf4], R9 ;  /* 0x000cf40901007387 */ /* 0x0001e80000100800 */
[----:B------:R-:W4:Y:S01]  /*bc1f0*/  LDL.LU R246, [R1+0x48bc] ;  /* 0x0048bc0001f67983 */ /* 0x000f220000300800 */
[----:B------:R-:W-:Y:S02]  /*bc200*/  SHF.R.U32.HI R206, RZ, 0x8, R34 ;  /* 0x00000008ffce7819 */ /* 0x000fe40000011622 */
[----:B------:R-:W-:Y:S02]  /*bc210*/  LOP3.LUT R171, R171, 0xffff, RZ, 0xc0, !PT ;  /* 0x0000ffffabab7812 */ /* 0x000fe400078ec0ff */
[----:B------:R-:W-:Y:S01]  /*bc220*/  LOP3.LUT R206, R206, 0xffff, RZ, 0xc0, !PT ;  /* 0x0000ffffcece7812 */ /* 0x000fe200078ec0ff */
[----:B0-----:R-:W4:Y:S01]  /*bc230*/  LDL.LU R9, [R1+0x471c] ;  /* 0x00471c0001097983 */ /* 0x001f220000300800 */
[----:B------:R-:W-:-:S02]  /*bc240*/  PRMT R24, R171, 0x3340, R0 ;  /* 0x00003340ab187816 */ /* 0x000fc40000000000 */
[----:B------:R-:W-:-:S05]  /*bc250*/  PRMT R206, R206, 0x3340, R0 ;  /* 0x00003340cece7816 */ /* 0x000fca0000000000 */
[----:B------:R-:W-:Y:S01]  /*bc260*/  STL [R1+0x54ec], R206 ;  /* 0x0054ecce01007387 */ /* 0x000fe20000100800 */
[----:B------:R-:W-:Y:S02]  /*bc270*/  SHF.R.U32.HI R208, RZ, 0x8, R171 ;  /* 0x00000008ffd07819 */ /* 0x000fe400000116ab */
[----:B------:R-:W-:Y:S02]  /*bc280*/  LOP3.LUT R34, R228, 0xffff, RZ, 0xc0, !PT ;  /* 0x0000ffffe4227812 */ /* 0x000fe400078ec0ff */
[----:B------:R-:W-:-:S04]  /*bc290*/  LOP3.LUT R208, R208, 0xffff, RZ, 0xc0, !PT ;  /* 0x0000ffffd0d07812 */ /* 0x000fc800078ec0ff */
[----:B------:R-:W-:Y:S02]  /*bc2a0*/  PRMT R208, R208, 0x3340, R0 ;  /* 0x00003340d0d07816 */ /* 0x000fe40000000000 */
[----:B--2---:R-:W-:Y:S02]  /*bc2b0*/  LOP3.LUT R29, R248, 0xffff, RZ, 0xc0, !PT ;  /* 0x0000fffff81d7812 */ /* 0x004fe400078ec0ff */
[----:B------:R-:W-:-:S04]  /*bc2c0*/  LOP3.LUT R28, R8, 0xffff, RZ, 0xc0, !PT ;  /* 0x0000ffff081c7812 */ /* 0x000fc800078ec0ff */
[----:B------:R-:W-:-:S04]  /*bc2d0*/  PRMT R25, R29, 0x3340, R28 ;  /* 0x000033401d197816 */ /* 0x000fc8000000001c */
[----:B------:R-:W-:-:S05]  /*bc2e0*/  PRMT R8, R25, 0x5410, R24 ;  /* 0x0000541019087816 */ /* 0x000fca0000000018 */
[----:B------:R0:W-:Y:S04]  /*bc2f0*/  STL [R1+0x536c], R8 ;  /* 0x00536c0801007387 */ /* 0x0001e80000100800 */
[----:B------:R-:W2:Y:S04]  /*bc300*/  LDL.LU R242, [R1+0x48c4] ;  /* 0x0048c40001f27983 */ /* 0x000ea80000300800 */
[----:B------:R-:W2:Y:S01]  /*bc310*/  LDL.LU R248, [R1+0x4720] ;  /* 0x0047200001f87983 */ /* 0x000ea20000300800 */
[----:B------:R-:W-:Y:S02]  /*bc320*/  SHF.R.U32.HI R29, RZ, 0x8, R29 ;  /* 0x00000008ff1d7819 */ /* 0x000fe4000001161d */
[----:B------:R-:W-:-:S02]  /*bc330*/  SHF.R.U32.HI R25, RZ, 0x8, R28 ;  /* 0x00000008ff197819 */ /* 0x000fc4000001161c */
[----:B------:R-:W-:Y:S02]  /*bc340*/  LOP3.LUT R28, R29, 0xffff, RZ, 0xc0, !PT ;  /* 0x0000ffff1d1c7812 */ /* 0x000fe400078ec0ff */
[----:B------:R-:W-:Y:S02]  /*bc350*/  LOP3.LUT R25, R25, 0xffff, RZ, 0xc0, !PT ;  /* 0x0000ffff19197812 */ /* 0x000fe400078ec0ff */
[----:B------:R-:W-:Y:S02]  /*bc360*/  SHF.R.S32.HI R24, RZ, 0x1f, R244 ;  /* 0x0000001fff187819 */ /* 0x000fe400000114f4 */
[----:B------:R-:W-:Y:S02]  /*bc370*/  IADD3 R20, P2, R244, R2, RZ ;  /* 0x00000002f4147210 */ /* 0x000fe40007f5e0ff */
[----:B0-----:R-:W-:Y:S02]  /*bc380*/  PRMT R8, R28, 0x3340, R25 ;  /* 0x000033401c087816 */ /* 0x001fe40000000019 */
[----:B------:R-:W-:Y:S01]  /*bc390*/  PRMT R25, R34, 0x3340, R0 ;  /* 0x0000334022197816 */ /* 0x000fe20000000000 */
[----:B------:R-:W-:-:S05]  /*bc3a0*/  IMAD.X R21, R24, 0x1, R13, P2 ;  /* 0x0000000118157824 */ /* 0x000fca00010e060d */
[----:B------:R-:W-:Y:S04]  /*bc3b0*/  STL.64 [R1+0x870], R20 ;  /* 0x0008701401007387 */ /* 0x000fe80000100a00 */
[----:B------:R-:W-:Y:S04]  /*bc3c0*/  STL [R1+0x54c4], R208 ;  /* 0x0054c4d001007387 */ /* 0x000fe80000100800 */
[----:B------:R0:W-:Y:S01]  /*bc3d0*/  STL [R1+0xcec], R8 ;  /* 0x000cec0801007387 */ /* 0x0001e20000100800 */
[----:B---3--:R-:W-:Y:S02]  /*bc3e0*/  LOP3.LUT R30, R240, 0xffff, RZ, 0xc0, !PT ;  /* 0x0000fffff01e7812 */ /* 0x008fe400078ec0ff */
[----:B----4-:R-:W-:-:S04]  /*bc3f0*/  LOP3.LUT R29, R11, 0xffff, RZ, 0xc0, !PT ;  /* 0x0000ffff0b1d7812 */ /* 0x010fc800078ec0ff */
[----:B------:R-:W-:-:S04]  /*bc400*/  PRMT R28, R30, 0x3340, R29 ;  /* 0x000033401e1c7816 */ /* 0x000fc8000000001d */
[----:B------:R-:W-:Y:S02]  /*bc410*/  PRMT R11, R28, 0x5410, R25 ;  /* 0x000054101c0b7816 */ /* 0x000fe40000000019 */
[----:B------:R-:W-:-:S03]  /*bc420*/  LOP3.LUT R171, R246, 0xffff, RZ, 0xc0, !PT ;  /* 0x0000fffff6ab7812 */ /* 0x000fc600078ec0ff */
[----:B------:R1:W-:Y:S04]  /*bc430*/  STL [R1+0x5370], R11 ;  /* 0x0053700b01007387 */ /* 0x0003e80000100800 */
[----:B------:R-:W3:Y:S01]  /*bc440*/  LDL.LU R246, [R1+0x4e2c] ;  /* 0x004e2c0001f67983 */ /* 0x000ee20000300800 */
[----:B------:R-:W-:Y:S02]  /*bc450*/  LOP3.LUT R142, R9, 0xffff, RZ, 0xc0, !PT ;  /* 0x0000ffff098e7812 */ /* 0x000fe400078ec0ff */
[----:B------:R-:W-:Y:S02]  /*bc460*/  SHF.R.U32.HI R28, RZ, 0x8, R30 ;  /* 0x00000008ff1c7819 */ /* 0x000fe4000001161e */
[----:B------:R-:W-:Y:S02]  /*bc470*/  SHF.R.U32.HI R30, RZ, 0x8, R171 ;  /* 0x00000008ff1e7819 */ /* 0x000fe400000116ab */
[----:B------:R-:W-:-:S02]  /*bc480*/  SHF.R.U32.HI R25, RZ, 0x8, R142 ;  /* 0x00000008ff197819 */ /* 0x000fc4000001168e */
[----:B------:R-:W-:Y:S02]  /*bc490*/  SHF.R.U32.HI R37, RZ, 0x8, R29 ;  /* 0x00000008ff257819 */ /* 0x000fe4000001161d */
[----:B------:R-:W-:Y:S02]  /*bc4a0*/  LOP3.LUT R30, R30, 0xffff, RZ, 0xc0, !PT ;  /* 0x0000ffff1e1e7812 */ /* 0x000fe400078ec0ff */
[----:B------:R-:W-:Y:S02]  /*bc4b0*/  LOP3.LUT R29, R25, 0xffff, RZ, 0xc0, !PT ;  /* 0x0000ffff191d7812 */ /* 0x000fe400078ec0ff */
[----:B------:R-:W-:Y:S02]  /*bc4c0*/  LOP3.LUT R28, R28, 0xffff, RZ, 0xc0, !PT ;  /* 0x0000ffff1c1c7812 */ /* 0x000fe400078ec0ff */
[----:B------:R-:W-:Y:S02]  /*bc4d0*/  LOP3.LUT R25, R37, 0xffff, RZ, 0xc0, !PT ;  /* 0x0000ffff25197812 */ /* 0x000fe400078ec0ff */
[----:B------:R-:W-:-:S02]  /*bc4e0*/  PRMT R9, R30, 0x3340, R29 ;  /* 0x000033401e097816 */ /* 0x000fc4000000001d */
[----:B------:R-:W-:Y:S02]  /*bc4f0*/  LOP3.LUT R172, R172, 0xffff, RZ, 0xc0, !PT ;  /* 0x0000ffffacac7812 */ /* 0x000fe400078ec0ff */
[----:B0-----:R-:W-:Y:S02]  /*bc500*/  PRMT R8, R28, 0x3340, R25 ;  /* 0x000033401c087816 */ /* 0x001fe40000000019 */
[----:B------:R-:W-:Y:S02]  /*bc510*/  PRMT R25, R172, 0x3340, R0 ;  /* 0x00003340ac197816 */ /* 0x000fe40000000000 */
[----:B------:R-:W-:Y:S01]  /*bc520*/  IADD3 R10, P2, R244, R0, RZ ;  /* 0x00000000f40a7210 */ /* 0x000fe20007f5e0ff */
[----:B------:R0:W-:Y:S01]  /*bc530*/  STL [R1+0x470c], R9 ;  /* 0x00470c0901007387 */ /* 0x0001e20000100800 */
[----:B------:R-:W-:-:S03]  /*bc540*/  SHF.R.U32.HI R209, RZ, 0x8, R34 ;  /* 0x00000008ffd17819 */ /* 0x000fc60000011622 */
[----:B-1----:R-:W-:Y:S01]  /*bc550*/  IMAD.X R11, R24, 0x1, R7, P2 ;  /* 0x00000001180b7824 */ /* 0x002fe200010e0607 */
[----:B------:R-:W-:Y:S01]  /*bc560*/  LOP3.LUT R209, R209, 0xffff, RZ, 0xc0, !PT ;  /* 0x0000ffffd1d17812 */ /* 0x000fe200078ec0ff */
[----:B0-----:R-:W4:Y:S04]  /*bc570*/  LDL.LU R9, [R1+0x47ac] ;  /* 0x0047ac0001097983 */ /* 0x001f280000300800 */
[----:B------:R0:W-:Y:S01]  /*bc580*/  STL [R1+0xce8], R8 ;  /* 0x000ce80801007387 */ /* 0x0001e20000100800 */
[----:B------:R-:W-:Y:S02]  /*bc590*/  PRMT R209, R209, 0x3340, R0 ;  /* 0x00003340d1d17816 */ /* 0x000fe40000000000 */
[----:B------:R-:W-:-:S04]  /*bc5a0*/  SHF.R.U32.HI R211, RZ, 0x8, R172 ;  /* 0x00000008ffd37819 */ /* 0x000fc800000116ac */
[----:B------:R-:W-:-:S04]  /*bc5b0*/  LOP3.LUT R211, R211, 0xffff, RZ, 0xc0, !PT ;  /* 0x0000ffffd3d37812 */ /* 0x000fc800078ec0ff */
[----:B------:R-:W-:Y:S02]  /*bc5c0*/  PRMT R211, R211, 0x3340, R0 ;  /* 0x00003340d3d37816 */ /* 0x000fe40000000000 */
[----:B--2---:R-:W-:Y:S02]  /*bc5d0*/  LOP3.LUT R30, R242, 0xffff, RZ, 0xc0, !PT ;  /* 0x0000fffff21e7812 */ /* 0x004fe400078ec0ff */
[----:B------:R-:W-:-:S04]  /*bc5e0*/  LOP3.LUT R29, R248, 0xffff, RZ, 0xc0, !PT ;  /* 0x0000fffff81d7812 */ /* 0x000fc800078ec0ff */
[----:B------:R-:W-:-:S04]  /*bc5f0*/  PRMT R28, R30, 0x3340, R29 ;  /* 0x000033401e1c7816 */ /* 0x000fc8000000001d */
[----:B------:R-:W-:Y:S02]  /*bc600*/  PRMT R248, R28, 0x5410, R25 ;  /* 0x000054101cf87816 */ /* 0x000fe40000000019 */
[----:B------:R-:W-:Y:S02]  /*bc610*/  SHF.R.U32.HI R28, RZ, 0x8, R30 ;  /* 0x00000008ff1c7819 */ /* 0x000fe4000001161e */
[----:B------:R-:W-:Y:S01]  /*bc620*/  SHF.R.U32.HI R25, RZ, 0x8, R29 ;  /* 0x00000008ff197819 */ /* 0x000fe2000001161d */
[----:B------:R-:W-:Y:S01]  /*bc630*/  STL [R1+0x5374], R248 ;  /* 0x005374f801007387 */ /* 0x000fe20000100800 */
[----:B------:R-:W-:-:S03]  /*bc640*/  LOP3.LUT R28, R28, 0xffff, RZ, 0xc0, !PT ;  /* 0x0000ffff1c1c7812 */ /* 0x000fc600078ec0ff */
[----:B------:R-:W2:Y:S01]  /*bc650*/  LDL.LU R240, [R1+0x48d0] ;  /* 0x0048d00001f07983 */ /* 0x000ea20000300800 */
[----:B------:R-:W-:-:S03]  /*bc660*/  LOP3.LUT R25, R25, 0xffff, RZ, 0xc0, !PT ;  /* 0x0000ffff19197812 */ /* 0x000fc600078ec0ff */
[----:B------:R-:W2:Y:S04]  /*bc670*/  LDL.LU R242, [R1+0x4724] ;  /* 0x0047240001f27983 */ /* 0x000ea80000300800 */
[----:B------:R1:W-:Y:S01]  /*bc680*/  STL.64 [R1+0x7f8], R10 ;  /* 0x0007f80a01007387 */ /* 0x0003e20000100a00 */
[----:B0-----:R-:W-:-:S03]  /*bc690*/  PRMT R8, R28, 0x3340, R25 ;  /* 0x000033401c087816 */ /* 0x001fc60000000019 */
[----:B------:R-:W-:Y:S01]  /*bc6a0*/  STL [R1+0x54c0], R209 ;  /* 0x0054c0d101007387 */ /* 0x000fe20000100800 */
[----:B-1----:R-:W-:-:S03]  /*bc6b0*/  IADD3 R10, P2, R244, R6, RZ ;  /* 0x00000006f40a7210 */ /* 0x002fc60007f5e0ff */
[----:B------:R-:W-:Y:S02]  /*bc6c0*/  STL [R1+0xce4], R8 ;  /* 0x000ce40801007387 */ /* 0x000fe40000100800 */
[----:B------:R-:W-:-:S05]  /*bc6d0*/  IMAD.X R11, R24, 0x1, R5, P2 ;  /* 0x00000001180b7824 */ /* 0x000fca00010e0605 */
[----:B------:R0:W-:Y:S02]  /*bc6e0*/  STL.64 [R1+0x7f0], R10 ;  /* 0x0007f00a01007387 */ /* 0x0001e40000100a00 */
[----:B0-----:R-:W-:-:S05]  /*bc6f0*/  IADD3 R10, P2, R244, R4, RZ ;  /* 0x00000004f40a7210 */ /* 0x001fca0007f5e0ff */
[----:B------:R-:W-:-:S05]  /*bc700*/  IMAD.X R11, R24, 0x1, R3, P2 ;  /* 0x00000001180b7824 */ /* 0x000fca00010e0603 */
[----:B------:R-:W-:Y:S01]  /*bc710*/  STL.64 [R1+0x7e8], R10 ;  /* 0x0007e80a01007387 */ /* 0x000fe20000100a00 */
[----:B---3--:R-:W-:-:S03]  /*bc720*/  LOP3.LUT R30, R246, 0xffff, RZ, 0xc0, !PT ;  /* 0x0000fffff61e7812 */ /* 0x008fc600078ec0ff */
[----:B------:R-:W-:Y:S04]  /*bc730*/  STL [R1+0x54bc], R211 ;  /* 0x0054bcd301007387 */ /* 0x000fe80000100800 */
[----:B------:R-:W3:Y:S04]  /*bc740*/  LDL.LU R244, [R1+0x4e38] ;  /* 0x004e380001f47983 */ /* 0x000ee80000300800 */
[----:B------:R-:W3:Y:S04]  /*bc750*/  LDL.LU R246, [R1+0x4824] ;  /* 0x0048240001f67983 */ /* 0x000ee80000300800 */
[----:B------:R-:W3:Y:S01]  /*bc760*/  LDL.LU R234, [R1+0xcd8] ;  /* 0x000cd80001ea7983 */ /* 0x000ee20000300800 */
[----:B------:R-:W-:-:S04]  /*bc770*/  LOP3.LUT R29, R227, 0xffff, RZ, 0xc0, !PT ;  /* 0x0000ffffe31d7812 */ /* 0x000fc800078ec0ff */
[----:B------:R-:W-:Y:S02]  /*bc780*/  PRMT R24, R29, 0x3340, R0 ;  /* 0x000033401d187816 */ /* 0x000fe40000000000 */
[----:B------:R-:W-:Y:S02]  /*bc790*/  SHF.R.U32.HI R210, RZ, 0x8, R29 ;  /* 0x00000008ffd27819 */ /* 0x000fe4000001161d */
[----:B----4-:R-:W-:-:S04]  /*bc7a0*/  LOP3.LUT R28, R9, 0xffff, RZ, 0xc0, !PT ;  /* 0x0000ffff091c7812 */ /* 0x010fc800078ec0ff */
[----:B------:R-:W-:-:S04]  /*bc7b0*/  PRMT R25, R30, 0x3340, R28 ;  /* 0x000033401e197816 */ /* 0x000fc8000000001c */
[----:B------:R-:W-:Y:S02]  /*bc7c0*/  PRMT R9, R25, 0x5410, R24 ;  /* 0x0000541019097816 */ /* 0x000fe40000000018 */
[----:B------:R-:W-:Y:S02]  /*bc7d0*/  SHF.R.U32.HI R25, RZ, 0x8, R30 ;  /* 0x00000008ff197819 */ /* 0x000fe4000001161e */
[----:B------:R-:W-:Y:S02]  /*bc7e0*/  SHF.R.U32.HI R24, RZ, 0x8, R28 ;  /* 0x00000008ff187819 */ /* 0x000fe4000001161c */
[----:B------:R-:W-:Y:S02]  /*bc7f0*/  LOP3.LUT R210, R210, 0xffff, RZ, 0xc0, !PT ;  /* 0x0000ffffd2d27812 */ /* 0x000fe400078ec0ff */
[----:B------:R-:W-:Y:S02]  /*bc800*/  LOP3.LUT R25, R25, 0xffff, RZ, 0xc0, !PT ;  /* 0x0000ffff19197812 */ /* 0x000fe400078ec0ff */
[----:B------:R-:W-:-:S02]  /*bc810*/  LOP3.LUT R24, R24, 0xffff, RZ, 0xc0, !PT ;  /* 0x0000ffff18187812 */ /* 0x000fc400078ec0ff */
[----:B------:R-:W-:Y:S02]  /*bc820*/  PRMT R210, R210, 0x3340, R0 ;  /* 0x00003340d2d27816 */ /* 0x000fe40000000000 */
[----:B------:R-:W-:Y:S01]  /*bc830*/  PRMT R8, R25, 0x3340, R24 ;  /* 0x0000334019087816 */ /* 0x000fe20000000018 */
[----:B------:R-:W-:Y:S01]  /*bc840*/  STL [R1+0x5378], R9 ;  /* 0x0053780901007387 */ /* 0x000fe20000100800 */
[----:B------:R-:W-:-:S03]  /*bc850*/  LOP3.LUT R173, R173, 0xffff, RZ, 0xc0, !PT ;  /* 0x0000ffffadad7812 */ /* 0x000fc600078ec0ff */
[----:B------:R-:W-:Y:S04]  /*bc860*/  STL [R1+0x54b8], R210 ;  /* 0x0054b8d201007387 */ /* 0x000fe80000100800 */
[----:B------:R0:W-:Y:S01]  /*bc870*/  STL [R1+0xcd4], R8 ;  /* 0x000cd40801007387 */ /* 0x0001e20000100800 */
[----:B------:R-:W-:-:S03]  /*bc880*/  SHF.R.U32.HI R201, RZ, 0x8, R173 ;  /* 0x00000008ffc97819 */ /* 0x000fc600000116ad */
[----:B------:R-:W4:Y:S01]  /*bc890*/  LDL.LU R239, [R1+0x48f4] ;  /* 0x0048f40001ef7983 */ /* 0x000f220000300800 */
[----:B------:R-:W-:-:S04]  /*bc8a0*/  LOP3.LUT R201, R201, 0xffff, RZ, 0xc0, !PT ;  /* 0x0000ffffc9c97812 */ /* 0x000fc800078ec0ff */
[----:B------:R-:W-:Y:S02]  /*bc8b0*/  PRMT R201, R201, 0x3340, R0 ;  /* 0x00003340c9c97816 */ /* 0x000fe40000000000 */
[----:B--2---:R-:W-:Y:S02]  /*bc8c0*/  LOP3.LUT R25, R240, 0xffff, RZ, 0xc0, !PT ;  /* 0x0000fffff0197812 */ /* 0x004fe400078ec0ff */
[----:B------:R-:W-:Y:S02]  /*bc8d0*/  LOP3.LUT R24, R242, 0xffff, RZ, 0xc0, !PT ;  /* 0x0000fffff2187812 */ /* 0x000fe400078ec0ff */
[----:B------:R-:W2:Y:S01]  /*bc8e0*/  LDL.LU R242, [R1+0x4728] ;  /* 0x0047280001f27983 */ /* 0x000ea20000300800 */
[----:B------:R-:W-:Y:S02]  /*bc8f0*/  SHF.R.U32.HI R28, RZ, 0x8, R25 ;  /* 0x00000008ff1c7819 */ /* 0x000fe40000011619 */
[--C-:B------:R-:W-:Y:S02]  /*bc900*/  PRMT R132, R25, 0x3340, R24.reuse ;  /* 0x0000334019847816 */ /* 0x100fe40000000018 */
[----:B------:R-:W-:-:S02]  /*bc910*/  SHF.R.U32.HI R24, RZ, 0x8, R24 ;  /* 0x00000008ff187819 */ /* 0x000fc40000011618 */
[----:B------:R-:W-:Y:S02]  /*bc920*/  LOP3.LUT R25, R28, 0xffff, RZ, 0xc0, !PT ;  /* 0x0000ffff1c197812 */ /* 0x000fe400078ec0ff */
[----:B------:R-:W-:Y:S02]  /*bc930*/  LOP3.LUT R24, R24, 0xffff, RZ, 0xc0, !PT ;  /* 0x0000ffff18187812 */ /* 0x000fe400078ec0ff */
[----:B------:R-:W-:Y:S02]  /*bc940*/  LOP3.LUT R28, R225, 0xffff, RZ, 0xc0, !PT ;  /* 0x0000ffffe11c7812 */ /* 0x000fe400078ec0ff */
[----:B0-----:R-:W-:Y:S02]  /*bc950*/  PRMT R8, R25, 0x3340, R24 ;  /* 0x0000334019087816 */ /* 0x001fe40000000018 */
[----:B------:R-:W-:Y:S01]  /*bc960*/  PRMT R24, R28, 0x3340, R0 ;  /* 0x000033401c187816 */ /* 0x000fe20000000000 */
[----:B------:R-:W-:Y:S04]  /*bc970*/  STL [R1+0x54b4], R201 ;  /* 0x0054b4c901007387 */ /* 0x000fe80000100800 */
[----:B------:R0:W-:Y:S04]  /*bc980*/  STL [R1+0xcb0], R8 ;  /* 0x000cb00801007387 */ /* 0x0001e80000100800 */
[----:B------:R-:W2:Y:S01]  /*bc990*/  LDL.LU R240, [R1+0x4e44] ;  /* 0x004e440001f07983 */ /* 0x000ea20000300800 */
[----:B------:R-:W-:-:S02]  /*bc9a0*/  SHF.R.U32.HI R212, RZ, 0x8, R28 ;  /* 0x00000008ffd47819 */ /* 0x000fc4000001161c */
[----:B---3--:R-:W-:Y:S02]  /*bc9b0*/  LOP3.LUT R30, R244, 0xffff, RZ, 0xc0, !PT ;  /* 0x0000fffff41e7812 */ /* 0x008fe400078ec0ff */
[----:B------:R-:W-:-:S04]  /*bc9c0*/  LOP3.LUT R29, R246, 0xffff, RZ, 0xc0, !PT ;  /* 0x0000fffff61d7812 */ /* 0x000fc800078ec0ff */
[----:B------:R-:W-:-:S04]  /*bc9d0*/  PRMT R25, R30, 0x3340, R29 ;  /* 0x000033401e197816 */ /* 0x000fc8000000001d */
[----:B------:R-:W-:-:S05]  /*bc9e0*/  PRMT R246, R25, 0x5410, R24 ;  /* 0x0000541019f67816 */ /* 0x000fca0000000018 */
[----:B------:R-:W-:Y:S04]  /*bc9f0*/  STL [R1+0x537c], R246 ;  /* 0x00537cf601007387 */ /* 0x000fe80000100800 */
[----:B------:R-:W3:Y:S01]  /*bca00*/  LDL.LU R244, [R1+0x4834] ;  /* 0x0048340001f47983 */ /* 0x000ee20000300800 */
[----:B------:R-:W-:Y:S02]  /*bca10*/  SHF.R.S32.HI R24, RZ, 0x1f, R234 ;  /* 0x0000001fff187819 */ /* 0x000fe400000114ea */
[----:B0-----:R-:W-:Y:S02]  /*bca20*/  IADD3 R8, P2, R234, R2, RZ ;  /* 0x00000002ea087210 */ /* 0x001fe40007f5e0ff */
[----:B------:R-:W-:Y:S02]  /*bca30*/  SHF.R.U32.HI R30, RZ, 0x8, R30 ;  /* 0x00000008ff1e7819 */ /* 0x000fe4000001161e */
[----:B------:R-:W-:Y:S01]  /*bca40*/  SHF.R.U32.HI R25, RZ, 0x8, R29 ;  /* 0x00000008ff197819 */ /* 0x000fe2000001161d */
[----:B------:R-:W-:Y:S01]  /*bca50*/  IMAD.X R9, R24, 0x1, R13, P2 ;  /* 0x0000000118097824 */ /* 0x000fe200010e060d */
[----:B------:R-:W-:-:S02]  /*bca60*/  LOP3.LUT R212, R212, 0xffff, RZ, 0xc0, !PT ;  /* 0x0000ffffd4d47812 */ /* 0x000fc400078ec0ff */
[----:B------:R-:W-:Y:S02]  /*bca70*/  LOP3.LUT R28, R30, 0xffff, RZ, 0xc0, !PT ;  /* 0x0000ffff1e1c7812 */ /* 0x000fe400078ec0ff */
[----:B------:R-:W-:Y:S01]  /*bca80*/  LOP3.LUT R25, R25, 0xffff, RZ, 0xc0, !PT ;  /* 0x0000ffff19197812 */ /* 0x000fe200078ec0ff */
[----:B------:R0:W-:Y:S01]  /*bca90*/  STL.64 [R1+0x7e0], R8 ;  /* 0x0007e00801007387 */ /* 0x0001e20000100a00 */
[----:B------:R-:W-:-:S05]  /*bcaa0*/  PRMT R212, R212, 0x3340, R0 ;  /* 0x00003340d4d47816 */ /* 0x000fca0000000000 */
[----:B------:R-:W-:Y:S01]  /*bcab0*/  STL [R1+0x54b0], R212 ;  /* 0x0054b0d401007387 */ /* 0x000fe20000100800 */
[----:B0-----:R-:W-:-:S05]  /*bcac0*/  PRMT R8, R28, 0x3340, R25 ;  /* 0x000033401c087816 */ /* 0x001fca0000000019 */
[----:B------:R0:W-:Y:S04]  /*bcad0*/  STL [R1+0xcac], R8 ;  /* 0x000cac0801007387 */ /* 0x0001e80000100800 */
[----:B------:R-:W3:Y:S04]  /*bcae0*/  LDL.LU R236, [R1+0x4910] ;  /* 0x0049100001ec7983 */ /* 0x000ee80000300800 */
[----:B------:R-:W3:Y:S01]  /*bcaf0*/  LDL.LU R237, [R1+0x472c] ;  /* 0x00472c0001ed7983 */ /* 0x000ee20000300800 */
[----:B------:R-:W-:Y:S02]  /*bcb00*/  LOP3.LUT R174, R174, 0xffff, RZ, 0xc0, !PT ;  /* 0x0000ffffaeae7812 */ /* 0x000fe400078ec0ff */
[----:B----4-:R-:W-:-:S02]  /*bcb10*/  LOP3.LUT R30, R239, 0xffff, RZ, 0xc0, !PT ;  /* 0x0000ffffef1e7812 */ /* 0x010fc400078ec0ff */
[----:B------:R-:W-:Y:S02]  /*bcb20*/  PRMT R25, R174, 0x3340, R0 ;  /* 0x00003340ae197816 */ /* 0x000fe40000000000 */
[----:B0-----:R-:W-:-:S05]  /*bcb30*/  IADD3 R8, P2, R234, R0, RZ ;  /* 0x00000000ea087210 */ /* 0x001fca0007f5e0ff */
[----:B------:R-:W-:Y:S01]  /*bcb40*/  IMAD.X R9, R24, 0x1, R7, P2 ;  /* 0x0000000118097824 */ /* 0x000fe200010e0607 */
[----:B------:R-:W-:Y:S02]  /*bcb50*/  LOP3.LUT R34, R224, 0xffff, RZ, 0xc0, !PT ;  /* 0x0000ffffe0227812 */ /* 0x000fe400078ec0ff */
[----:B------:R-:W-:Y:S02]  /*bcb60*/  LOP3.LUT R179, R175, 0xffff, RZ, 0xc0, !PT ;  /* 0x0000ffffafb37812 */ /* 0x000fe400078ec0ff */
[----:B--2---:R-:W-:-:S04]  /*bcb70*/  LOP3.LUT R29, R242, 0xffff, RZ, 0xc0, !PT ;  /* 0x0000fffff21d7812 */ /* 0x004fc800078ec0ff */
[----:B------:R-:W-:-:S04]  /*bcb80*/  PRMT R28, R30, 0x3340, R29 ;  /* 0x000033401e1c7816 */ /* 0x000fc8000000001d */
[----:B------:R-:W-:Y:S02]  /*bcb90*/  PRMT R242, R28, 0x5410, R25 ;  /* 0x000054101cf27816 */ /* 0x000fe40000000019 */
[----:B------:R-:W-:Y:S02]  /*bcba0*/  SHF.R.U32.HI R28, RZ, 0x8, R30 ;  /* 0x00000008ff1c7819 */ /* 0x000fe4000001161e */
[----:B------:R-:W-:Y:S02]  /*bcbb0*/  SHF.R.U32.HI R25, RZ, 0x8, R29 ;  /* 0x00000008ff197819 */ /* 0x000fe4000001161d */
[----:B------:R-:W-:Y:S02]  /*bcbc0*/  LOP3.LUT R28, R28, 0xffff, RZ, 0xc0, !PT ;  /* 0x0000ffff1c1c7812 */ /* 0x000fe400078ec0ff */
[----:B------:R-:W-:Y:S01]  /*bcbd0*/  LOP3.LUT R25, R25, 0xffff, RZ, 0xc0, !PT ;  /* 0x0000ffff19197812 */ /* 0x000fe200078ec0ff */
[----:B------:R-:W-:Y:S04]  /*bcbe0*/  STL [R1+0x5380], R242 ;  /* 0x005380f201007387 */ /* 0x000fe80000100800 */
[----:B------:R0:W-:Y:S01]  /*bcbf0*/  STL.64 [R1+0x7d8], R8 ;  /* 0x0007d80801007387 */ /* 0x0001e20000100a00 */
[----:B------:R-:W-:-:S02]  /*bcc00*/  LOP3.LUT R30, R240, 0xffff, RZ, 0xc0, !PT ;  /* 0x0000fffff01e7812 */ /* 0x000fc400078ec0ff */
[----:B0-----:R-:W-:Y:S02]  /*bcc10*/  PRMT R8, R28, 0x3340, R25 ;  /* 0x000033401c087816 */ /* 0x001fe40000000019 */
[----:B------:R-:W-:-:S03]  /*bcc20*/  PRMT R25, R34, 0x3340, R0 ;  /* 0x0000334022197816 */ /* 0x000fc60000000000 */
[----:B------:R0:W-:Y:S04]  /*bcc30*/  STL [R1+0xca8], R8 ;  /* 0x000ca80801007387 */ /* 0x0001e80000100800 */
[----:B------:R-:W2:Y:S04]  /*bcc40*/  LDL.LU R239, [R1+0x4e58] ;  /* 0x004e580001ef7983 */ /* 0x000ea80000300800 */
[----:B------:R-:W4:Y:S01]  /*bcc50*/  LDL.LU R240, [R1+0x4848] ;  /* 0x0048480001f07983 */ /* 0x000f220000300800 */
[----:B0-----:R-:W-:-:S03]  /*bcc60*/  IADD3 R8, P2, R234, R6, RZ ;  /* 0x00000006ea087210 */ /* 0x001fc60007f5e0ff */
[----:B------:R-:W4:Y:S02]  /*bcc70*/  LDL.LU R225, [R1+0xcd0] ;  /* 0x000cd00001e17983 */ /* 0x000f240000300800 */
[----:B------:R-:W-:Y:S01]  /*bcc80*/  IMAD.X R9, R24, 0x1, R5, P2 ;  /* 0x0000000118097824 */ /* 0x000fe200010e0605 */
[----:B---3--:R-:W-:-:S04]  /*bcc90*/  LOP3.LUT R29, R244, 0xffff, RZ, 0xc0, !PT ;  /* 0x0000fffff41d7812 */ /* 0x008fc800078ec0ff */
[----:B------:R-:W-:-:S04]  /*bcca0*/  PRMT R28, R30, 0x3340, R29 ;  /* 0x000033401e1c7816 */ /* 0x000fc8000000001d */
[----:B------:R-:W-:-:S05]  /*bccb0*/  PRMT R244, R28, 0x5410, R25 ;  /* 0x000054101cf47816 */ /* 0x000fca0000000019 */
        /* <DEDUP_REMOVED lines=8> */
[----:B------:R0:W-:Y:S01]  /*bcd40*/  STL.64 [R1+0x7c8], R8 ;  /* 0x0007c80801007387 */ /* 0x0001e20000100a00 */
[----:B------:R-:W-:Y:S02]  /*bcd50*/  LOP3.LUT R29, R236, 0xffff, RZ, 0xc0, !PT ;  /* 0x0000ffffec1d7812 */ /* 0x000fe400078ec0ff */
[----:B------:R-:W-:Y:S02]  /*bcd60*/  LOP3.LUT R28, R237, 0xffff, RZ, 0xc0, !PT ;  /* 0x0000ffffed1c7812 */ /* 0x000fe400078ec0ff */
[----:B0-----:R-:W-:-:S02]  /*bcd70*/  PRMT R8, R25, 0x3340, R24 ;  /* 0x0000334019087816 */ /* 0x001fc40000000018 */
[----:B------:R-:W-:Y:S02]  /*bcd80*/  PRMT R24, R179, 0x3340, R0 ;  /* 0x00003340b3187816 */ /* 0x000fe40000000000 */
[----:B------:R-:W-:Y:S01]  /*bcd90*/  PRMT R25, R29, 0x3340, R28 ;  /* 0x000033401d197816 */ /* 0x000fe2000000001c */
[----:B------:R0:W-:Y:S04]  /*bcda0*/  STL [R1+0xca0], R8 ;  /* 0x000ca00801007387 */ /* 0x0001e80000100800 */
[----:B------:R-:W3:Y:S04]  /*bcdb0*/  LDL.LU R233, [R1+0x4e5c] ;  /* 0x004e5c0001e97983 */ /* 0x000ee80000300800 */
[----:B------:R-:W3:Y:S01]  /*bcdc0*/  LDL.LU R234, [R1+0x484c] ;  /* 0x00484c0001ea7983 */ /* 0x000ee20000300800 */
[----:B0-----:R-:W-:-:S03]  /*bcdd0*/  PRMT R8, R25, 0x5410, R24 ;  /* 0x0000541019087816 */ /* 0x001fc60000000018 */
[----:B------:R-:W3:Y:S04]  /*bcde0*/  LDL.LU R236, [R1+0x4944] ;  /* 0x0049440001ec7983 */ /* 0x000ee80000300800 */
[----:B------:R0:W-:Y:S04]  /*bcdf0*/  STL [R1+0x48bc], R8 ;  /* 0x0048bc0801007387 */ /* 0x0001e80000100800 */
[----:B------:R-:W3:Y:S01]  /*bce00*/  LDL.LU R237, [R1+0x4730] ;  /* 0x0047300001ed7983 */ /* 0x000ee20000300800 */
[----:B------:R-:W-:Y:S02]  /*bce10*/  SHF.R.U32.HI R25, RZ, 0x8, R29 ;  /* 0x00000008ff197819 */ /* 0x000fe4000001161d */
[----:B------:R-:W-:-:S02]  /*bce20*/  SHF.R.U32.HI R24, RZ, 0x8, R28 ;  /* 0x00000008ff187819 */ /* 0x000fc4000001161c */
[----:B------:R-:W-:Y:S02]  /*bce30*/  LOP3.LUT R25, R25, 0xffff, RZ, 0xc0, !PT ;  /* 0x0000ffff19197812 */ /* 0x000fe400078ec0ff */
[----:B------:R-:W-:Y:S02]  /*bce40*/  LOP3.LUT R24, R24, 0xffff, RZ, 0xc0, !PT ;  /* 0x0000ffff18187812 */ /* 0x000fe400078ec0ff */
[----:B------:R-:W-:Y:S02]  /*bce50*/  LOP3.LUT R28, R220, 0xffff, RZ, 0xc0, !PT ;  /* 0x0000ffffdc1c7812 */ /* 0x000fe400078ec0ff */
[----:B0-----:R-:W-:Y:S02]  /*bce60*/  PRMT R8, R25, 0x3340, R24 ;  /* 0x0000334019087816 */ /* 0x001fe40000000018 */
[----:B------:R-:W-:-:S03]  /*bce70*/  PRMT R24, R28, 0x3340, R0 ;  /* 0x000033401c187816 */ /* 0x000fc60000000000 */
[----:B------:R0:W-:Y:S01]  /*bce80*/  STL [R1+0xd00], R8 ;  /* 0x000d000801007387 */ /* 0x0001e20000100800 */
[----:B------:R-:W-:Y:S02]  /*bce90*/  SHF.R.U32.HI R200, RZ, 0x8, R28 ;  /* 0x00000008ffc87819 */ /* 0x000fe4000001161c */
[----:B------:R-:W-:Y:S02]  /*bcea0*/  SHF.R.U32.HI R207, RZ, 0x8, R40 ;  /* 0x00000008ffcf7819 */ /* 0x000fe40000011628 */
[----:B------:R-:W-:Y:S02]  /*bceb0*/  LOP3.LUT R40, R219, 0xffff, RZ, 0xc0, !PT ;  /* 0x0000ffffdb287812 */ /* 0x000fe400078ec0ff */
[----:B------:R-:W-:Y:S02]  /*bcec0*/  SHF.R.U32.HI R213, RZ, 0x8, R34 ;  /* 0x00000008ffd57819 */ /* 0x000fe40000011622 */
[----:B------:R-:W-:Y:S02]  /*bced0*/  LOP3.LUT R178, R178, 0xffff, RZ, 0xc0, !PT ;  /* 0x0000ffffb2b27812 */ /* 0x000fe400078ec0ff */
[----:B--2---:R-:W-:-:S02]  /*bcee0*/  LOP3.LUT R30, R239, 0xffff, RZ, 0xc0, !PT ;  /* 0x0000ffffef1e7812 */ /* 0x004fc400078ec0ff */
[----:B----4-:R-:W-:-:S04]  /*bcef0*/  LOP3.LUT R29, R240, 0xffff, RZ, 0xc0, !PT ;  /* 0x0000fffff01d7812 */ /* 0x010fc800078ec0ff */
[----:B------:R-:W-:Y:S02]  /*bcf00*/  PRMT R25, R30, 0x3340, R29 ;  /* 0x000033401e197816 */ /* 0x000fe4000000001d */
[----:B0-----:R-:W-:Y:S02]  /*bcf10*/  IADD3 R8, P2, R225, R2, RZ ;  /* 0x00000002e1087210 */ /* 0x001fe40007f5e0ff */
[----:B------:R-:W-:Y:S02]  /*bcf20*/  PRMT R240, R25, 0x5410, R24 ;  /* 0x0000541019f07816 */ /* 0x000fe40000000018 */
[----:B------:R-:W-:Y:S02]  /*bcf30*/  SHF.R.S32.HI R24, RZ, 0x1f, R225 ;  /* 0x0000001fff187819 */ /* 0x000fe400000114e1 */
[----:B------:R-:W-:-:S03]  /*bcf40*/  SHF.R.U32.HI R30, RZ, 0x8, R30 ;  /* 0x00000008ff1e7819 */ /* 0x000fc6000001161e */
[----:B------:R-:W-:Y:S01]  /*bcf50*/  IMAD.X R9, R24, 0x1, R13, P2 ;  /* 0x0000000118097824 */ /* 0x000fe200010e060d */
[----:B------:R-:W-:Y:S01]  /*bcf60*/  SHF.R.U32.HI R25, RZ, 0x8, R29 ;  /* 0x00000008ff197819 */ /* 0x000fe2000001161d */
[----:B------:R-:W-:Y:S01]  /*bcf70*/  STL [R1+0x5388], R240 ;  /* 0x005388f001007387 */ /* 0x000fe20000100800 */
[----:B------:R-:W-:Y:S02]  /*bcf80*/  LOP3.LUT R28, R30, 0xffff, RZ, 0xc0, !PT ;  /* 0x0000ffff1e1c7812 */ /* 0x000fe400078ec0ff */
[----:B------:R-:W-:Y:S01]  /*bcf90*/  LOP3.LUT R25, R25, 0xffff, RZ, 0xc0, !PT ;  /* 0x0000ffff19197812 */ /* 0x000fe200078ec0ff */
[----:B------:R0:W-:Y:S04]  /*bcfa0*/  STL.64 [R1+0x7c0], R8 ;  /* 0x0007c00801007387 */ /* 0x0001e80000100a00 */
[----:B------:R-:W2:Y:S01]  /*bcfb0*/  LDL.LU R227, [R1+0x4964] ;  /* 0x0049640001e37983 */ /* 0x000ea20000300800 */
[----:B------:R-:W-:-:S03]  /*bcfc0*/  PRMT R239, R28, 0x3340, R25 ;  /* 0x000033401cef7816 */ /* 0x000fc60000000019 */
[----:B------:R-:W4:Y:S01]  /*bcfd0*/  LDL.LU R228, [R1+0x4734] ;  /* 0x0047340001e47983 */ /* 0x000f220000300800 */
[----:B------:R-:W-:Y:S02]  /*bcfe0*/  PRMT R25, R40, 0x3340, R0 ;  /* 0x0000334028197816 */ /* 0x000fe40000000000 */
[----:B---3--:R-:W-:Y:S02]  /*bcff0*/  LOP3.LUT R37, R233, 0xffff, RZ, 0xc0, !PT ;  /* 0x0000ffffe9257812 */ /* 0x008fe400078ec0ff */
[----:B------:R-:W-:-:S04]  /*bd000*/  LOP3.LUT R30, R234, 0xffff, RZ, 0xc0, !PT ;  /* 0x0000ffffea1e7812 */ /* 0x000fc800078ec0ff */
[----:B------:R-:W-:Y:S02]  /*bd010*/  PRMT R28, R37, 0x3340, R30 ;  /* 0x00003340251c7816 */ /* 0x000fe4000000001e */
[----:B------:R-:W-:Y:S02]  /*bd020*/  LOP3.LUT R34, R236, 0xffff, RZ, 0xc0, !PT ;  /* 0x0000ffffec227812 */ /* 0x000fe400078ec0ff */
[----:B------:R-:W-:Y:S02]  /*bd030*/  LOP3.LUT R29, R237, 0xffff, RZ, 0xc0, !PT ;  /* 0x0000ffffed1d7812 */ /* 0x000fe400078ec0ff */
[----:B------:R-:W-:Y:S02]  /*bd040*/  PRMT R237, R28, 0x5410, R25 ;  /* 0x000054101ced7816 */ /* 0x000fe40000000019 */
[----:B------:R-:W-:Y:S02]  /*bd050*/  PRMT R25, R178, 0x3340, R0 ;  /* 0x00003340b2197816 */ /* 0x000fe40000000000 */
[----:B------:R-:W-:-:S04]  /*bd060*/  PRMT R28, R34, 0x3340, R29 ;  /* 0x00003340221c7816 */ /* 0x000fc8000000001d */
[----:B------:R-:W-:Y:S01]  /*bd070*/  PRMT R234, R28, 0x5410, R25 ;  /* 0x000054101cea7816 */ /* 0x000fe20000000019 */
[----:B------:R-:W-:Y:S04]  /*bd080*/  STL [R1+0x538c], R237 ;  /* 0x00538ced01007387 */ /* 0x000fe80000100800 */
[----:B------:R-:W-:Y:S04]  /*bd090*/  STL [R1+0x5390], R234 ;  /* 0x005390ea01007387 */ /* 0x000fe80000100800 */
[----:B------:R-:W3:Y:S04]  /*bd0a0*/  LDL.LU R230, [R1+0x4e70] ;  /* 0x004e700001e67983 */ /* 0x000ee80000300800 */
[----:B------:R-:W3:Y:S01]  /*bd0b0*/  LDL.LU R231, [R1+0x4870] ;  /* 0x0048700001e77983 */ /* 0x000ee20000300800 */
[----:B0-----:R-:W-:-:S03]  /*bd0c0*/  IADD3 R8, P2, R225, R0, RZ ;  /* 0x00000000e1087210 */ /* 0x001fc60007f5e0ff */
[----:B------:R-:W3:Y:S02]  /*bd0d0*/  LDL.LU R224, [R1+0xccc] ;  /* 0x000ccc0001e07983 */ /* 0x000ee40000300800 */
[----:B------:R-:W-:-:S05]  /*bd0e0*/  IMAD.X R9, R24, 0x1, R7, P2 ;  /* 0x0000000118097824 */ /* 0x000fca00010e0607 */
[----:B------:R0:W-:Y:S02]  /*bd0f0*/  STL.64 [R1+0x7a8], R8 ;  /* 0x0007a80801007387 */ /* 0x0001e40000100a00 */
[----:B0-----:R-:W-:-:S05]  /*bd100*/  IADD3 R8, P2, R225, R6, RZ ;  /* 0x00000006e1087210 */ /* 0x001fca0007f5e0ff */
[----:B------:R-:W-:Y:S01]  /*bd110*/  IMAD.X R9, R24, 0x1, R5, P2 ;  /* 0x0000000118097824 */ /* 0x000fe200010e0605 */
[----:B------:R-:W-:Y:S02]  /*bd120*/  SHF.R.U32.HI R37, RZ, 0x8, R37 ;  /* 0x00000008ff257819 */ /* 0x000fe40000011625 */
[----:B------:R-:W-:Y:S02]  /*bd130*/  SHF.R.U32.HI R28, RZ, 0x8, R30 ;  /* 0x00000008ff1c7819 */ /* 0x000fe4000001161e */
[----:B------:R0:W-:Y:S01]  /*bd140*/  STL.64 [R1+0x7b8], R8 ;  /* 0x0007b80801007387 */ /* 0x0001e20000100a00 */
[----:B------:R-:W-:Y:S02]  /*bd150*/  SHF.R.U32.HI R34, RZ, 0x8, R34 ;  /* 0x00000008ff227819 */ /* 0x000fe40000011622 */
[----:B------:R-:W-:Y:S02]  /*bd160*/  SHF.R.U32.HI R25, RZ, 0x8, R29 ;  /* 0x00000008ff197819 */ /* 0x000fe4000001161d */
[----:B------:R-:W-:-:S02]  /*bd170*/  LOP3.LUT R30, R37, 0xffff, RZ, 0xc0, !PT ;  /* 0x0000ffff251e7812 */ /* 0x000fc400078ec0ff */
[----:B------:R-:W-:Y:S02]  /*bd180*/  LOP3.LUT R29, R28, 0xffff, RZ, 0xc0, !PT ;  /* 0x0000ffff1c1d7812 */ /* 0x000fe400078ec0ff */
[----:B0-----:R-:W-:Y:S02]  /*bd190*/  IADD3 R8, P2, R225, R4, RZ ;  /* 0x00000004e1087210 */ /* 0x001fe40007f5e0ff */
[----:B------:R-:W-:Y:S02]  /*bd1a0*/  LOP3.LUT R28, R34, 0xffff, RZ, 0xc0, !PT ;  /* 0x0000ffff221c7812 */ /* 0x000fe400078ec0ff */
[----:B------:R-:W-:Y:S01]  /*bd1b0*/  LOP3.LUT R25, R25, 0xffff, RZ, 0xc0, !PT ;  /* 0x0000ffff19197812 */ /* 0x000fe200078ec0ff */
[----:B------:R-:W-:Y:S01]  /*bd1c0*/  IMAD.X R9, R24, 0x1, R3, P2 ;  /* 0x0000000118097824 */ /* 0x000fe200010e0603 */
[----:B------:R-:W-:Y:S02]  /*bd1d0*/  PRMT R236, R30, 0x3340, R29 ;  /* 0x000033401eec7816 */ /* 0x000fe4000000001d */
[----:B------:R-:W-:-:S02]  /*bd1e0*/  PRMT R233, R28, 0x3340, R25 ;  /* 0x000033401ce97816 */ /* 0x000fc40000000019 */
[----:B------:R0:W-:Y:S01]  /*bd1f0*/  STL.64 [R1+0x7b0], R8 ;  /* 0x0007b00801007387 */ /* 0x0001e20000100a00 */
[----:B------:R-:W-:-:S04]  /*bd200*/  LOP3.LUT R195, R184, 0xffff, RZ, 0xc0, !PT ;  /* 0x0000ffffb8c37812 */ /* 0x000fc800078ec0ff */
[----:B------:R-:W-:Y:S02]  /*bd210*/  PRMT R24, R195, 0x3340, R0 ;  /* 0x00003340c3187816 */ /* 0x000fe40000000000 */
[----:B--2---:R-:W-:Y:S02]  /*bd220*/  LOP3.LUT R29, R227, 0xffff, RZ, 0xc0, !PT ;  /* 0x0000ffffe31d7812 */ /* 0x004fe400078ec0ff */
[----:B------:R-:W2:Y:S01]  /*bd230*/  LDL.LU R227, [R1+0x4e7c] ;  /* 0x004e7c0001e37983 */ /* 0x000ea20000300800 */
[----:B----4-:R-:W-:-:S03]  /*bd240*/  LOP3.LUT R28, R228, 0xffff, RZ, 0xc0, !PT ;  /* 0x0000ffffe41c7812 */ /* 0x010fc600078ec0ff */
[----:B------:R-:W4:Y:S01]  /*bd250*/  LDL.LU R228, [R1+0x487c] ;  /* 0x00487c0001e47983 */ /* 0x000f220000300800 */
[----:B------:R-:W-:-:S04]  /*bd260*/  PRMT R25, R29, 0x3340, R28 ;  /* 0x000033401d197816 */ /* 0x000fc8000000001c */
[----:B0-----:R-:W-:Y:S02]  /*bd270*/  PRMT R8, R25, 0x5410, R24 ;  /* 0x0000541019087816 */ /* 0x001fe40000000018 */
[----:B------:R-:W-:Y:S02]  /*bd280*/  SHF.R.U32.HI R25, RZ, 0x8, R29 ;  /* 0x00000008ff197819 */ /* 0x000fe4000001161d */
[----:B------:R-:W-:Y:S02]  /*bd290*/  SHF.R.U32.HI R24, RZ, 0x8, R28 ;  /* 0x00000008ff187819 */ /* 0x000fe4000001161c */
[----:B------:R-:W-:Y:S02]  /*bd2a0*/  LOP3.LUT R25, R25, 0xffff, RZ, 0xc0, !PT ;  /* 0x0000ffff19197812 */ /* 0x000fe400078ec0ff */
[----:B------:R-:W-:Y:S02]  /*bd2b0*/  LOP3.LUT R24, R24, 0xffff, RZ, 0xc0, !PT ;  /* 0x0000ffff18187812 */ /* 0x000fe400078ec0ff */
[----:B------:R-:W-:Y:S01]  /*bd2c0*/  LOP3.LUT R28, R218, 0xffff, RZ, 0xc0, !PT ;  /* 0x0000ffffda1c7812 */ /* 0x000fe200078ec0ff */
[----:B------:R0:W-:Y:S02]  /*bd2d0*/  STL [R1+0x48b4], R8 ;  /* 0x0048b40801007387 */ /* 0x0001e40000100800 */
[----:B0-----:R-:W-:-:S02]  /*bd2e0*/  PRMT R8, R25, 0x3340, R24 ;  /* 0x0000334019087816 */ /* 0x001fc40000000018 */
[----:B------:R-:W-:-:S03]  /*bd2f0*/  PRMT R24, R28, 0x3340, R0 ;  /* 0x000033401c187816 */ /* 0x000fc60000000000 */
[----:B------:R0:W-:Y:S04]  /*bd300*/  STL [R1+0xcf0], R8 ;  /* 0x000cf00801007387 */ /* 0x0001e80000100800 */
[----:B------:R-:W4:Y:S01]  /*bd310*/  LDL.LU R220, [R1+0x499c] ;  /* 0x00499c0001dc7983 */ /* 0x000f220000300800 */
[----:B---3--:R-:W-:Y:S02]  /*bd320*/  LOP3.LUT R30, R230, 0xffff, RZ, 0xc0, !PT ;  /* 0x0000ffffe61e7812 */ /* 0x008fe400078ec0ff */
[----:B------:R-:W-:-:S04]  /*bd330*/  LOP3.LUT R29, R231, 0xffff, RZ, 0xc0, !PT ;  /* 0x0000ffffe71d7812 */ /* 0x000fc800078ec0ff */
[----:B------:R-:W-:-:S04]  /*bd340*/  PRMT R25, R30, 0x3340, R29 ;  /* 0x000033401e197816 */ /* 0x000fc8000000001d */
[----:B------:R-:W-:-:S05]  /*bd350*/  PRMT R231, R25, 0x5410, R24 ;  /* 0x0000541019e77816 */ /* 0x000fca0000000018 */
[----:B------:R-:W-:Y:S04]  /*bd360*/  STL [R1+0x5394], R231 ;  /* 0x005394e701007387 */ /* 0x000fe80000100800 */
[----:B------:R-:W3:Y:S01]  /*bd370*/  LDL.LU R225, [R1+0x4738] ;  /* 0x0047380001e17983 */ /* 0x000ee20000300800 */
[----:B------:R-:W-:Y:S02]  /*bd380*/  SHF.R.U32.HI R30, RZ, 0x8, R30 ;  /* 0x00000008ff1e7819 */ /* 0x000fe4000001161e */
[----:B------:R-:W-:Y:S02]  /*bd390*/  SHF.R.U32.HI R25, RZ, 0x8, R29 ;  /* 0x00000008ff197819 */ /* 0x000fe4000001161d */
[----:B------:R-:W-:Y:S02]  /*bd3a0*/  SHF.R.U32.HI R180, RZ, 0x8, R192 ;  /* 0x00000008ffb47819 */ /* 0x000fe400000116c0 */
[----:B------:R-:W-:-:S02]  /*bd3b0*/  SHF.R.U32.HI R192, RZ, 0x8, R28 ;  /* 0x00000008ffc07819 */ /* 0x000fc4000001161c */
[----:B------:R-:W-:Y:S02]  /*bd3c0*/  LOP3.LUT R28, R30, 0xffff, RZ, 0xc0, !PT ;  /* 0x0000ffff1e1c7812 */ /* 0x000fe400078ec0ff */
[----:B------:R-:W-:Y:S02]  /*bd3d0*/  LOP3.LUT R25, R25, 0xffff, RZ, 0xc0, !PT ;  /* 0x0000ffff19197812 */ /* 0x000fe400078ec0ff */
[----:B------:R-:W-:Y:S02]  /*bd3e0*/  LOP3.LUT R29, R217, 0xffff, RZ, 0xc0, !PT ;  /* 0x0000ffffd91d7812 */ /* 0x000fe400078ec0ff */
[----:B------:R-:W-:Y:S02]  /*bd3f0*/  SHF.R.S32.HI R24, RZ, 0x1f, R224 ;  /* 0x0000001fff187819 */ /* 0x000fe400000114e0 */
[----:B0-----:R-:W-:Y:S02]  /*bd400*/  IADD3 R8, P2, R224, R2, RZ ;  /* 0x00000002e0087210 */ /* 0x001fe40007f5e0ff */
[----:B------:R-:W-:-:S02]  /*bd410*/  PRMT R230, R28, 0x3340, R25 ;  /* 0x000033401ce67816 */ /* 0x000fc40000000019 */
[----:B------:R-:W-:Y:S01]  /*bd420*/  PRMT R25, R29, 0x3340, R0 ;  /* 0x000033401d197816 */ /* 0x000fe20000000000 */
[----:B------:R-:W-:-:S05]  /*bd430*/  IMAD.X R9, R24, 0x1, R13, P2 ;  /* 0x0000000118097824 */ /* 0x000fca00010e060d */
[----:B------:R0:W-:Y:S01]  /*bd440*/  STL.64 [R1+0x7a0], R8 ;  /* 0x0007a00801007387 */ /* 0x0001e20000100a00 */
[----:B------:R-:W-:Y:S02]  /*bd450*/  SHF.R.U32.HI R196, RZ, 0x8, R186 ;  /* 0x00000008ffc47819 */ /* 0x000fe400000116ba */
[----:B------:R-:W-:Y:S02]  /*bd460*/  SHF.R.U32.HI R186, RZ, 0x8, R29 ;  /* 0x00000008ffba7819 */ /* 0x000fe4000001161d */
[----:B0-----:R-:W-:Y:S02]  /*bd470*/  IADD3 R8, P2, R224, R0, RZ ;  /* 0x00000000e0087210 */ /* 0x001fe40007f5e0ff */
[----:B------:R-:W-:-:S03]  /*bd480*/  LOP3.LUT R185, R185, 0xffff, RZ, 0xc0, !PT ;  /* 0x0000ffffb9b97812 */ /* 0x000fc600078ec0ff */
[----:B------:R-:W-:Y:S01]  /*bd490*/  IMAD.X R9, R24, 0x1, R7, P2 ;  /* 0x0000000118097824 */ /* 0x000fe200010e0607 */
[----:B--2---:R-:W-:Y:S02]  /*bd4a0*/  LOP3.LUT R34, R227, 0xffff, RZ, 0xc0, !PT ;  /* 0x0000ffffe3227812 */ /* 0x004fe400078ec0ff */
[----:B----4-:R-:W-:-:S04]  /*bd4b0*/  LOP3.LUT R30, R228, 0xffff, RZ, 0xc0, !PT ;  /* 0x0000ffffe41e7812 */ /* 0x010fc800078ec0ff */
[----:B------:R-:W-:-:S04]  /*bd4c0*/  PRMT R28, R34, 0x3340, R30 ;  /* 0x00003340221c7816 */ /* 0x000fc8000000001e */
[----:B------:R-:W-:-:S05]  /*bd4d0*/  PRMT R228, R28, 0x5410, R25 ;  /* 0x000054101ce47816 */ /* 0x000fca0000000019 */
[----:B------:R-:W-:Y:S04]  /*bd4e0*/  STL [R1+0x5398], R228 ;  /* 0x005398e401007387 */ /* 0x000fe80000100800 */
[----:B------:R-:W2:Y:S04]  /*bd4f0*/  LDL.LU R148, [R1+0x49ac] ;  /* 0x0049ac0001947983 */ /* 0x000ea80000300800 */
[----:B------:R-:W4:Y:S01]  /*bd500*/  LDL.LU R152, [R1+0x473c] ;  /* 0x00473c0001987983 */ /* 0x000f220000300800 */
[----:B------:R-:W-:Y:S02]  /*bd510*/  SHF.R.U32.HI R28, RZ, 0x8, R34 ;  /* 0x00000008ff1c7819 */ /* 0x000fe40000011622 */
[----:B------:R-:W-:Y:S01]  /*bd520*/  SHF.R.U32.HI R25, RZ, 0x8, R30 ;  /* 0x00000008ff197819 */ /* 0x000fe2000001161e */
[----:B------:R-:W4:Y:S01]  /*bd530*/  LDL.LU R217, [R1+0x4e90] ;  /* 0x004e900001d97983 */ /* 0x000f220000300800 */
[----:B------:R-:W-:-:S02]  /*bd540*/  LOP3.LUT R28, R28, 0xffff, RZ, 0xc0, !PT ;  /* 0x0000ffff1c1c7812 */ /* 0x000fc400078ec0ff */
[----:B------:R-:W-:Y:S01]  /*bd550*/  LOP3.LUT R25, R25, 0xffff, RZ, 0xc0, !PT ;  /* 0x0000ffff19197812 */ /* 0x000fe200078ec0ff */
[----:B------:R0:W-:Y:S03]  /*bd560*/  STL.64 [R1+0x798], R8 ;  /* 0x0007980801007387 */ /* 0x0001e60000100a00 */
[----:B------:R-:W-:Y:S01]  /*bd570*/  PRMT R227, R28, 0x3340, R25 ;  /* 0x000033401ce37816 */ /* 0x000fe20000000019 */
[----:B------:R-:W4:Y:S01]  /*bd580*/  LDL.LU R218, [R1+0x4890] ;  /* 0x0048900001da7983 */ /* 0x000f220000300800 */
[----:B------:R-:W-:-:S03]  /*bd590*/  LOP3.LUT R30, R220, 0xffff, RZ, 0xc0, !PT ;  /* 0x0000ffffdc1e7812 */ /* 0x000fc600078ec0ff */
[----:B------:R-:W4:Y:S01]  /*bd5a0*/  LDL.LU R219, [R1+0x4e94] ;  /* 0x004e940001db7983 */ /* 0x000f220000300800 */
[----:B------:R-:W-:Y:S02]  /*bd5b0*/  PRMT R25, R185, 0x3340, R0 ;  /* 0x00003340b9197816 */ /* 0x000fe40000000000 */
[----:B0-----:R-:W-:Y:S01]  /*bd5c0*/  IADD3 R8, P2, R224, R6, RZ ;  /* 0x00000006e0087210 */ /* 0x001fe20007f5e0ff */
[----:B------:R-:W4:Y:S04]  /*bd5d0*/  LDL.LU R220, [R1+0x4898] ;  /* 0x0048980001dc7983 */ /* 0x000f280000300800 */
[----:B------:R-:W-:Y:S01]  /*bd5e0*/  IMAD.X R9, R24, 0x1, R5, P2 ;  /* 0x0000000118097824 */ /* 0x000fe200010e0605 */
[----:B---3--:R-:W-:-:S04]  /*bd5f0*/  LOP3.LUT R29, R225, 0xffff, RZ, 0xc0, !PT ;  /* 0x0000ffffe11d7812 */ /* 0x008fc800078ec0ff */
[----:B------:R-:W-:-:S04]  /*bd600*/  PRMT R28, R30, 0x3340, R29 ;  /* 0x000033401e1c7816 */ /* 0x000fc8000000001d */
[----:B------:R-:W-:-:S05]  /*bd610*/  PRMT R225, R28, 0x5410, R25 ;  /* 0x000054101ce17816 */ /* 0x000fca0000000019 */
[----:B------:R-:W-:Y:S04]  /*bd620*/  STL [R1+0x539c], R225 ;  /* 0x00539ce101007387 */ /* 0x000fe80000100800 */
[----:B------:R0:W-:Y:S02]  /*bd630*/  STL.64 [R1+0x790], R8 ;  /* 0x0007900801007387 */ /* 0x0001e40000100a00 */
[----:B0-----:R-:W-:-:S05]  /*bd640*/  IADD3 R8, P2, R224, R4, RZ ;  /* 0x00000004e0087210 */ /* 0x001fca0007f5e0ff */
[----:B------:R-:W-:-:S05]  /*bd650*/  IMAD.X R9, R24, 0x1, R3, P2 ;  /* 0x0000000118097824 */ /* 0x000fca00010e0603 */
[----:B------:R0:W-:Y:S04]  /*bd660*/  STL.64 [R1+0x788], R8 ;  /* 0x0007880801007387 */ /* 0x0001e80000100a00 */
[----:B------:R-:W3:Y:S01]  /*bd670*/  LDL.LU R139, [R1+0xcc8] ;  /* 0x000cc800018b7983 */ /* 0x000ee20000300800 */
[----:B------:R-:W-:Y:S02]  /*bd680*/  SHF.R.U32.HI R25, RZ, 0x8, R30 ;  /* 0x00000008ff197819 */ /* 0x000fe4000001161e */
[----:B------:R-:W-:Y:S02]  /*bd690*/  SHF.R.U32.HI R24, RZ, 0x8, R29 ;  /* 0x00000008ff187819 */ /* 0x000fe4000001161d */
[----:B------:R-:W-:Y:S02]  /*bd6a0*/  LOP3.LUT R25, R25, 0xffff, RZ, 0xc0, !PT ;  /* 0x0000ffff19197812 */ /* 0x000fe400078ec0ff */
[----:B------:R-:W-:-:S04]  /*bd6b0*/  LOP3.LUT R24, R24, 0xffff, RZ, 0xc0, !PT ;  /* 0x0000ffff18187812 */ /* 0x000fc800078ec0ff */
[----:B------:R-:W-:Y:S02]  /*bd6c0*/  PRMT R224, R25, 0x3340, R24 ;  /* 0x0000334019e07816 */ /* 0x000fe40000000018 */
[----:B------:R-:W-:Y:S02]  /*bd6d0*/  SHF.R.U32.HI R193, RZ, 0x8, R40 ;  /* 0x00000008ffc17819 */ /* 0x000fe40000011628 */
[----:B------:R-:W-:Y:S02]  /*bd6e0*/  LOP3.LUT R37, R23, 0xffff, RZ, 0xc0, !PT ;  /* 0x0000ffff17257812 */ /* 0x000fe400078ec0ff */
[----:B------:R-:W-:Y:S02]  /*bd6f0*/  LOP3.LUT R40, R216, 0xffff, RZ, 0xc0, !PT ;  /* 0x0000ffffd8287812 */ /* 0x000fe400078ec0ff */
[----:B--2---:R-:W-:Y:S02]  /*bd700*/  LOP3.LUT R133, R148, 0xffff, RZ, 0xc0, !PT ;  /* 0x0000ffff94857812 */ /* 0x004fe400078ec0ff */
[----:B----4-:R-:W-:-:S02]  /*bd710*/  LOP3.LUT R129, R152, 0xffff, RZ, 0xc0, !PT ;  /* 0x0000ffff98817812 */ /* 0x010fc400078ec0ff */
[----:B------:R-:W-:Y:S02]  /*bd720*/  SHF.R.U32.HI R25, RZ, 0x8, R133 ;  /* 0x00000008ff197819 */ /* 0x000fe40000011685 */
[----:B------:R-:W-:Y:S02]  /*bd730*/  SHF.R.U32.HI R24, RZ, 0x8, R129 ;  /* 0x00000008ff187819 */ /* 0x000fe40000011681 */
[----:B------:R-:W-:Y:S02]  /*bd740*/  LOP3.LUT R25, R25, 0xffff, RZ, 0xc0, !PT ;  /* 0x0000ffff19197812 */ /* 0x000fe400078ec0ff */
[----:B------:R-:W-:-:S04]  /*bd750*/  LOP3.LUT R24, R24, 0xffff, RZ, 0xc0, !PT ;  /* 0x0000ffff18187812 */ /* 0x000fc800078ec0ff */
[----:B0-----:R-:W-:-:S05]  /*bd760*/  PRMT R8, R25, 0x3340, R24 ;  /* 0x0000334019087816 */ /* 0x001fca0000000018 */
[----:B------:R0:W-:Y:S01]  /*bd770*/  STL [R1+0xce0], R8 ;  /* 0x000ce00801007387 */ /* 0x0001e20000100800 */
[----:B------:R-:W-:-:S03]  /*bd780*/  LOP3.LUT R34, R217, 0xffff, RZ, 0xc0, !PT ;  /* 0x0000ffffd9227812 */ /* 0x000fc600078ec0ff */
[----:B------:R-:W2:Y:S01]  /*bd790*/  LDL.LU R23, [R1+0x49cc] ;  /* 0x0049cc0001177983 */ /* 0x000ea20000300800 */
[----:B------:R-:W-:-:S03]  /*bd7a0*/  LOP3.LUT R29, R218, 0xffff, RZ, 0xc0, !PT ;  /* 0x0000ffffda1d7812 */ /* 0x000fc600078ec0ff */
[----:B------:R-:W4:Y:S01]  /*bd7b0*/  LDL.LU R216, [R1+0x4748] ;  /* 0x0047480001d87983 */ /* 0x000f220000300800 */
[----:B------:R-:W-:Y:S02]  /*bd7c0*/  PRMT R24, R40, 0x3340, R0 ;  /* 0x0000334028187816 */ /* 0x000fe40000000000 */
[----:B------:R-:W-:Y:S01]  /*bd7d0*/  PRMT R25, R34, 0x3340, R29 ;  /* 0x0000334022197816 */ /* 0x000fe2000000001d */
[----:B------:R-:W4:Y:S01]  /*bd7e0*/  LDL.LU R144, [R1+0x49e0] ;  /* 0x0049e00001907983 */ /* 0x000f220000300800 */
[----:B------:R-:W-:Y:S02]  /*bd7f0*/  LOP3.LUT R30, R219, 0xffff, RZ, 0xc0, !PT ;  /* 0x0000ffffdb1e7812 */ /* 0x000fe400078ec0ff */
[----:B------:R-:W-:Y:S01]  /*bd800*/  LOP3.LUT R28, R220, 0xffff, RZ, 0xc0, !PT ;  /* 0x0000ffffdc1c7812 */ /* 0x000fe200078ec0ff */
[----:B------:R-:W4:Y:S01]  /*bd810*/  LDL.LU R148, [R1+0x474c] ;  /* 0x00474c0001947983 */ /* 0x000f220000300800 */
[----:B------:R-:W-:Y:S02]  /*bd820*/  PRMT R220, R25, 0x5410, R24 ;  /* 0x0000541019dc7816 */ /* 0x000fe40000000018 */
[----:B------:R-:W-:-:S02]  /*bd830*/  PRMT R24, R37, 0x3340, R0 ;  /* 0x0000334025187816 */ /* 0x000fc40000000000 */
[----:B------:R-:W-:-:S04]  /*bd840*/  PRMT R25, R30, 0x3340, R28 ;  /* 0x000033401e197816 */ /* 0x000fc8000000001c */
[----:B------:R-:W-:Y:S02]  /*bd850*/  PRMT R218, R25, 0x5410, R24 ;  /* 0x0000541019da7816 */ /* 0x000fe40000000018 */
[----:B------:R-:W-:Y:S02]  /*bd860*/  SHF.R.U32.HI R25, RZ, 0x8, R34 ;  /* 0x00000008ff197819 */ /* 0x000fe40000011622 */
[----:B------:R-:W-:Y:S02]  /*bd870*/  SHF.R.U32.HI R24, RZ, 0x8, R29 ;  /* 0x00000008ff187819 */ /* 0x000fe4000001161d */
[----:B------:R-:W-:Y:S02]  /*bd880*/  LOP3.LUT R25, R25, 0xffff, RZ, 0xc0, !PT ;  /* 0x0000ffff19197812 */ /* 0x000fe400078ec0ff */
[----:B------:R-:W-:-:S04]  /*bd890*/  LOP3.LUT R24, R24, 0xffff, RZ, 0xc0, !PT ;  /* 0x0000ffff18187812 */ /* 0x000fc800078ec0ff */
[----:B------:R-:W-:Y:S01]  /*bd8a0*/  PRMT R219, R25, 0x3340, R24 ;  /* 0x0000334019db7816 */ /* 0x000fe20000000018 */
[----:B------:R-:W-:Y:S01]  /*bd8b0*/  STL [R1+0x53a0], R220 ;  /* 0x0053a0dc01007387 */ /* 0x000fe20000100800 */
[----:B------:R-:W-:-:S03]  /*bd8c0*/  SHF.R.U32.HI R30, RZ, 0x8, R30 ;  /* 0x00000008ff1e7819 */ /* 0x000fc6000001161e */
[----:B------:R-:W-:Y:S01]  /*bd8d0*/  STL [R1+0x53a4], R218 ;  /* 0x0053a4da01007387 */ /* 0x000fe20000100800 */
[----:B------:R-:W-:Y:S02]  /*bd8e0*/  LOP3.LUT R29, R30, 0xffff, RZ, 0xc0, !PT ;  /* 0x0000ffff1e1d7812 */ /* 0x000fe400078ec0ff */
[----:B------:R-:W-:Y:S02]  /*bd8f0*/  LOP3.LUT R30, R18, 0xffff, RZ, 0xc0, !PT ;  /* 0x0000ffff121e7812 */ /* 0x000fe400078ec0ff */
[----:B---3--:R-:W-:Y:S02]  /*bd900*/  SHF.R.S32.HI R24, RZ, 0x1f, R139 ;  /* 0x0000001fff187819 */ /* 0x008fe4000001148b */
[----:B0-----:R-:W-:-:S05]  /*bd910*/  IADD3 R8, P2, R139, R2, RZ ;  /* 0x000000028b087210 */ /* 0x001fca0007f5e0ff */
[----:B------:R-:W-:-:S05]  /*bd920*/  IMAD.X R9, R24, 0x1, R13, P2 ;  /* 0x0000000118097824 */ /* 0x000fca00010e060d */
[----:B------:R0:W-:Y:S04]  /*bd930*/  STL.64 [R1+0x780], R8 ;  /* 0x0007800801007387 */ /* 0x0001e80000100a00 */
[----:B------:R-:W3:Y:S04]  /*bd940*/  LDL.LU R136, [R1+0x4eac] ;  /* 0x004eac0001887983 */ /* 0x000ee80000300800 */
[----:B------:R-:W3:Y:S04]  /*bd950*/  LDL.LU R152, [R1+0x467c] ;  /* 0x00467c0001987983 */ /* 0x000ee80000300800 */
[----:B------:R-:W3:Y:S01]  /*bd960*/  LDL.LU R18, [R1+0x48b8] ;  /* 0x0048b80001127983 */ /* 0x000ee20000300800 */
[----:B------:R-:W-:-:S04]  /*bd970*/  SHF.R.U32.HI R28, RZ, 0x8, R28 ;  /* 0x00000008ff1c7819 */ /* 0x000fc8000001161c */
[----:B------:R-:W-:-:S04]  /*bd980*/  LOP3.LUT R28, R28, 0xffff, RZ, 0xc0, !PT ;  /* 0x0000ffff1c1c7812 */ /* 0x000fc800078ec0ff */
[----:B------:R-:W-:Y:S02]  /*bd990*/  PRMT R217, R29, 0x3340, R28 ;  /* 0x000033401dd97816 */ /* 0x000fe4000000001c */
[----:B------:R-:W-:Y:S02]  /*bd9a0*/  PRMT R25, R30, 0x3340, R0 ;  /* 0x000033401e197816 */ /* 0x000fe40000000000 */
[----:B0-----:R-:W-:-:S05]  /*bd9b0*/  IADD3 R8, P2, R139, R0, RZ ;  /* 0x000000008b087210 */ /* 0x001fca0007f5e0ff */
[----:B------:R-:W-:Y:S01]  /*bd9c0*/  IMAD.X R9, R24, 0x1, R7, P2 ;  /* 0x0000000118097824 */ /* 0x000fe200010e0607 */
[----:B------:R-:W-:Y:S02]  /*bd9d0*/  LOP3.LUT R125, R17, 0xffff, RZ, 0xc0, !PT ;  /* 0x0000ffff117d7812 */ /* 0x000fe400078ec0ff */
[----:B------:R-:W-:Y:S02]  /*bd9e0*/  SHF.R.U32.HI R177, RZ, 0x8, R30 ;  /* 0x00000008ffb17819 */ /* 0x000fe4000001161e */
[----:B--2---:R-:W-:Y:S02]  /*bd9f0*/  LOP3.LUT R34, R23, 0xffff, RZ, 0xc0, !PT ;  /* 0x0000ffff17227812 */ /* 0x004fe400078ec0ff */
[----:B----4-:R-:W-:-:S04]  /*bda00*/  LOP3.LUT R29, R216, 0xffff, RZ, 0xc0, !PT ;  /* 0x0000ffffd81d7812 */ /* 0x010fc800078ec0ff */
[----:B------:R-:W-:-:S04]  /*bda10*/  PRMT R28, R34, 0x3340, R29 ;  /* 0x00003340221c7816 */ /* 0x000fc8000000001d */
[----:B------:R-:W-:Y:S02]  /*bda20*/  PRMT R216, R28, 0x5410, R25 ;  /* 0x000054101cd87816 */ /* 0x000fe40000000019 */
[----:B------:R-:W-:Y:S02]  /*bda30*/  SHF.R.U32.HI R28, RZ, 0x8, R34 ;  /* 0x00000008ff1c7819 */ /* 0x000fe40000011622 */
[----:B------:R-:W-:Y:S02]  /*bda40*/  SHF.R.U32.HI R25, RZ, 0x8, R29 ;  /* 0x00000008ff197819 */ /* 0x000fe4000001161d */
[----:B------:R-:W-:Y:S02]  /*bda50*/  LOP3.LUT R28, R28, 0xffff, RZ, 0xc0, !PT ;  /* 0x0000ffff1c1c7812 */ /* 0x000fe400078ec0ff */
[----:B------:R-:W-:Y:S01]  /*bda60*/  LOP3.LUT R25, R25, 0xffff, RZ, 0xc0, !PT ;  /* 0x0000ffff19197812 */ /* 0x000fe200078ec0ff */
[----:B------:R-:W-:Y:S03]  /*bda70*/  STL [R1+0x53a8], R216 ;  /* 0x0053a8d801007387 */ /* 0x000fe60000100800 */
[----:B------:R-:W-:Y:S01]  /*bda80*/  PRMT R23, R28, 0x3340, R25 ;  /* 0x000033401c177816 */ /* 0x000fe20000000019 */
[----:B------:R0:W-:Y:S01]  /*bda90*/  STL.64 [R1+0x778], R8 ;  /* 0x0007780801007387 */ /* 0x0001e20000100a00 */
[----:B------:R-:W-:-:S02]  /*bdaa0*/  LOP3.LUT R28, R144, 0xffff, RZ, 0xc0, !PT ;  /* 0x0000ffff901c7812 */ /* 0x000fc400078ec0ff */
[----:B------:R-:W-:Y:S01]  /*bdab0*/  LOP3.LUT R25, R148, 0xffff, RZ, 0xc0, !PT ;  /* 0x0000ffff94197812 */ /* 0x000fe200078ec0ff */
[----:B------:R-:W2:Y:S04]  /*bdac0*/  LDL.LU R17, [R1+0x5580] ;  /* 0x0055800001117983 */ /* 0x000ea80000300800 */
[----:B------:R-:W4:Y:S01]  /*bdad0*/  LDL.LU R138, [R1+0x4eb0] ;  /* 0x004eb000018a7983 */ /* 0x000f220000300800 */
[----:B------:R-:W-:-:S03]  /*bdae0*/  PRMT R115, R28, 0x3340, R25 ;  /* 0x000033401c737816 */ /* 0x000fc60000000019 */
[----:B------:R-:W2:Y:S01]  /*bdaf0*/  LDL.LU R144, [R1+0x466c] ;  /* 0x00466c0001907983 */ /* 0x000ea20000300800 */
[----:B------:R-:W-:-:S03]  /*bdb00*/  SHF.R.U32.HI R29, RZ, 0x8, R28 ;  /* 0x00000008ff1d7819 */ /* 0x000fc6000001161c */
[----:B------:R-:W4:Y:S01]  /*bdb10*/  LDL.LU R148, [R1+0x48c0] ;  /* 0x0048c00001947983 */ /* 0x000f220000300800 */
[----:B------:R-:W-:Y:S02]  /*bdb20*/  SHF.R.U32.HI R25, RZ, 0x8, R25 ;  /* 0x00000008ff197819 */ /* 0x000fe40000011619 */
[----:B------:R-:W-:Y:S02]  /*bdb30*/  LOP3.LUT R28, R29, 0xffff, RZ, 0xc0, !PT ;  /* 0x0000ffff1d1c7812 */ /* 0x000fe400078ec0ff */
[----:B------:R-:W-:-:S04]  /*bdb40*/  LOP3.LUT R25, R25, 0xffff, RZ, 0xc0, !PT ;  /* 0x0000ffff19197812 */ /* 0x000fc800078ec0ff */
[----:B0-----:R-:W-:-:S05]  /*bdb50*/  PRMT R8, R28, 0x3340, R25 ;  /* 0x000033401c087816 */ /* 0x001fca0000000019 */
[----:B------:R0:W-:Y:S01]  /*bdb60*/  STL [R1+0xc94], R8 ;  /* 0x000c940801007387 */ /* 0x0001e20000100800 */
[----:B---3--:R-:W-:-:S03]  /*bdb70*/  LOP3.LUT R30, R136, 0xffff, RZ, 0xc0, !PT ;  /* 0x0000ffff881e7812 */ /* 0x008fc600078ec0ff */
[----:B------:R-:W3:Y:S01]  /*bdb80*/  LDL.LU R136, [R1+0x4a0c] ;  /* 0x004a0c0001887983 */ /* 0x000ee20000300800 */
[----:B------:R-:W-:-:S03]  /*bdb90*/  LOP3.LUT R34, R152, 0xffff, RZ, 0xc0, !PT ;  /* 0x0000ffff98227812 */ /* 0x000fc600078ec0ff */
[----:B------:R-:W3:Y:S01]  /*bdba0*/  LDL.LU R152, [R1+0x28] ;  /* 0x0000280001987983 */ /* 0x000ee20000300800 */
[----:B------:R-:W-:-:S03]  /*bdbb0*/  LOP3.LUT R29, R18, 0xffff, RZ, 0xc0, !PT ;  /* 0x0000ffff121d7812 */ /* 0x000fc600078ec0ff */
[----:B------:R-:W3:Y:S01]  /*bdbc0*/  LDL.LU R18, [R1+0x4758] ;  /* 0x0047580001127983 */ /* 0x000ee20000300800 */
[----:B------:R-:W-:Y:S02]  /*bdbd0*/  PRMT R25, R34, 0x3340, R0 ;  /* 0x0000334022197816 */ /* 0x000fe40000000000 */
[----:B------:R-:W-:Y:S01]  /*bdbe0*/  PRMT R28, R30, 0x3340, R29 ;  /* 0x000033401e1c7816 */ /* 0x000fe2000000001d */
[----:B------:R-:W3:Y:S01]  /*bdbf0*/  LDL.LU R137, [R1+0xcc4] ;  /* 0x000cc40001897983 */ /* 0x000ee20000300800 */
        /* <DEDUP_REMOVED lines=12> */
[----:B------:R-:W-:Y:S02]  /*bdcc0*/  SHF.R.U32.HI R194, RZ, 0x8, R178 ;  /* 0x00000008ffc27819 */ /* 0x000fe400000116b2 */
[----:B------:R-:W-:Y:S02]  /*bdcd0*/  SHF.R.U32.HI R178, RZ, 0x8, R37 ;  /* 0x00000008ffb27819 */ /* 0x000fe40000011625 */
[----:B0-----:R-:W-:-:S05]  /*bdce0*/  PRMT R8, R25, 0x3340, R24 ;  /* 0x0000334019087816 */ /* 0x001fca0000000018 */
[----:B------:R0:W-:Y:S01]  /*bdcf0*/  STL [R1+0xc90], R8 ;  /* 0x000c900801007387 */ /* 0x0001e20000100800 */
[----:B--2---:R-:W-:-:S03]  /*bdd00*/  LOP3.LUT R37, R144, 0xffff, RZ, 0xc0, !PT ;  /* 0x0000ffff90257812 */ /* 0x004fc600078ec0ff */
[----:B------:R-:W2:Y:S01]  /*bdd10*/  LDL.LU R144, [R1+0x4a20] ;  /* 0x004a200001907983 */ /* 0x000ea20000300800 */
[----:B----4-:R-:W-:-:S03]  /*bdd20*/  LOP3.LUT R28, R148, 0xffff, RZ, 0xc0, !PT ;  /* 0x0000ffff941c7812 */ /* 0x010fc600078ec0ff */
[----:B------:R-:W4:Y:S01]  /*bdd30*/  LDL.LU R148, [R1+0x475c] ;  /* 0x00475c0001947983 */ /* 0x000f220000300800 */
[----:B------:R-:W-:Y:S02]  /*bdd40*/  LOP3.LUT R29, R138, 0xffff, RZ, 0xc0, !PT ;  /* 0x0000ffff8a1d7812 */ /* 0x000fe400078ec0ff */
[----:B------:R-:W-:Y:S02]  /*bdd50*/  PRMT R24, R37, 0x3340, R0 ;  /* 0x0000334025187816 */ /* 0x000fe40000000000 */
[----:B------:R-:W-:-:S04]  /*bdd60*/  PRMT R25, R29, 0x3340, R28 ;  /* 0x000033401d197816 */ /* 0x000fc8000000001c */
[----:B0-----:R-:W-:Y:S02]  /*bdd70*/  PRMT R8, R25, 0x5410, R24 ;  /* 0x0000541019087816 */ /* 0x001fe40000000018 */
[----:B------:R-:W-:Y:S02]  /*bdd80*/  SHF.R.U32.HI R25, RZ, 0x8, R29 ;  /* 0x00000008ff197819 */ /* 0x000fe4000001161d */
[----:B------:R-:W-:Y:S02]  /*bdd90*/  SHF.R.U32.HI R24, RZ, 0x8, R28 ;  /* 0x00000008ff187819 */ /* 0x000fe4000001161c */
[----:B------:R-:W-:Y:S02]  /*bdda0*/  LOP3.LUT R25, R25, 0xffff, RZ, 0xc0, !PT ;  /* 0x0000ffff19197812 */ /* 0x000fe400078ec0ff */
[----:B------:R-:W-:Y:S01]  /*bddb0*/  LOP3.LUT R24, R24, 0xffff, RZ, 0xc0, !PT ;  /* 0x0000ffff18187812 */ /* 0x000fe200078ec0ff */
[----:B------:R0:W-:Y:S03]  /*bddc0*/  STL [R1+0x488c], R8 ;  /* 0x00488c0801007387 */ /* 0x0001e60000100800 */
[----:B0-----:R-:W-:-:S05]  /*bddd0*/  PRMT R8, R25, 0x3340, R24 ;  /* 0x0000334019087816 */ /* 0x001fca0000000018 */
[----:B------:R0:W-:Y:S01]  /*bdde0*/  STL [R1+0xc8c], R8 ;  /* 0x000c8c0801007387 */ /* 0x0001e20000100800 */
[----:B---3--:R-:W-:-:S03]  /*bddf0*/  LOP3.LUT R30, R136, 0xffff, RZ, 0xc0, !PT ;  /* 0x0000ffff881e7812 */ /* 0x008fc600078ec0ff */
[----:B------:R-:W3:Y:S01]  /*bde00*/  LDL.LU R136, [R1+0x4ec8] ;  /* 0x004ec80001887983 */ /* 0x000ee20000300800 */
[----:B------:R-:W-:-:S03]  /*bde10*/  LOP3.LUT R29, R152, 0xffff, RZ, 0xc0, !PT ;  /* 0x0000ffff981d7812 */ /* 0x000fc600078ec0ff */
[----:B------:R-:W3:Y:S01]  /*bde20*/  LDL.LU R152, [R1+0x4680] ;  /* 0x0046800001987983 */ /* 0x000ee20000300800 */
[----:B------:R-:W-:Y:S02]  /*bde30*/  LOP3.LUT R28, R18, 0xffff, RZ, 0xc0, !PT ;  /* 0x0000ffff121c7812 */ /* 0x000fe400078ec0ff */
[----:B------:R-:W-:Y:S02]  /*bde40*/  PRMT R24, R29, 0x3340, R0 ;  /* 0x000033401d187816 */ /* 0x000fe40000000000 */
[----:B------:R-:W-:-:S04]  /*bde50*/  PRMT R25, R30, 0x3340, R28 ;  /* 0x000033401e197816 */ /* 0x000fc8000000001c */
[----:B0-----:R-:W-:-:S05]  /*bde60*/  PRMT R8, R25, 0x5410, R24 ;  /* 0x0000541019087816 */ /* 0x001fca0000000018 */
[----:B------:R0:W-:Y:S04]  /*bde70*/  STL [R1+0x487c], R8 ;  /* 0x00487c0801007387 */ /* 0x0001e80000100800 */
[----:B------:R-:W3:Y:S01]  /*bde80*/  LDL.LU R18, [R1+0x48e4] ;  /* 0x0048e40001127983 */ /* 0x000ee20000300800 */
[----:B------:R-:W-:Y:S02]  /*bde90*/  SHF.R.S32.HI R24, RZ, 0x1f, R137 ;  /* 0x0000001fff187819 */ /* 0x000fe40000011489 */
[----:B------:R-:W-:Y:S02]  /*bdea0*/  SHF.R.U32.HI R30, RZ, 0x8, R30 ;  /* 0x00000008ff1e7819 */ /* 0x000fe4000001161e */
[----:B0-----:R-:W-:Y:S02]  /*bdeb0*/  IADD3 R8, P2, R137, R2, RZ ;  /* 0x0000000289087210 */ /* 0x001fe40007f5e0ff */
[----:B------:R-:W-:-:S03]  /*bdec0*/  SHF.R.U32.HI R25, RZ, 0x8, R28 ;  /* 0x00000008ff197819 */ /* 0x000fc6000001161c */
[----:B------:R-:W-:Y:S01]  /*bded0*/  IMAD.X R9, R24, 0x1, R13, P2 ;  /* 0x0000000118097824 */ /* 0x000fe200010e060d */
[----:B------:R-:W-:Y:S02]  /*bdee0*/  LOP3.LUT R28, R30, 0xffff, RZ, 0xc0, !PT ;  /* 0x0000ffff1e1c7812 */ /* 0x000fe400078ec0ff */
[----:B------:R-:W-:Y:S02]  /*bdef0*/  LOP3.LUT R25, R25, 0xffff, RZ, 0xc0, !PT ;  /* 0x0000ffff19197812 */ /* 0x000fe400078ec0ff */
[----:B------:R-:W-:Y:S01]  /*bdf00*/  SHF.R.U32.HI R170, RZ, 0x8, R29 ;  /* 0x00000008ffaa7819 */ /* 0x000fe2000001161d */
[----:B------:R0:W-:Y:S01]  /*bdf10*/  STL.64 [R1+0x760], R8 ;  /* 0x0007600801007387 */ /* 0x0001e20000100a00 */
[----:B------:R-:W-:Y:S02]  /*bdf20*/  LOP3.LUT R183, R16, 0xffff, RZ, 0xc0, !PT ;  /* 0x0000ffff10b77812 */ /* 0x000fe400078ec0ff */
[----:B0-----:R-:W-:Y:S02]  /*bdf30*/  PRMT R8, R28, 0x3340, R25 ;  /* 0x000033401c087816 */ /* 0x001fe40000000019 */
[----:B------:R-:W-:-:S03]  /*bdf40*/  PRMT R25, R183, 0x3340, R0 ;  /* 0x00003340b7197816 */ /* 0x000fc60000000000 */
[----:B------:R0:W-:Y:S04]  /*bdf50*/  STL [R1+0xc84], R8 ;  /* 0x000c840801007387 */ /* 0x0001e80000100800 */
[----:B------:R-:W3:Y:S01]  /*bdf60*/  LDL.LU R16, [R1+0x557c] ;  /* 0x00557c0001107983 */ /* 0x000ee20000300800 */
[----:B------:R-:W-:Y:S02]  /*bdf70*/  SHF.R.U32.HI R175, RZ, 0x8, R34 ;  /* 0x00000008ffaf7819 */ /* 0x000fe40000011622 */
[----:B--2---:R-:W-:Y:S02]  /*bdf80*/  LOP3.LUT R30, R144, 0xffff, RZ, 0xc0, !PT ;  /* 0x0000ffff901e7812 */ /* 0x004fe400078ec0ff */
[----:B------:R-:W2:Y:S01]  /*bdf90*/  LDL.LU R144, [R1+0x4a58] ;  /* 0x004a580001907983 */ /* 0x000ea20000300800 */
[----:B----4-:R-:W-:-:S03]  /*bdfa0*/  LOP3.LUT R29, R148, 0xffff, RZ, 0xc0, !PT ;  /* 0x0000ffff941d7812 */ /* 0x010fc600078ec0ff */
[----:B------:R-:W4:Y:S01]  /*bdfb0*/  LDL.LU R148, [R1+0x4828] ;  /* 0x0048280001947983 */ /* 0x000f220000300800 */
[----:B------:R-:W-:-:S04]  /*bdfc0*/  PRMT R28, R30, 0x3340, R29 ;  /* 0x000033401e1c7816 */ /* 0x000fc8000000001d */
[----:B0-----:R-:W-:-:S05]  /*bdfd0*/  PRMT R8, R28, 0x5410, R25 ;  /* 0x000054101c087816 */ /* 0x001fca0000000019 */
[----:B------:R0:W-:Y:S01]  /*bdfe0*/  STL [R1+0x4870], R8 ;  /* 0x0048700801007387 */ /* 0x0001e20000100800 */
[----:B------:R-:W-:Y:S02]  /*bdff0*/  SHF.R.U32.HI R28, RZ, 0x8, R30 ;  /* 0x00000008ff1c7819 */ /* 0x000fe4000001161e */
[----:B------:R-:W-:Y:S02]  /*be000*/  SHF.R.U32.HI R25, RZ, 0x8, R29 ;  /* 0x00000008ff197819 */ /* 0x000fe4000001161d */
[----:B0-----:R-:W-:Y:S02]  /*be010*/  IADD3 R8, P2, R137, R0, RZ ;  /* 0x0000000089087210 */ /* 0x001fe40007f5e0ff */
[----:B------:R-:W-:-:S03]  /*be020*/  LOP3.LUT R28, R28, 0xffff, RZ, 0xc0, !PT ;  /* 0x0000ffff1c1c7812 */ /* 0x000fc600078ec0ff */
[----:B------:R-:W-:Y:S01]  /*be030*/  IMAD.X R9, R24, 0x1, R7, P2 ;  /* 0x0000000118097824 */ /* 0x000fe200010e0607 */
[----:B------:R-:W-:-:S04]  /*be040*/  LOP3.LUT R25, R25, 0xffff, RZ, 0xc0, !PT ;  /* 0x0000ffff19197812 */ /* 0x000fc800078ec0ff */
[----:B------:R0:W-:Y:S02]  /*be050*/  STL.64 [R1+0x758], R8 ;  /* 0x0007580801007387 */ /* 0x0001e40000100a00 */
        /* <DEDUP_REMOVED lines=24> */
[----:B0-----:R-:W-:-:S05]  /*be1e0*/  PRMT R8, R25, 0x3340, R24 ;  /* 0x0000334019087816 */ /* 0x001fca0000000018 */
[----:B------:R0:W-:Y:S04]  /*be1f0*/  STL [R1+0xc80], R8 ;  /* 0x000c800801007387 */ /* 0x0001e80000100800 */
[----:B------:R-:W3:Y:S01]  /*be200*/  LDL.LU R16, [R1+0x5578] ;  /* 0x0055780001107983 */ /* 0x000ee20000300800 */
[----:B------:R-:W-:Y:S02]  /*be210*/  PRMT R24, R30, 0x3340, R0 ;  /* 0x000033401e187816 */ /* 0x000fe40000000000 */
[----:B------:R-:W-:Y:S02]  /*be220*/  SHF.R.U32.HI R168, RZ, 0x8, R34 ;  /* 0x00000008ffa87819 */ /* 0x000fe40000011622 */
        /* <DEDUP_REMOVED lines=13> */
[----:B---3--:R-:W-:Y:S02]  /*be300*/  LOP3.LUT R29, R136, 0xffff, RZ, 0xc0, !PT ;  /* 0x0000ffff881d7812 */ /* 0x008fe400078ec0ff */
[----:B------:R-:W-:-:S04]  /*be310*/  LOP3.LUT R34, R152, 0xffff, RZ, 0xc0, !PT ;  /* 0x0000ffff98227812 */ /* 0x000fc800078ec0ff */
[----:B------:R-:W-:Y:S02]  /*be320*/  PRMT R24, R34, 0x3340, R0 ;  /* 0x0000334022187816 */ /* 0x000fe40000000000 */
[----:B------:R-:W-:-:S04]  /*be330*/  LOP3.LUT R28, R18, 0xffff, RZ, 0xc0, !PT ;  /* 0x0000ffff121c7812 */ /* 0x000fc800078ec0ff */
[----:B------:R-:W-:-:S04]  /*be340*/  PRMT R25, R29, 0x3340, R28 ;  /* 0x000033401d197816 */ /* 0x000fc8000000001c */
[----:B------:R-:W-:-:S05]  /*be350*/  PRMT R10, R25, 0x5410, R24 ;  /* 0x00005410190a7816 */ /* 0x000fca0000000018 */
[----:B------:R-:W-:Y:S04]  /*be360*/  STL [R1+0x4834], R10 ;  /* 0x0048340a01007387 */ /* 0x000fe80000100800 */
[----:B------:R-:W3:Y:S04]  /*be370*/  LDL.LU R136, [R1+0x4ee8] ;  /* 0x004ee80001887983 */ /* 0x000ee80000300800 */
[----:B------:R-:W3:Y:S04]  /*be380*/  LDL.LU R152, [R1+0x4688] ;  /* 0x0046880001987983 */ /* 0x000ee80000300800 */
[----:B------:R-:W3:Y:S01]  /*be390*/  LDL.LU R18, [R1+0x4920] ;  /* 0x0049200001127983 */ /* 0x000ee20000300800 */
[----:B------:R-:W-:-:S02]  /*be3a0*/  SHF.R.S32.HI R24, RZ, 0x1f, R138 ;  /* 0x0000001fff187819 */ /* 0x000fc4000001148a */
[----:B0-----:R-:W-:Y:S02]  /*be3b0*/  IADD3 R8, P2, R138, R2, RZ ;  /* 0x000000028a087210 */ /* 0x001fe40007f5e0ff */
[----:B------:R-:W-:Y:S02]  /*be3c0*/  SHF.R.U32.HI R29, RZ, 0x8, R29 ;  /* 0x00000008ff1d7819 */ /* 0x000fe4000001161d */
[----:B------:R-:W-:Y:S01]  /*be3d0*/  SHF.R.U32.HI R25, RZ, 0x8, R28 ;  /* 0x00000008ff197819 */ /* 0x000fe2000001161c */
[----:B------:R-:W-:Y:S01]  /*be3e0*/  IMAD.X R9, R24, 0x1, R13, P2 ;  /* 0x0000000118097824 */ /* 0x000fe200010e060d */
[----:B------:R-:W-:Y:S02]  /*be3f0*/  LOP3.LUT R28, R29, 0xffff, RZ, 0xc0, !PT ;  /* 0x0000ffff1d1c7812 */ /* 0x000fe400078ec0ff */
[----:B------:R-:W-:Y:S02]  /*be400*/  LOP3.LUT R25, R25, 0xffff, RZ, 0xc0, !PT ;  /* 0x0000ffff19197812 */ /* 0x000fe400078ec0ff */
[----:B------:R-:W-:Y:S01]  /*be410*/  SHF.R.U32.HI R167, RZ, 0x8, R30 ;  /* 0x00000008ffa77819 */ /* 0x000fe2000001161e */
[----:B------:R0:W-:Y:S01]  /*be420*/  STL.64 [R1+0x740], R8 ;  /* 0x0007400801007387 */ /* 0x0001e20000100a00 */
[----:B------:R-:W-:-:S02]  /*be430*/  LOP3.LUT R201, R17, 0xffff, RZ, 0xc0, !PT ;  /* 0x0000ffff11c97812 */ /* 0x000fc400078ec0ff */
[----:B0-----:R-:W-:Y:S02]  /*be440*/  PRMT R8, R28, 0x3340, R25 ;  /* 0x000033401c087816 */ /* 0x001fe40000000019 */
[----:B------:R-:W-:-:S03]  /*be450*/  PRMT R25, R201, 0x3340, R0 ;  /* 0x00003340c9197816 */ /* 0x000fc60000000000 */
[----:B------:R0:W-:Y:S04]  /*be460*/  STL [R1+0x34c], R8 ;  /* 0x00034c0801007387 */ /* 0x0001e80000100800 */
[----:B------:R-:W3:Y:S04]  /*be470*/  LDL.LU R17, [R1+0x5574] ;  /* 0x0055740001117983 */ /* 0x000ee80000300800 */
[----:B------:R-:W3:Y:S01]  /*be480*/  LDL.LU R137, [R1+0x4eec] ;  /* 0x004eec0001897983 */ /* 0x000ee20000300800 */
[----:B------:R-:W-:-:S04]  /*be490*/  SHF.R.U32.HI R166, RZ, 0x8, R34 ;  /* 0x00000008ffa67819 */ /* 0x000fc80000011622 */
[----:B------:R-:W-:-:S04]  /*be4a0*/  LOP3.LUT R166, R166, 0xffff, RZ, 0xc0, !PT ;  /* 0x0000ffffa6a67812 */ /* 0x000fc800078ec0ff */
[----:B------:R-:W-:Y:S02]  /*be4b0*/  PRMT R166, R166, 0x3340, R0 ;  /* 0x00003340a6a67816 */ /* 0x000fe40000000000 */
[----:B--2---:R-:W-:Y:S02]  /*be4c0*/  LOP3.LUT R30, R144, 0xffff, RZ, 0xc0, !PT ;  /* 0x0000ffff901e7812 */ /* 0x004fe400078ec0ff */
[----:B------:R-:W2:Y:S01]  /*be4d0*/  LDL.LU R144, [R1+0x468c] ;  /* 0x00468c0001907983 */ /* 0x000ea20000300800 */
[----:B----4-:R-:W-:-:S04]  /*be4e0*/  LOP3.LUT R29, R148, 0xffff, RZ, 0xc0, !PT ;  /* 0x0000ffff941d7812 */ /* 0x010fc800078ec0ff */
[----:B------:R-:W-:-:S04]  /*be4f0*/  PRMT R28, R30, 0x3340, R29 ;  /* 0x000033401e1c7816 */ /* 0x000fc8000000001d */
[----:B0-----:R-:W-:-:S05]  /*be500*/  PRMT R8, R28, 0x5410, R25 ;  /* 0x000054101c087816 */ /* 0x001fca0000000019 */
[----:B------:R0:W-:Y:S04]  /*be510*/  STL [R1+0x4828], R8 ;  /* 0x0048280801007387 */ /* 0x0001e80000100800 */
[----:B------:R-:W4:Y:S01]  /*be520*/  LDL.LU R148, [R1+0x4938] ;  /* 0x0049380001947983 */ /* 0x000f220000300800 */
[----:B------:R-:W-:Y:S02]  /*be530*/  SHF.R.U32.HI R28, RZ, 0x8, R30 ;  /* 0x00000008ff1c7819 */ /* 0x000fe4000001161e */
[----:B------:R-:W-:Y:S02]  /*be540*/  SHF.R.U32.HI R25, RZ, 0x8, R29 ;  /* 0x00000008ff197819 */ /* 0x000fe4000001161d */
[----:B0-----:R-:W-:Y:S02]  /*be550*/  IADD3 R8, P2, R138, R0, RZ ;  /* 0x000000008a087210 */ /* 0x001fe40007f5e0ff */
[----:B------:R-:W-:-:S03]  /*be560*/  LOP3.LUT R28, R28, 0xffff, RZ, 0xc0, !PT ;  /* 0x0000ffff1c1c7812 */ /* 0x000fc600078ec0ff */
[----:B------:R-:W-:Y:S01]  /*be570*/  IMAD.X R9, R24, 0x1, R7, P2 ;  /* 0x0000000118097824 */ /* 0x000fe200010e0607 */
[----:B------:R-:W-:-:S04]  /*be580*/  LOP3.LUT R25, R25, 0xffff, RZ, 0xc0, !PT ;  /* 0x0000ffff19197812 */ /* 0x000fc800078ec0ff */
[----:B------:R0:W-:Y:S04]  /*be590*/  STL.64 [R1+0x738], R8 ;  /* 0x0007380801007387 */ /* 0x0001e80000100a00 */
[----:B------:R-:W-:Y:S01]  /*be5a0*/  STL [R1+0x54ac], R166 ;  /* 0x0054aca601007387 */ /* 0x000fe20000100800 */
[----:B0-----:R-:W-:-:S05]  /*be5b0*/  PRMT R8, R28, 0x3340, R25 ;  /* 0x000033401c087816 */ /* 0x001fca0000000019 */
[----:B------:R0:W-:Y:S01]  /*be5c0*/  STL [R1+0xccc], R8 ;  /* 0x000ccc0801007387 */ /* 0x0001e20000100800 */
[----:B---3--:R-:W-:-:S03]  /*be5d0*/  LOP3.LUT R34, R152, 0xffff, RZ, 0xc0, !PT ;  /* 0x0000ffff98227812 */ /* 0x008fc600078ec0ff */
[----:B------:R-:W3:Y:S01]  /*be5e0*/  LDL.LU R152, [R1+0x4abc] ;  /* 0x004abc0001987983 */ /* 0x000ee20000300800 */
[----:B------:R-:W-:-:S03]  /*be5f0*/  LOP3.LUT R29, R18, 0xffff, RZ, 0xc0, !PT ;  /* 0x0000ffff121d7812 */ /* 0x000fc600078ec0ff */
[----:B------:R-:W3:Y:S01]  /*be600*/  LDL.LU R18, [R1+0x4850] ;  /* 0x0048500001127983 */ /* 0x000ee20000300800 */
[----:B------:R-:W-:Y:S02]  /*be610*/  LOP3.LUT R30, R136, 0xffff, RZ, 0xc0, !PT ;  /* 0x0000ffff881e7812 */ /* 0x000fe400078ec0ff */
[----:B------:R-:W-:Y:S01]  /*be620*/  PRMT R25, R34, 0x3340, R0 ;  /* 0x0000334022197816 */ /* 0x000fe20000000000 */
[----:B------:R-:W3:Y:S01]  /*be630*/  LDL.LU R136, [R1+0xcbc] ;  /* 0x000cbc0001887983 */ /* 0x000ee20000300800 */
        /* <DEDUP_REMOVED lines=17> */
[----:B--2---:R-:W-:-:S03]  /*be750*/  LOP3.LUT R28, R144, 0xffff, RZ, 0xc0, !PT ;  /* 0x0000ffff901c7812 */ /* 0x004fc600078ec0ff */
[----:B------:R-:W2:Y:S01]  /*be760*/  LDL.LU R144, [R1+0x485c] ;  /* 0x00485c0001907983 */ /* 0x000ea20000300800 */
[----:B------:R-:W-:Y:S02]  /*be770*/  PRMT R24, R28, 0x3340, R0 ;  /* 0x000033401c187816 */ /* 0x000fe40000000000 */
[----:B------:R-:W-:Y:S02]  /*be780*/  SHF.R.U32.HI R165, RZ, 0x8, R28 ;  /* 0x00000008ffa57819 */ /* 0x000fe4000001161c */
[----:B----4-:R-:W-:-:S04]  /*be790*/  LOP3.LUT R29, R148, 0xffff, RZ, 0xc0, !PT ;  /* 0x0000ffff941d7812 */ /* 0x010fc800078ec0ff */
[----:B------:R-:W-:-:S04]  /*be7a0*/  PRMT R25, R30, 0x3340, R29 ;  /* 0x000033401e197816 */ /* 0x000fc8000000001d */
[----:B0-----:R-:W-:Y:S02]  /*be7b0*/  PRMT R8, R25, 0x5410, R24 ;  /* 0x0000541019087816 */ /* 0x001fe40000000018 */
[----:B------:R-:W-:Y:S02]  /*be7c0*/  SHF.R.U32.HI R25, RZ, 0x8, R30 ;  /* 0x00000008ff197819 */ /* 0x000fe4000001161e */
[----:B------:R-:W-:Y:S02]  /*be7d0*/  SHF.R.U32.HI R24, RZ, 0x8, R29 ;  /* 0x00000008ff187819 */ /* 0x000fe4000001161d */
[----:B------:R-:W-:Y:S02]  /*be7e0*/  LOP3.LUT R165, R165, 0xffff, RZ, 0xc0, !PT ;  /* 0x0000ffffa5a57812 */ /* 0x000fe400078ec0ff */
[----:B------:R-:W-:Y:S02]  /*be7f0*/  LOP3.LUT R25, R25, 0xffff, RZ, 0xc0, !PT ;  /* 0x0000ffff19197812 */ /* 0x000fe400078ec0ff */
[----:B------:R-:W-:Y:S01]  /*be800*/  LOP3.LUT R24, R24, 0xffff, RZ, 0xc0, !PT ;  /* 0x0000ffff18187812 */ /* 0x000fe200078ec0ff */
[----:B------:R0:W-:Y:S01]  /*be810*/  STL [R1+0x4818], R8 ;  /* 0x0048180801007387 */ /* 0x0001e20000100800 */
[----:B------:R-:W-:-:S02]  /*be820*/  PRMT R165, R165, 0x3340, R0 ;  /* 0x00003340a5a57816 */ /* 0x000fc40000000000 */
[----:B------:R-:W-:-:S03]  /*be830*/  LOP3.LUT R30, R16, 0xffff, RZ, 0xc0, !PT ;  /* 0x0000ffff101e7812 */ /* 0x000fc600078ec0ff */
[----:B------:R-:W-:Y:S01]  /*be840*/  STL [R1+0x54a8], R165 ;  /* 0x0054a8a501007387 */ /* 0x000fe20000100800 */
[----:B0-----:R-:W-:-:S05]  /*be850*/  PRMT R8, R25, 0x3340, R24 ;  /* 0x0000334019087816 */ /* 0x001fca0000000018 */
[----:B------:R0:W-:Y:S04]  /*be860*/  STL [R1+0x340], R8 ;  /* 0x0003400801007387 */ /* 0x0001e80000100800 */
[----:B------:R-:W4:Y:S04]  /*be870*/  LDL.LU R16, [R1+0x5570] ;  /* 0x0055700001107983 */ /* 0x000f280000300800 */
[----:B------:R-:W4:Y:S01]  /*be880*/  LDL.LU R148, [R1+0x4f00] ;  /* 0x004f000001947983 */ /* 0x000f220000300800 */
[----:B---3--:R-:W-:-:S03]  /*be890*/  LOP3.LUT R29, R152, 0xffff, RZ, 0xc0, !PT ;  /* 0x0000ffff981d7812 */ /* 0x008fc600078ec0ff */
[----:B------:R-:W3:Y:S01]  /*be8a0*/  LDL.LU R152, [R1+0x4694] ;  /* 0x0046940001987983 */ /* 0x000ee20000300800 */
[----:B------:R-:W-:-:S03]  /*be8b0*/  LOP3.LUT R28, R18, 0xffff, RZ, 0xc0, !PT ;  /* 0x0000ffff121c7812 */ /* 0x000fc600078ec0ff */
[----:B------:R-:W3:Y:S01]  /*be8c0*/  LDL.LU R18, [R1+0x4970] ;  /* 0x0049700001127983 */ /* 0x000ee20000300800 */
[----:B------:R-:W-:Y:S02]  /*be8d0*/  PRMT R24, R30, 0x3340, R0 ;  /* 0x000033401e187816 */ /* 0x000fe40000000000 */
[----:B------:R-:W-:Y:S02]  /*be8e0*/  PRMT R25, R29, 0x3340, R28 ;  /* 0x000033401d197816 */ /* 0x000fe4000000001c */
[----:B0-----:R-:W-:Y:S02]  /*be8f0*/  IADD3 R8, P2, R136, R2, RZ ;  /* 0x0000000288087210 */ /* 0x001fe40007f5e0ff */
[----:B------:R-:W-:Y:S02]  /*be900*/  PRMT R10, R25, 0x5410, R24 ;  /* 0x00005410190a7816 */ /* 0x000fe40000000018 */
[----:B------:R-:W-:Y:S02]  /*be910*/  SHF.R.S32.HI R24, RZ, 0x1f, R136 ;  /* 0x0000001fff187819 */ /* 0x000fe40000011488 */
[----:B------:R-:W-:-:S02]  /*be920*/  SHF.R.U32.HI R164, RZ, 0x8, R34 ;  /* 0x00000008ffa47819 */ /* 0x000fc40000011622 */
[----:B------:R-:W-:Y:S02]  /*be930*/  SHF.R.U32.HI R29, RZ, 0x8, R29 ;  /* 0x00000008ff1d7819 */ /* 0x000fe4000001161d */
[----:B------:R-:W-:Y:S01]  /*be940*/  SHF.R.U32.HI R25, RZ, 0x8, R28 ;  /* 0x00000008ff197819 */ /* 0x000fe2000001161c */
[----:B------:R-:W-:Y:S01]  /*be950*/  IMAD.X R9, R24, 0x1, R13, P2 ;  /* 0x0000000118097824 */ /* 0x000fe200010e060d */
[----:B------:R-:W-:Y:S02]  /*be960*/  LOP3.LUT R164, R164, 0xffff, RZ, 0xc0, !PT ;  /* 0x0000ffffa4a47812 */ /* 0x000fe400078ec0ff */
[----:B------:R-:W-:Y:S02]  /*be970*/  LOP3.LUT R28, R29, 0xffff, RZ, 0xc0, !PT ;  /* 0x0000ffff1d1c7812 */ /* 0x000fe400078ec0ff */
[----:B------:R-:W-:Y:S01]  /*be980*/  LOP3.LUT R25, R25, 0xffff, RZ, 0xc0, !PT ;  /* 0x0000ffff19197812 */ /* 0x000fe200078ec0ff */
[----:B------:R-:W-:Y:S01]  /*be990*/  STL [R1+0x47e8], R10 ;  /* 0x0047e80a01007387 */ /* 0x000fe20000100800 */
[----:B------:R-:W-:-:S03]  /*be9a0*/  PRMT R164, R164, 0x3340, R0 ;  /* 0x00003340a4a47816 */ /* 0x000fc60000000000 */
[----:B------:R0:W-:Y:S04]  /*be9b0*/  STL.64 [R1+0x720], R8 ;  /* 0x0007200801007387 */ /* 0x0001e80000100a00 */
[----:B------:R-:W-:Y:S01]  /*be9c0*/  STL [R1+0x54a4], R164 ;  /* 0x0054a4a401007387 */ /* 0x000fe20000100800 */
[----:B0-----:R-:W-:-:S05]  /*be9d0*/  PRMT R8, R28, 0x3340, R25 ;  /* 0x000033401c087816 */ /* 0x001fca0000000019 */
[----:B------:R0:W-:Y:S04]  /*be9e0*/  STL [R1+0x33c], R8 ;  /* 0x00033c0801007387 */ /* 0x0001e80000100800 */
[----:B------:R-:W3:Y:S01]  /*be9f0*/  LDL.LU R138, [R1+0x4b14] ;  /* 0x004b1400018a7983 */ /* 0x000ee20000300800 */
[----:B------:R-:W-:-:S03]  /*bea00*/  LOP3.LUT R122, R137, 0xffff, RZ, 0xc0, !PT ;  /* 0x0000ffff897a7812 */ /* 0x000fc600078ec0ff */
[----:B------:R-:W3:Y:S01]  /*bea10*/  LDL.LU R137, [R1+0x486c] ;  /* 0x00486c0001897983 */ /* 0x000ee20000300800 */
[----:B------:R-:W-:Y:S02]  /*bea20*/  SHF.R.U32.HI R163, RZ, 0x8, R30 ;  /* 0x00000008ffa37819 */ /* 0x000fe4000001161e */
[----:B------:R-:W-:Y:S02]  /*bea30*/  SHF.R.U32.HI R28, RZ, 0x8, R122 ;  /* 0x00000008ff1c7819 */ /* 0x000fe4000001167a */
[----:B------:R-:W-:Y:S02]  /*bea40*/  LOP3.LUT R163, R163, 0xffff, RZ, 0xc0, !PT ;  /* 0x0000ffffa3a37812 */ /* 0x000fe400078ec0ff */
[----:B------:R-:W-:Y:S02]  /*bea50*/  LOP3.LUT R28, R28, 0xffff, RZ, 0xc0, !PT ;  /* 0x0000ffff1c1c7812 */ /* 0x000fe400078ec0ff */
[----:B------:R-:W-:-:S05]  /*bea60*/  PRMT R163, R163, 0x3340, R0 ;  /* 0x00003340a3a37816 */ /* 0x000fca0000000000 */
[----:B------:R-:W-:Y:S01]  /*bea70*/  STL [R1+0x54a0], R163 ;  /* 0x0054a0a301007387 */ /* 0x000fe20000100800 */
[----:B--2---:R-:W-:-:S04]  /*bea80*/  LOP3.LUT R119, R144, 0xffff, RZ, 0xc0, !PT ;  /* 0x0000ffff90777812 */ /* 0x004fc800078ec0ff */
[----:B------:R-:W-:-:S04]  /*bea90*/  SHF.R.U32.HI R25, RZ, 0x8, R119 ;  /* 0x00000008ff197819 */ /* 0x000fc80000011677 */
[----:B------:R-:W-:-:S04]  /*beaa0*/  LOP3.LUT R25, R25, 0xffff, RZ, 0xc0, !PT ;  /* 0x0000ffff19197812 */ /* 0x000fc800078ec0ff */
[----:B------:R-:W-:-:S05]  /*beab0*/  PRMT R222, R28, 0x3340, R25 ;  /* 0x000033401cde7816 */ /* 0x000fca0000000019 */
[----:B------:R-:W-:Y:S04]  /*beac0*/  STL [R1+0x5414], R222 ;  /* 0x005414de01007387 */ /* 0x000fe80000100800 */
[----:B------:R-:W2:Y:S01]  /*bead0*/  LDL.LU R144, [R1+0x4f04] ;  /* 0x004f040001907983 */ /* 0x000ea20000300800 */
[----:B----4-:R-:W-:-:S03]  /*beae0*/  LOP3.LUT R34, R148, 0xffff, RZ, 0xc0, !PT ;  /* 0x0000ffff94227812 */ /* 0x010fc600078ec0ff */
[----:B------:R-:W4:Y:S01]  /*beaf0*/  LDL.LU R148, [R1+0x4690] ;  /* 0x0046900001947983 */ /* 0x000f220000300800 */
[----:B---3--:R-:W-:Y:S02]  /*beb00*/  LOP3.LUT R29, R152, 0xffff, RZ, 0xc0, !PT ;  /* 0x0000ffff981d7812 */ /* 0x008fe400078ec0ff */
[----:B------:R-:W-:Y:S02]  /*beb10*/  LOP3.LUT R30, R18, 0xffff, RZ, 0xc0, !PT ;  /* 0x0000ffff121e7812 */ /* 0x000fe400078ec0ff */
[----:B------:R-:W-:Y:S02]  /*beb20*/  PRMT R25, R29, 0x3340, R0 ;  /* 0x000033401d197816 */ /* 0x000fe40000000000 */
[----:B------:R-:W-:-:S04]  /*beb30*/  PRMT R28, R34, 0x3340, R30 ;  /* 0x00003340221c7816 */ /* 0x000fc8000000001e */
[----:B0-----:R-:W-:-:S05]  /*beb40*/  PRMT R8, R28, 0x5410, R25 ;  /* 0x000054101c087816 */ /* 0x001fca0000000019 */
[----:B------:R0:W-:Y:S04]  /*beb50*/  STL [R1+0x47d0], R8 ;  /* 0x0047d00801007387 */ /* 0x0001e80000100800 */
[----:B------:R-:W3:Y:S01]  /*beb60*/  LDL.LU R152, [R1+0x498c] ;  /* 0x00498c0001987983 */ /* 0x000ee20000300800 */
[----:B------:R-:W-:Y:S02]  /*beb70*/  SHF.R.U32.HI R28, RZ, 0x8, R34 ;  /* 0x00000008ff1c7819 */ /* 0x000fe40000011622 */
[----:B------:R-:W-:Y:S02]  /*beb80*/  SHF.R.U32.HI R25, RZ, 0x8, R30 ;  /* 0x00000008ff197819 */ /* 0x000fe4000001161e */
[----:B0-----:R-:W-:Y:S02]  /*beb90*/  IADD3 R8, P2, R136, R0, RZ ;  /* 0x0000000088087210 */ /* 0x001fe40007f5e0ff */
[----:B------:R-:W-:-:S03]  /*beba0*/  LOP3.LUT R28, R28, 0xffff, RZ, 0xc0, !PT ;  /* 0x0000ffff1c1c7812 */ /* 0x000fc600078ec0ff */
[----:B------:R-:W-:Y:S01]  /*bebb0*/  IMAD.X R9, R24, 0x1, R7, P2 ;  /* 0x0000000118097824 */ /* 0x000fe200010e0607 */
[----:B------:R-:W-:Y:S02]  /*bebc0*/  LOP3.LUT R25, R25, 0xffff, RZ, 0xc0, !PT ;  /* 0x0000ffff19197812 */ /* 0x000fe400078ec0ff */
[----:B------:R-:W-:Y:S02]  /*bebd0*/  SHF.R.U32.HI R162, RZ, 0x8, R29 ;  /* 0x00000008ffa27819 */ /* 0x000fe4000001161d */
[----:B------:R0:W-:Y:S01]  /*bebe0*/  STL.64 [R1+0x718], R8 ;  /* 0x0007180801007387 */ /* 0x0001e20000100a00 */
[----:B------:R-:W-:Y:S02]  /*bebf0*/  LOP3.LUT R34, R16, 0xffff, RZ, 0xc0, !PT ;  /* 0x0000ffff10227812 */ /* 0x000fe400078ec0ff */
[----:B------:R-:W-:Y:S01]  /*bec00*/  LOP3.LUT R162, R162, 0xffff, RZ, 0xc0, !PT ;  /* 0x0000ffffa2a27812 */ /* 0x000fe200078ec0ff */
[----:B------:R-:W3:Y:S01]  /*bec10*/  LDL.LU R18, [R1+0xcb8] ;  /* 0x000cb80001127983 */ /* 0x000ee20000300800 */
[----:B0-----:R-:W-:-:S02]  /*bec20*/  PRMT R8, R28, 0x3340, R25 ;  /* 0x000033401c087816 */ /* 0x001fc40000000019 */
[----:B------:R-:W-:Y:S02]  /*bec30*/  LOP3.LUT R30, R138, 0xffff, RZ, 0xc0, !PT ;  /* 0x0000ffff8a1e7812 */ /* 0x000fe400078ec0ff */
[--C-:B------:R-:W-:Y:S01]  /*bec40*/  PRMT R25, R34, 0x3340, R0.reuse ;  /* 0x0000334022197816 */ /* 0x100fe20000000000 */
[----:B------:R0:W-:Y:S01]  /*bec50*/  STL [R1+0x338], R8 ;  /* 0x0003380801007387 */ /* 0x0001e20000100800 */
[----:B------:R-:W-:Y:S02]  /*bec60*/  PRMT R162, R162, 0x3340, R0 ;  /* 0x00003340a2a27816 */ /* 0x000fe40000000000 */
[----:B------:R-:W-:Y:S02]  /*bec70*/  LOP3.LUT R29, R137, 0xffff, RZ, 0xc0, !PT ;  /* 0x0000ffff891d7812 */ /* 0x000fe400078ec0ff */
[----:B0-----:R-:W-:Y:S02]  /*bec80*/  IADD3 R8, P2, R136, R6, RZ ;  /* 0x0000000688087210 */ /* 0x001fe40007f5e0ff */
[----:B------:R-:W-:Y:S01]  /*bec90*/  PRMT R28, R30, 0x3340, R29 ;  /* 0x000033401e1c7816 */ /* 0x000fe2000000001d */
[----:B------:R-:W-:Y:S02]  /*beca0*/  STL [R1+0x549c], R162 ;  /* 0x00549ca201007387 */ /* 0x000fe40000100800 */
[----:B------:R-:W-:Y:S01]  /*becb0*/  IMAD.X R9, R24, 0x1, R5, P2 ;  /* 0x0000000118097824 */ /* 0x000fe200010e0605 */
[----:B------:R-:W-:Y:S01]  /*becc0*/  PRMT R10, R28, 0x5410, R25 ;  /* 0x000054101c0a7816 */ /* 0x000fe20000000019 */
[----:B------:R-:W3:Y:S04]  /*becd0*/  LDL.LU R16, [R1+0x556c] ;  /* 0x00556c0001107983 */ /* 0x000ee80000300800 */
[----:B------:R-:W-:Y:S04]  /*bece0*/  STL [R1+0x47a8], R10 ;  /* 0x0047a80a01007387 */ /* 0x000fe80000100800 */
[----:B------:R0:W-:Y:S01]  /*becf0*/  STL.64 [R1+0x710], R8 ;  /* 0x0007100801007387 */ /* 0x0001e20000100a00 */
[----:B------:R-:W-:-:S03]  /*bed00*/  SHF.R.U32.HI R25, RZ, 0x8, R30 ;  /* 0x00000008ff197819 */ /* 0x000fc6000001161e */
[----:B------:R-:W3:Y:S01]  /*bed10*/  LDL.LU R43, [R1+0x4b40] ;  /* 0x004b4000012b7983 */ /* 0x000ee20000300800 */
[----:B0-----:R-:W-:-:S03]  /*bed20*/  IADD3 R8, P2, R136, R4, RZ ;  /* 0x0000000488087210 */ /* 0x001fc60007f5e0ff */
[----:B------:R-:W3:Y:S02]  /*bed30*/  LDL.LU R139, [R1+0x4888] ;  /* 0x00488800018b7983 */ /* 0x000ee40000300800 */
[----:B------:R-:W-:Y:S01]  /*bed40*/  IMAD.X R9, R24, 0x1, R3, P2 ;  /* 0x0000000118097824 */ /* 0x000fe200010e0603 */
[----:B------:R-:W-:Y:S02]  /*bed50*/  SHF.R.U32.HI R24, RZ, 0x8, R29 ;  /* 0x00000008ff187819 */ /* 0x000fe4000001161d */
[----:B------:R-:W-:Y:S02]  /*bed60*/  LOP3.LUT R25, R25, 0xffff, RZ, 0xc0, !PT ;  /* 0x0000ffff19197812 */ /* 0x000fe400078ec0ff */
[----:B------:R-:W-:Y:S01]  /*bed70*/  LOP3.LUT R24, R24, 0xffff, RZ, 0xc0, !PT ;  /* 0x0000ffff18187812 */ /* 0x000fe200078ec0ff */
[----:B------:R0:W-:Y:S03]  /*bed80*/  STL.64 [R1+0x708], R8 ;  /* 0x0007080801007387 */ /* 0x0001e60000100a00 */
[----:B0-----:R-:W-:-:S05]  /*bed90*/  PRMT R8, R25, 0x3340, R24 ;  /* 0x0000334019087816 */ /* 0x001fca0000000018 */
[----:B------:R0:W-:Y:S04]  /*beda0*/  STL [R1+0x334], R8 ;  /* 0x0003340801007387 */ /* 0x0001e80000100800 */
[----:B------:R-:W3:Y:S04]  /*bedb0*/  LDL.LU R138, [R1+0x4f14] ;  /* 0x004f1400018a7983 */ /* 0x000ee80000300800 */
[----:B------:R-:W3:Y:S04]  /*bedc0*/  LDL.LU R137, [R1+0x4698] ;  /* 0x0046980001897983 */ /* 0x000ee80000300800 */
[----:B------:R-:W3:Y:S01]  /*bedd0*/  LDL.LU R136, [R1+0x49c0] ;  /* 0x0049c00001887983 */ /* 0x000ee20000300800 */
[----:B------:R-:W-:-:S04]  /*bede0*/  SHF.R.U32.HI R161, RZ, 0x8, R34 ;  /* 0x00000008ffa17819 */ /* 0x000fc80000011622 */
[----:B------:R-:W-:-:S04]  /*bedf0*/  LOP3.LUT R161, R161, 0xffff, RZ, 0xc0, !PT ;  /* 0x0000ffffa1a17812 */ /* 0x000fc800078ec0ff */
[----:B------:R-:W-:Y:S02]  /*bee00*/  PRMT R161, R161, 0x3340, R0 ;  /* 0x00003340a1a17816 */ /* 0x000fe40000000000 */
[----:B--2---:R-:W-:Y:S02]  /*bee10*/  LOP3.LUT R29, R144, 0xffff, RZ, 0xc0, !PT ;  /* 0x0000ffff901d7812 */ /* 0x004fe400078ec0ff */
[----:B----4-:R-:W-:-:S04]  /*bee20*/  LOP3.LUT R30, R148, 0xffff, RZ, 0xc0, !PT ;  /* 0x0000ffff941e7812 */ /* 0x010fc800078ec0ff */
[----:B------:R-:W-:Y:S02]  /*bee30*/  PRMT R24, R30, 0x3340, R0 ;  /* 0x000033401e187816 */ /* 0x000fe40000000000 */
[----:B---3--:R-:W-:-:S04]  /*bee40*/  LOP3.LUT R28, R152, 0xffff, RZ, 0xc0, !PT ;  /* 0x0000ffff981c7812 */ /* 0x008fc800078ec0ff */
[----:B------:R-:W-:-:S04]  /*bee50*/  PRMT R25, R29, 0x3340, R28 ;  /* 0x000033401d197816 */ /* 0x000fc8000000001c */
[----:B0-----:R-:W-:Y:S02]  /*bee60*/  PRMT R8, R25, 0x5410, R24 ;  /* 0x0000541019087816 */ /* 0x001fe40000000018 */
[----:B------:R-:W-:Y:S02]  /*bee70*/  SHF.R.U32.HI R25, RZ, 0x8, R29 ;  /* 0x00000008ff197819 */ /* 0x000fe4000001161d */
[----:B------:R-:W-:Y:S02]  /*bee80*/  SHF.R.U32.HI R24, RZ, 0x8, R28 ;  /* 0x00000008ff187819 */ /* 0x000fe4000001161c */
[----:B------:R-:W-:Y:S02]  /*bee90*/  LOP3.LUT R25, R25, 0xffff, RZ, 0xc0, !PT ;  /* 0x0000ffff19197812 */ /* 0x000fe400078ec0ff */
[----:B------:R-:W-:Y:S01]  /*beea0*/  LOP3.LUT R24, R24, 0xffff, RZ, 0xc0, !PT ;  /* 0x0000ffff18187812 */ /* 0x000fe200078ec0ff */
[----:B------:R0:W-:Y:S03]  /*beeb0*/  STL [R1+0x47a0], R8 ;  /* 0x0047a00801007387 */ /* 0x0001e60000100800 */
[----:B------:R-:W-:Y:S01]  /*beec0*/  PRMT R10, R25, 0x3340, R24 ;  /* 0x00003340190a7816 */ /* 0x000fe20000000018 */
[----:B------:R-:W-:Y:S04]  /*beed0*/  STL [R1+0x5498], R161 ;  /* 0x005498a101007387 */ /* 0x000fe80000100800 */
[----:B------:R-:W-:Y:S04]  /*beee0*/  STL [R1+0x330], R10 ;  /* 0x0003300a01007387 */ /* 0x000fe80000100800 */
[----:B------:R-:W2:Y:S04]  /*beef0*/  LDL.LU R144, [R1+0x4b58] ;  /* 0x004b580001907983 */ /* 0x000ea80000300800 */
[----:B------:R-:W3:Y:S04]  /*bef00*/  LDL.LU R148, [R1+0x44] ;  /* 0x0000440001947983 */ /* 0x000ee80000300800 */
[----:B------:R-:W4:Y:S01]  /*bef10*/  LDL.LU R152, [R1+0x4894] ;  /* 0x0048940001987983 */ /* 0x000f220000300800 */
[----:B------:R-:W-:-:S02]  /*bef20*/  SHF.R.S32.HI R24, RZ, 0x1f, R18 ;  /* 0x0000001fff187819 */ /* 0x000fc40000011412 */
[----:B0-----:R-:W-:Y:S02]  /*bef30*/  IADD3 R8, P2, R18, R2, RZ ;  /* 0x0000000212087210 */ /* 0x001fe40007f5e0ff */
[----:B------:R-:W-:Y:S02]  /*bef40*/  SHF.R.U32.HI R190, RZ, 0x8, R160 ;  /* 0x00000008ffbe7819 */ /* 0x000fe400000116a0 */
[----:B------:R-:W-:Y:S01]  /*bef50*/  SHF.R.U32.HI R160, RZ, 0x8, R30 ;  /* 0x00000008ffa07819 */ /* 0x000fe2000001161e */
[----:B------:R-:W-:Y:S01]  /*bef60*/  IMAD.X R9, R24, 0x1, R13, P2 ;  /* 0x0000000118097824 */ /* 0x000fe200010e060d */
[----:B------:R-:W-:Y:S02]  /*bef70*/  SHF.R.U32.HI R169, RZ, 0x8, R37 ;  /* 0x00000008ffa97819 */ /* 0x000fe40000011625 */
[----:B------:R-:W-:Y:S02]  /*bef80*/  LOP3.LUT R160, R160, 0xffff, RZ, 0xc0, !PT ;  /* 0x0000ffffa0a07812 */ /* 0x000fe400078ec0ff */
[----:B------:R0:W-:Y:S02]  /*bef90*/  STL.64 [R1+0x700], R8 ;  /* 0x0007000801007387 */ /* 0x0001e40000100a00 */
[----:B------:R-:W-:-:S02]  /*befa0*/  PRMT R160, R160, 0x3340, R0 ;  /* 0x00003340a0a07816 */ /* 0x000fc40000000000 */
[----:B------:R-:W-:-:S04]  /*befb0*/  LOP3.LUT R28, R43, 0xffff, RZ, 0xc0, !PT ;  /* 0x0000ffff2b1c7812 */ /* 0x000fc800078ec0ff */
[----:B------:R-:W-:Y:S02]  /*befc0*/  SHF.R.U32.HI R29, RZ, 0x8, R28 ;  /* 0x00000008ff1d7819 */ /* 0x000fe4000001161c */
[----:B------:R-:W-:-:S04]  /*befd0*/  LOP3.LUT R25, R139, 0xffff, RZ, 0xc0, !PT ;  /* 0x0000ffff8b197812 */ /* 0x000fc800078ec0ff */
[--C-:B------:R-:W-:Y:S02]  /*befe0*/  PRMT R113, R28, 0x3340, R25.reuse ;  /* 0x000033401c717816 */ /* 0x100fe40000000019 */
[----:B------:R-:W-:Y:S02]  /*beff0*/  SHF.R.U32.HI R25, RZ, 0x8, R25 ;  /* 0x00000008ff197819 */ /* 0x000fe40000011619 */
[----:B------:R-:W-:Y:S02]  /*bf000*/  LOP3.LUT R28, R29, 0xffff, RZ, 0xc0, !PT ;  /* 0x0000ffff1d1c7812 */ /* 0x000fe400078ec0ff */
[----:B------:R-:W-:Y:S02]  /*bf010*/  LOP3.LUT R25, R25, 0xffff, RZ, 0xc0, !PT ;  /* 0x0000ffff19197812 */ /* 0x000fe400078ec0ff */
[----:B------:R-:W-:Y:S02]  /*bf020*/  LOP3.LUT R116, R17, 0xffff, RZ, 0xc0, !PT ;  /* 0x0000ffff11747812 */ /* 0x000fe400078ec0ff */
[----:B0-----:R-:W-:Y:S01]  /*bf030*/  PRMT R8, R28, 0x3340, R25 ;  /* 0x000033401c087816 */ /* 0x001fe20000000019 */
[----:B------:R-:W-:Y:S01]  /*bf040*/  STL [R1+0x5494], R160 ;  /* 0x005494a001007387 */ /* 0x000fe20000100800 */
[----:B------:R-:W-:-:S02]  /*bf050*/  LOP3.LUT R111, R159, 0xffff, RZ, 0xc0, !PT ;  /* 0x0000ffff9f6f7812 */ /* 0x000fc400078ec0ff */
[----:B------:R-:W-:Y:S01]  /*bf060*/  SHF.R.U32.HI R159, RZ, 0x8, R116 ;  /* 0x00000008ff9f7819 */ /* 0x000fe20000011674 */
[----:B------:R0:W-:Y:S01]  /*bf070*/  STL [R1+0x25c], R8 ;  /* 0x00025c0801007387 */ /* 0x0001e20000100800 */
[----:B------:R-:W-:-:S03]  /*bf080*/  LOP3.LUT R30, R138, 0xffff, RZ, 0xc0, !PT ;  /* 0x0000ffff8a1e7812 */ /* 0x000fc600078ec0ff */
[----:B------:R-:W4:Y:S01]  /*bf090*/  LDL.LU R17, [R1+0x5568] ;  /* 0x0055680001117983 */ /* 0x000f220000300800 */
[----:B------:R-:W-:Y:S02]  /*bf0a0*/  LOP3.LUT R37, R137, 0xffff, RZ, 0xc0, !PT ;  /* 0x0000ffff89257812 */ /* 0x000fe400078ec0ff */
[----:B------:R-:W-:Y:S02]  /*bf0b0*/  LOP3.LUT R29, R136, 0xffff, RZ, 0xc0, !PT ;  /* 0x0000ffff881d7812 */ /* 0x000fe400078ec0ff */
[----:B------:R-:W-:Y:S02]  /*bf0c0*/  PRMT R25, R37, 0x3340, R0 ;  /* 0x0000334025197816 */ /* 0x000fe40000000000 */
        /* <DEDUP_REMOVED lines=8> */
[----:B------:R-:W-:-:S05]  /*bf150*/  PRMT R159, R159, 0x3340, R0 ;  /* 0x000033409f9f7816 */ /* 0x000fca0000000000 */
[----:B------:R-:W-:Y:S01]  /*bf160*/  STL [R1+0x5490], R159 ;  /* 0x0054909f01007387 */ /* 0x000fe20000100800 */
[----:B0-----:R-:W-:-:S03]  /*bf170*/  PRMT R8, R28, 0x3340, R25 ;  /* 0x000033401c087816 */ /* 0x001fc60000000019 */
[----:B------:R-:W4:Y:S04]  /*bf180*/  LDL.LU R137, [R1+0x4f24] ;  /* 0x004f240001897983 */ /* 0x000f280000300800 */
[----:B------:R0:W-:Y:S04]  /*bf190*/  STL [R1+0x258], R8 ;  /* 0x0002580801007387 */ /* 0x0001e80000100800 */
[----:B------:R-:W4:Y:S01]  /*bf1a0*/  LDL.LU R136, [R1+0x469c] ;  /* 0x00469c0001887983 */ /* 0x000f220000300800 */
[----:B0-----:R-:W-:-:S05]  /*bf1b0*/  IADD3 R8, P2, R18, R0, RZ ;  /* 0x0000000012087210 */ /* 0x001fca0007f5e0ff */
[----:B------:R-:W-:Y:S01]  /*bf1c0*/  IMAD.X R9, R24, 0x1, R7, P2 ;  /* 0x0000000118097824 */ /* 0x000fe200010e0607 */
[----:B--2---:R-:W-:Y:S02]  /*bf1d0*/  LOP3.LUT R30, R144, 0xffff, RZ, 0xc0, !PT ;  /* 0x0000ffff901e7812 */ /* 0x004fe400078ec0ff */
[----:B------:R-:W2:Y:S01]  /*bf1e0*/  LDL.LU R144, [R1+0x49d8] ;  /* 0x0049d80001907983 */ /* 0x000ea20000300800 */
[----:B---3--:R-:W-:Y:S02]  /*bf1f0*/  LOP3.LUT R34, R148, 0xffff, RZ, 0xc0, !PT ;  /* 0x0000ffff94227812 */ /* 0x008fe400078ec0ff */
[----:B----4-:R-:W-:Y:S02]  /*bf200*/  LOP3.LUT R29, R152, 0xffff, RZ, 0xc0, !PT ;  /* 0x0000ffff981d7812 */ /* 0x010fe400078ec0ff */
[----:B------:R-:W-:Y:S02]  /*bf210*/  PRMT R25, R34, 0x3340, R0 ;  /* 0x0000334022197816 */ /* 0x000fe40000000000 */
[----:B------:R-:W-:-:S04]  /*bf220*/  PRMT R28, R30, 0x3340, R29 ;  /* 0x000033401e1c7816 */ /* 0x000fc8000000001d */
[----:B------:R-:W-:Y:S02]  /*bf230*/  PRMT R10, R28, 0x5410, R25 ;  /* 0x000054101c0a7816 */ /* 0x000fe40000000019 */
[----:B------:R-:W-:Y:S02]  /*bf240*/  SHF.R.U32.HI R28, RZ, 0x8, R30 ;  /* 0x00000008ff1c7819 */ /* 0x000fe4000001161e */
[----:B------:R-:W-:Y:S01]  /*bf250*/  SHF.R.U32.HI R25, RZ, 0x8, R29 ;  /* 0x00000008ff197819 */ /* 0x000fe2000001161d */
[----:B------:R-:W-:Y:S01]  /*bf260*/  STL [R1+0x475c], R10 ;  /* 0x00475c0a01007387 */ /* 0x000fe20000100800 */
[----:B------:R-:W-:Y:S02]  /*bf270*/  LOP3.LUT R28, R28, 0xffff, RZ, 0xc0, !PT ;  /* 0x0000ffff1c1c7812 */ /* 0x000fe400078ec0ff */
[----:B------:R-:W-:Y:S01]  /*bf280*/  LOP3.LUT R25, R25, 0xffff, RZ, 0xc0, !PT ;  /* 0x0000ffff19197812 */ /* 0x000fe200078ec0ff */
[----:B------:R-:W3:Y:S04]  /*bf290*/  LDL.LU R43, [R1+0x4b78] ;  /* 0x004b7800012b7983 */ /* 0x000ee80000300800 */
[----:B------:R0:W-:Y:S04]  /*bf2a0*/  STL.64 [R1+0x6f8], R8 ;  /* 0x0006f80801007387 */ /* 0x0001e80000100a00 */
[----:B------:R-:W4:Y:S04]  /*bf2b0*/  LDL.LU R139, [R1+0x48ac] ;  /* 0x0048ac00018b7983 */ /* 0x000f280000300800 */
[----:B------:R-:W4:Y:S01]  /*bf2c0*/  LDL.LU R138, [R1+0x4f30] ;  /* 0x004f3000018a7983 */ /* 0x000f220000300800 */
[----:B0-----:R-:W-:-:S05]  /*bf2d0*/  PRMT R8, R28, 0x3340, R25 ;  /* 0x000033401c087816 */ /* 0x001fca0000000019 */
[----:B------:R0:W-:Y:S04]  /*bf2e0*/  STL [R1+0x254], R8 ;  /* 0x0002540801007387 */ /* 0x0001e80000100800 */
[----:B------:R-:W4:Y:S04]  /*bf2f0*/  LDL.LU R148, [R1+0x46a0] ;  /* 0x0046a00001947983 */ /* 0x000f280000300800 */
[----:B------:R-:W4:Y:S01]  /*bf300*/  LDL.LU R152, [R1+0x49f0] ;  /* 0x0049f00001987983 */ /* 0x000f220000300800 */
[----:B0-----:R-:W-:-:S05]  /*bf310*/  IADD3 R8, P2, R18, R6, RZ ;  /* 0x0000000612087210 */ /* 0x001fca0007f5e0ff */
[----:B------:R-:W-:-:S05]  /*bf320*/  IMAD.X R9, R24, 0x1, R5, P2 ;  /* 0x0000000118097824 */ /* 0x000fca00010e0605 */
[----:B------:R0:W-:Y:S02]  /*bf330*/  STL.64 [R1+0x6f0], R8 ;  /* 0x0006f00801007387 */ /* 0x0001e40000100a00 */
[----:B0-----:R-:W-:Y:S02]  /*bf340*/  IADD3 R8, P2, R18, R4, RZ ;  /* 0x0000000412087210 */ /* 0x001fe40007f5e0ff */
[----:B------:R-:W4:Y:S03]  /*bf350*/  LDL.LU R18, [R1+0xcb4] ;  /* 0x000cb40001127983 */ /* 0x000f260000300800 */
[----:B------:R-:W-:-:S05]  /*bf360*/  IMAD.X R9, R24, 0x1, R3, P2 ;  /* 0x0000000118097824 */ /* 0x000fca00010e0603 */
[----:B------:R0:W-:Y:S01]  /*bf370*/  STL.64 [R1+0x6e8], R8 ;  /* 0x0006e80801007387 */ /* 0x0001e20000100a00 */
[----:B------:R-:W-:Y:S02]  /*bf380*/  SHF.R.U32.HI R93, RZ, 0x8, R157 ;  /* 0x00000008ff5d7819 */ /* 0x000fe4000001169d */
[----:B------:R-:W-:Y:S02]  /*bf390*/  LOP3.LUT R30, R137, 0xffff, RZ, 0xc0, !PT ;  /* 0x0000ffff891e7812 */ /* 0x000fe400078ec0ff */
[----:B------:R-:W-:-:S04]  /*bf3a0*/  LOP3.LUT R28, R136, 0xffff, RZ, 0xc0, !PT ;  /* 0x0000ffff881c7812 */ /* 0x000fc800078ec0ff */
[----:B------:R-:W-:Y:S02]  /*bf3b0*/  PRMT R24, R28, 0x3340, R0 ;  /* 0x000033401c187816 */ /* 0x000fe40000000000 */
[----:B------:R-:W-:Y:S02]  /*bf3c0*/  SHF.R.U32.HI R157, RZ, 0x8, R34 ;  /* 0x00000008ff9d7819 */ /* 0x000fe40000011622 */
[----:B------:R-:W-:Y:S02]  /*bf3d0*/  LOP3.LUT R159, R16, 0xffff, RZ, 0xc0, !PT ;  /* 0x0000ffff109f7812 */ /* 0x000fe400078ec0ff */
[----:B------:R-:W-:Y:S02]  /*bf3e0*/  SHF.R.U32.HI R94, RZ, 0x8, R156 ;  /* 0x00000008ff5e7819 */ /* 0x000fe4000001169c */
[----:B------:R-:W-:Y:S02]  /*bf3f0*/  SHF.R.U32.HI R184, RZ, 0x8, R40 ;  /* 0x00000008ffb87819 */ /* 0x000fe40000011628 */
[----:B------:R-:W-:-:S02]  /*bf400*/  SHF.R.U32.HI R156, RZ, 0x8, R28 ;  /* 0x00000008ff9c7819 */ /* 0x000fc4000001161c */
[----:B--2---:R-:W-:-:S04]  /*bf410*/  LOP3.LUT R29, R144, 0xffff, RZ, 0xc0, !PT ;  /* 0x0000ffff901d7812 */ /* 0x004fc800078ec0ff */
[----:B------:R-:W-:-:S04]  /*bf420*/  PRMT R25, R30, 0x3340, R29 ;  /* 0x000033401e197816 */ /* 0x000fc8000000001d */
[----:B0-----:R-:W-:Y:S02]  /*bf430*/  PRMT R8, R25, 0x5410, R24 ;  /* 0x0000541019087816 */ /* 0x001fe40000000018 */
[----:B------:R-:W-:Y:S02]  /*bf440*/  SHF.R.U32.HI R25, RZ, 0x8, R30 ;  /* 0x00000008ff197819 */ /* 0x000fe4000001161e */
[----:B------:R-:W-:Y:S02]  /*bf450*/  SHF.R.U32.HI R24, RZ, 0x8, R29 ;  /* 0x00000008ff187819 */ /* 0x000fe4000001161d */
[----:B------:R-:W-:Y:S02]  /*bf460*/  LOP3.LUT R25, R25, 0xffff, RZ, 0xc0, !PT ;  /* 0x0000ffff19197812 */ /* 0x000fe400078ec0ff */
[----:B------:R-:W-:Y:S01]  /*bf470*/  LOP3.LUT R24, R24, 0xffff, RZ, 0xc0, !PT ;  /* 0x0000ffff18187812 */ /* 0x000fe200078ec0ff */
[----:B------:R0:W-:Y:S04]  /*bf480*/  STL [R1+0x4758], R8 ;  /* 0x0047580801007387 */ /* 0x0001e80000100800 */
[----:B------:R-:W2:Y:S04]  /*bf490*/  LDL.LU R137, [R1+0x4f34] ;  /* 0x004f340001897983 */ /* 0x000ea80000300800 */
[----:B------:R-:W2:Y:S01]  /*bf4a0*/  LDL.LU R136, [R1+0x46a4] ;  /* 0x0046a40001887983 */ /* 0x000ea20000300800 */
[----:B0-----:R-:W-:-:S05]  /*bf4b0*/  PRMT R8, R25, 0x3340, R24 ;  /* 0x0000334019087816 */ /* 0x001fca0000000018 */
[----:B------:R0:W-:Y:S04]  /*bf4c0*/  STL [R1+0x250], R8 ;  /* 0x0002500801007387 */ /* 0x0001e80000100800 */
[----:B------:R-:W2:Y:S01]  /*bf4d0*/  LDL.LU R144, [R1+0x4a08] ;  /* 0x004a080001907983 */ /* 0x000ea20000300800 */
[----:B---3--:R-:W-:Y:S02]  /*bf4e0*/  LOP3.LUT R34, R43, 0xffff, RZ, 0xc0, !PT ;  /* 0x0000ffff2b227812 */ /* 0x008fe400078ec0ff */
[----:B----4-:R-:W-:Y:S01]  /*bf4f0*/  LOP3.LUT R29, R139, 0xffff, RZ, 0xc0, !PT ;  /* 0x0000ffff8b1d7812 */ /* 0x010fe200078ec0ff */
[----:B------:R-:W3:Y:S01]  /*bf500*/  LDL.LU R16, [R1+0x5564] ;  /* 0x0055640001107983 */ /* 0x000ee20000300800 */
[----:B------:R-:W-:Y:S02]  /*bf510*/  PRMT R24, R159, 0x3340, R0 ;  /* 0x000033409f187816 */ /* 0x000fe40000000000 */
[----:B------:R-:W-:-:S02]  /*bf520*/  PRMT R25, R34, 0x3340, R29 ;  /* 0x0000334022197816 */ /* 0x000fc4000000001d */
[----:B------:R-:W-:Y:S02]  /*bf530*/  LOP3.LUT R30, R138, 0xffff, RZ, 0xc0, !PT ;  /* 0x0000ffff8a1e7812 */ /* 0x000fe400078ec0ff */
[----:B------:R-:W-:Y:S02]  /*bf540*/  LOP3.LUT R40, R148, 0xffff, RZ, 0xc0, !PT ;  /* 0x0000ffff94287812 */ /* 0x000fe400078ec0ff */
[----:B------:R-:W-:Y:S02]  /*bf550*/  LOP3.LUT R28, R152, 0xffff, RZ, 0xc0, !PT ;  /* 0x0000ffff981c7812 */ /* 0x000fe400078ec0ff */
[----:B0-----:R-:W-:Y:S02]  /*bf560*/  PRMT R8, R25, 0x5410, R24 ;  /* 0x0000541019087816 */ /* 0x001fe40000000018 */
[----:B------:R-:W-:Y:S02]  /*bf570*/  PRMT R24, R40, 0x3340, R0 ;  /* 0x0000334028187816 */ /* 0x000fe40000000000 */
[----:B------:R-:W-:-:S04]  /*bf580*/  PRMT R25, R30, 0x3340, R28 ;  /* 0x000033401e197816 */ /* 0x000fc8000000001c */
[----:B------:R-:W-:Y:S01]  /*bf590*/  PRMT R10, R25, 0x5410, R24 ;  /* 0x00005410190a7816 */ /* 0x000fe20000000018 */
[----:B------:R0:W-:Y:S04]  /*bf5a0*/  STL [R1+0x474c], R8 ;  /* 0x00474c0801007387 */ /* 0x0001e80000100800 */
[----:B------:R-:W-:Y:S04]  /*bf5b0*/  STL [R1+0x4748], R10 ;  /* 0x0047480a01007387 */ /* 0x000fe80000100800 */
[----:B------:R-:W4:Y:S04]  /*bf5c0*/  LDL.LU R148, [R1+0x4ba4] ;  /* 0x004ba40001947983 */ /* 0x000f280000300800 */
[----:B------:R-:W4:Y:S01]  /*bf5d0*/  LDL.LU R152, [R1+0x48c8] ;  /* 0x0048c80001987983 */ /* 0x000f220000300800 */
[----:B------:R-:W-:-:S02]  /*bf5e0*/  SHF.R.U32.HI R198, RZ, 0x8, R158 ;  /* 0x00000008ffc67819 */ /* 0x000fc4000001169e */
[----:B------:R-:W-:Y:S02]  /*bf5f0*/  SHF.R.S32.HI R24, RZ, 0x1f, R18 ;  /* 0x0000001fff187819 */ /* 0x000fe40000011412 */
[----:B0-----:R-:W-:Y:S02]  /*bf600*/  IADD3 R8, P2, R18, R2, RZ ;  /* 0x0000000212087210 */ /* 0x001fe40007f5e0ff */
[----:B------:R-:W-:Y:S02]  /*bf610*/  SHF.R.U32.HI R158, RZ, 0x8, R37 ;  /* 0x00000008ff9e7819 */ /* 0x000fe40000011625 */
[----:B------:R-:W-:Y:S02]  /*bf620*/  SHF.R.U32.HI R34, RZ, 0x8, R34 ;  /* 0x00000008ff227819 */ /* 0x000fe40000011622 */
[----:B------:R-:W-:Y:S01]  /*bf630*/  SHF.R.U32.HI R29, RZ, 0x8, R29 ;  /* 0x00000008ff1d7819 */ /* 0x000fe2000001161d */
[----:B------:R-:W-:Y:S01]  /*bf640*/  IMAD.X R9, R24, 0x1, R13, P2 ;  /* 0x0000000118097824 */ /* 0x000fe200010e060d */
[----:B------:R-:W-:-:S02]  /*bf650*/  SHF.R.U32.HI R37, RZ, 0x8, R30 ;  /* 0x00000008ff257819 */ /* 0x000fc4000001161e */
[----:B------:R-:W-:Y:S02]  /*bf660*/  SHF.R.U32.HI R25, RZ, 0x8, R28 ;  /* 0x00000008ff197819 */ /* 0x000fe4000001161c */
[----:B------:R-:W-:Y:S02]  /*bf670*/  LOP3.LUT R30, R34, 0xffff, RZ, 0xc0, !PT ;  /* 0x0000ffff221e7812 */ /* 0x000fe400078ec0ff */
[----:B------:R-:W-:Y:S02]  /*bf680*/  LOP3.LUT R29, R29, 0xffff, RZ, 0xc0, !PT ;  /* 0x0000ffff1d1d7812 */ /* 0x000fe400078ec0ff */
[----:B------:R-:W-:Y:S02]  /*bf690*/  LOP3.LUT R28, R37, 0xffff, RZ, 0xc0, !PT ;  /* 0x0000ffff251c7812 */ /* 0x000fe400078ec0ff */
[----:B------:R-:W-:Y:S01]  /*bf6a0*/  LOP3.LUT R25, R25, 0xffff, RZ, 0xc0, !PT ;  /* 0x0000ffff19197812 */ /* 0x000fe200078ec0ff */
[----:B------:R0:W-:Y:S02]  /*bf6b0*/  STL.64 [R1+0x6e0], R8 ;  /* 0x0006e00801007387 */ /* 0x0001e40000100a00 */
[----:B0-----:R-:W-:-:S02]  /*bf6c0*/  PRMT R9, R30, 0x3340, R29 ;  /* 0x000033401e097816 */ /* 0x001fc4000000001d */
[----:B------:R-:W-:-:S03]  /*bf6d0*/  PRMT R8, R28, 0x3340, R25 ;  /* 0x000033401c087816 */ /* 0x000fc60000000019 */
[----:B------:R-:W-:Y:S04]  /*bf6e0*/  STL [R1+0xc88], R9 ;  /* 0x000c880901007387 */ /* 0x000fe80000100800 */
[----:B------:R0:W-:Y:S02]  /*bf6f0*/  STL [R1+0x24c], R8 ;  /* 0x00024c0801007387 */ /* 0x0001e40000100800 */
[----:B0-----:R-:W-:-:S05]  /*bf700*/  IADD3 R8, P2, R18, R0, RZ ;  /* 0x0000000012087210 */ /* 0x001fca0007f5e0ff */
[----:B------:R-:W-:Y:S01]  /*bf710*/  IMAD.X R9, R24, 0x1, R7, P2 ;  /* 0x0000000118097824 */ /* 0x000fe200010e0607 */
[----:B--2---:R-:W-:Y:S02]  /*bf720*/  LOP3.LUT R30, R137, 0xffff, RZ, 0xc0, !PT ;  /* 0x0000ffff891e7812 */ /* 0x004fe400078ec0ff */
[----:B------:R-:W-:-:S04]  /*bf730*/  LOP3.LUT R37, R136, 0xffff, RZ, 0xc0, !PT ;  /* 0x0000ffff88257812 */ /* 0x000fc800078ec0ff */
[----:B------:R-:W-:Y:S02]  /*bf740*/  PRMT R25, R37, 0x3340, R0 ;  /* 0x0000334025197816 */ /* 0x000fe40000000000 */
[----:B------:R-:W-:-:S04]  /*bf750*/  LOP3.LUT R29, R144, 0xffff, RZ, 0xc0, !PT ;  /* 0x0000ffff901d7812 */ /* 0x000fc800078ec0ff */
[----:B------:R-:W-:-:S04]  /*bf760*/  PRMT R28, R30, 0x3340, R29 ;  /* 0x000033401e1c7816 */ /* 0x000fc8000000001d */
[----:B------:R-:W-:Y:S02]  /*bf770*/  PRMT R10, R28, 0x5410, R25 ;  /* 0x000054101c0a7816 */ /* 0x000fe40000000019 */
[----:B------:R-:W-:Y:S02]  /*bf780*/  SHF.R.U32.HI R28, RZ, 0x8, R30 ;  /* 0x00000008ff1c7819 */ /* 0x000fe4000001161e */
[----:B------:R-:W-:Y:S01]  /*bf790*/  SHF.R.U32.HI R25, RZ, 0x8, R29 ;  /* 0x00000008ff197819 */ /* 0x000fe2000001161d */
[----:B------:R-:W-:Y:S01]  /*bf7a0*/  STL [R1+0x4734], R10 ;  /* 0x0047340a01007387 */ /* 0x000fe20000100800 */
[----:B------:R-:W-:Y:S02]  /*bf7b0*/  LOP3.LUT R28, R28, 0xffff, RZ, 0xc0, !PT ;  /* 0x0000ffff1c1c7812 */ /* 0x000fe400078ec0ff */
[----:B------:R-:W-:Y:S01]  /*bf7c0*/  LOP3.LUT R25, R25, 0xffff, RZ, 0xc0, !PT ;  /* 0x0000ffff19197812 */ /* 0x000fe200078ec0ff */
[----:B------:R-:W2:Y:S04]  /*bf7d0*/  LDL.LU R43, [R1+0x4bb4] ;  /* 0x004bb400012b7983 */ /* 0x000ea80000300800 */
[----:B------:R0:W-:Y:S01]  /*bf7e0*/  STL.64 [R1+0x6d8], R8 ;  /* 0x0006d80801007387 */ /* 0x0001e20000100a00 */
[----:B---3--:R-:W-:-:S03]  /*bf7f0*/  LOP3.LUT R34, R16, 0xffff, RZ, 0xc0, !PT ;  /* 0x0000ffff10227812 */ /* 0x008fc600078ec0ff */
[----:B------:R-:W3:Y:S04]  /*bf800*/  LDL.LU R139, [R1+0x48cc] ;  /* 0x0048cc00018b7983 */ /* 0x000ee80000300800 */
[----:B------:R-:W3:Y:S01]  /*bf810*/  LDL.LU R137, [R1+0x4f4c] ;  /* 0x004f4c0001897983 */ /* 0x000ee20000300800 */
[----:B0-----:R-:W-:Y:S02]  /*bf820*/  PRMT R8, R28, 0x3340, R25 ;  /* 0x000033401c087816 */ /* 0x001fe40000000019 */
[----:B----4-:R-:W-:-:S03]  /*bf830*/  LOP3.LUT R30, R148, 0xffff, RZ, 0xc0, !PT ;  /* 0x0000ffff941e7812 */ /* 0x010fc600078ec0ff */
[----:B------:R0:W-:Y:S01]  /*bf840*/  STL [R1+0x248], R8 ;  /* 0x0002480801007387 */ /* 0x0001e20000100800 */
[----:B------:R-:W-:-:S03]  /*bf850*/  LOP3.LUT R29, R152, 0xffff, RZ, 0xc0, !PT ;  /* 0x0000ffff981d7812 */ /* 0x000fc600078ec0ff */
[----:B------:R-:W4:Y:S04]  /*bf860*/  LDL.LU R136, [R1+0x46ac] ;  /* 0x0046ac0001887983 */ /* 0x000f280000300800 */
[----:B------:R-:W4:Y:S04]  /*bf870*/  LDL.LU R16, [R1+0x5560] ;  /* 0x0055600001107983 */ /* 0x000f280000300800 */
[----:B------:R-:W4:Y:S01]  /*bf880*/  LDL.LU R144, [R1+0x4a48] ;  /* 0x004a480001907983 */ /* 0x000f220000300800 */
[----:B------:R-:W-:Y:S02]  /*bf890*/  PRMT R25, R34, 0x3340, R0 ;  /* 0x0000334022197816 */ /* 0x000fe40000000000 */
[----:B------:R-:W-:Y:S01]  /*bf8a0*/  PRMT R28, R30, 0x3340, R29 ;  /* 0x000033401e1c7816 */ /* 0x000fe2000000001d */
[----:B------:R-:W4:Y:S01]  /*bf8b0*/  LDL.LU R138, [R1+0xd18] ;  /* 0x000d1800018a7983 */ /* 0x000f220000300800 */
[----:B0-----:R-:W-:-:S02]  /*bf8c0*/  IADD3 R8, P2, R18, R6, RZ ;  /* 0x0000000612087210 */ /* 0x001fc40007f5e0ff */
        /* <DEDUP_REMOVED lines=10> */
[----:B------:R0:W-:Y:S04]  /*bf970*/  STL.64 [R1+0x6c8], R8 ;  /* 0x0006c80801007387 */ /* 0x0001e80000100a00 */
[----:B------:R-:W4:Y:S04]  /*bf980*/  LDL.LU R148, [R1+0x4f58] ;  /* 0x004f580001947983 */ /* 0x000f280000300800 */
[----:B------:R-:W4:Y:S01]  /*bf990*/  LDL.LU R152, [R1+0x46a8] ;  /* 0x0046a80001987983 */ /* 0x000f220000300800 */
[----:B0-----:R-:W-:-:S05]  /*bf9a0*/  PRMT R8, R25, 0x3340, R24 ;  /* 0x0000334019087816 */ /* 0x001fca0000000018 */
[----:B------:R0:W-:Y:S04]  /*bf9b0*/  STL [R1+0x244], R8 ;  /* 0x0002440801007387 */ /* 0x0001e80000100800 */
[----:B------:R-:W4:Y:S01]  /*bf9c0*/  LDL.LU R18, [R1+0x4a68] ;  /* 0x004a680001127983 */ /* 0x000f220000300800 */
[----:B------:R-:W-:Y:S02]  /*bf9d0*/  SHF.R.U32.HI R154, RZ, 0x8, R34 ;  /* 0x00000008ff9a7819 */ /* 0x000fe40000011622 */
[----:B------:R-:W-:Y:S02]  /*bf9e0*/  LOP3.LUT R160, R17, 0xffff, RZ, 0xc0, !PT ;  /* 0x0000ffff11a07812 */ /* 0x000fe400078ec0ff */
[----:B------:R-:W-:Y:S01]  /*bf9f0*/  SHF.R.U32.HI R153, RZ, 0x8, R37 ;  /* 0x00000008ff997819 */ /* 0x000fe20000011625 */
[----:B------:R-:W4:Y:S01]  /*bfa00*/  LDL.LU R17, [R1+0x555c] ;  /* 0x00555c0001117983 */ /* 0x000f220000300800 */
[----:B------:R-:W-:-:S02]  /*bfa10*/  PRMT R24, R160, 0x3340, R0 ;  /* 0x00003340a0187816 */ /* 0x000fc40000000000 */
[----:B------:R-:W-:Y:S02]  /*bfa20*/  SHF.R.U32.HI R155, RZ, 0x8, R40 ;  /* 0x00000008ff9b7819 */ /* 0x000fe40000011628 */
[----:B--2---:R-:W-:Y:S02]  /*bfa30*/  LOP3.LUT R34, R43, 0xffff, RZ, 0xc0, !PT ;  /* 0x0000ffff2b227812 */ /* 0x004fe400078ec0ff */
[----:B---3--:R-:W-:-:S04]  /*bfa40*/  LOP3.LUT R29, R139, 0xffff, RZ, 0xc0, !PT ;  /* 0x0000ffff8b1d7812 */ /* 0x008fc800078ec0ff */
[----:B------:R-:W-:Y:S02]  /*bfa50*/  PRMT R25, R34, 0x3340, R29 ;  /* 0x0000334022197816 */ /* 0x000fe4000000001d */
[----:B------:R-:W-:Y:S02]  /*bfa60*/  LOP3.LUT R30, R137, 0xffff, RZ, 0xc0, !PT ;  /* 0x0000ffff891e7812 */ /* 0x000fe400078ec0ff */
[----:B0-----:R-:W-:Y:S02]  /*bfa70*/  PRMT R8, R25, 0x5410, R24 ;  /* 0x0000541019087816 */ /* 0x001fe40000000018 */
[----:B----4-:R-:W-:-:S04]  /*bfa80*/  LOP3.LUT R37, R136, 0xffff, RZ, 0xc0, !PT ;  /* 0x0000ffff88257812 */ /* 0x010fc800078ec0ff */
[----:B------:R-:W-:Y:S02]  /*bfa90*/  PRMT R24, R37, 0x3340, R0 ;  /* 0x0000334025187816 */ /* 0x000fe40000000000 */
[----:B------:R-:W-:-:S04]  /*bfaa0*/  LOP3.LUT R28, R144, 0xffff, RZ, 0xc0, !PT ;  /* 0x0000ffff901c7812 */ /* 0x000fc800078ec0ff */
[----:B------:R-:W-:Y:S01]  /*bfab0*/  PRMT R25, R30, 0x3340, R28 ;  /* 0x000033401e197816 */ /* 0x000fe2000000001c */
[----:B------:R0:W-:Y:S03]  /*bfac0*/  STL [R1+0x4728], R8 ;  /* 0x0047280801007387 */ /* 0x0001e60000100800 */
[----:B------:R-:W-:Y:S02]  /*bfad0*/  PRMT R10, R25, 0x5410, R24 ;  /* 0x00005410190a7816 */ /* 0x000fe40000000018 */
[----:B------:R-:W-:Y:S02]  /*bfae0*/  SHF.R.S32.HI R24, RZ, 0x1f, R138 ;  /* 0x0000001fff187819 */ /* 0x000fe4000001148a */
[----:B------:R-:W-:Y:S02]  /*bfaf0*/  SHF.R.U32.HI R34, RZ, 0x8, R34 ;  /* 0x00000008ff227819 */ /* 0x000fe40000011622 */
[----:B0-----:R-:W-:-:S02]  /*bfb00*/  IADD3 R8, P2, R138, R2, RZ ;  /* 0x000000028a087210 */ /* 0x001fc40007f5e0ff */
[----:B------:R-:W-:Y:S02]  /*bfb10*/  SHF.R.U32.HI R29, RZ, 0x8, R29 ;  /* 0x00000008ff1d7819 */ /* 0x000fe4000001161d */
[----:B------:R-:W-:Y:S01]  /*bfb20*/  SHF.R.U32.HI R40, RZ, 0x8, R30 ;  /* 0x00000008ff287819 */ /* 0x000fe2000001161e */
[----:B------:R-:W-:Y:S01]  /*bfb30*/  IMAD.X R9, R24, 0x1, R13, P2 ;  /* 0x0000000118097824 */ /* 0x000fe200010e060d */
[----:B------:R-:W-:Y:S02]  /*bfb40*/  LOP3.LUT R30, R34, 0xffff, RZ, 0xc0, !PT ;  /* 0x0000ffff221e7812 */ /* 0x000fe400078ec0ff */
[----:B------:R-:W-:Y:S01]  /*bfb50*/  LOP3.LUT R29, R29, 0xffff, RZ, 0xc0, !PT ;  /* 0x0000ffff1d1d7812 */ /* 0x000fe200078ec0ff */
[----:B------:R-:W-:Y:S04]  /*bfb60*/  STL [R1+0x4724], R10 ;  /* 0x0047240a01007387 */ /* 0x000fe80000100800 */
[----:B------:R0:W-:Y:S04]  /*bfb70*/  STL.64 [R1+0x6c0], R8 ;  /* 0x0006c00801007387 */ /* 0x0001e80000100a00 */
[----:B------:R-:W2:Y:S01]  /*bfb80*/  LDL.LU R136, [R1+0x4be8] ;  /* 0x004be80001887983 */ /* 0x000ea20000300800 */
[----:B0-----:R-:W-:-:S05]  /*bfb90*/  PRMT R9, R30, 0x3340, R29 ;  /* 0x000033401e097816 */ /* 0x001fca000000001d */
[----:B------:R-:W-:Y:S04]  /*bfba0*/  STL [R1+0x348], R9 ;  /* 0x0003480901007387 */ /* 0x000fe80000100800 */
[----:B------:R-:W3:Y:S01]  /*bfbb0*/  LDL.LU R144, [R1+0x4904] ;  /* 0x0049040001907983 */ /* 0x000ee20000300800 */
        /* <DEDUP_REMOVED lines=8> */
[----:B------:R-:W-:-:S04]  /*bfc40*/  PRMT R28, R30, 0x3340, R29 ;  /* 0x000033401e1c7816 */ /* 0x000fc8000000001d */
[----:B------:R-:W-:Y:S01]  /*bfc50*/  PRMT R10, R28, 0x5410, R25 ;  /* 0x000054101c0a7816 */ /* 0x000fe20000000019 */
[----:B------:R0:W-:Y:S01]  /*bfc60*/  STL [R1+0x240], R8 ;  /* 0x0002400801007387 */ /* 0x0001e20000100800 */
[----:B------:R-:W-:Y:S02]  /*bfc70*/  SHF.R.U32.HI R28, RZ, 0x8, R30 ;  /* 0x00000008ff1c7819 */ /* 0x000fe4000001161e */
[----:B------:R-:W-:Y:S01]  /*bfc80*/  SHF.R.U32.HI R25, RZ, 0x8, R29 ;  /* 0x00000008ff197819 */ /* 0x000fe2000001161d */
[----:B------:R1:W-:Y:S04]  /*bfc90*/  STL [R1+0x4720], R10 ;  /* 0x0047200a01007387 */ /* 0x0003e80000100800 */
[----:B------:R-:W4:Y:S01]  /*bfca0*/  LDL.LU R44, [R1+0x4f6c] ;  /* 0x004f6c00012c7983 */ /* 0x000f220000300800 */
[----:B0-----:R-:W-:-:S03]  /*bfcb0*/  IADD3 R8, P2, R138, R0, RZ ;  /* 0x000000008a087210 */ /* 0x001fc60007f5e0ff */
[----:B------:R-:W4:Y:S01]  /*bfcc0*/  LDL.LU R43, [R1+0x46b8] ;  /* 0x0046b800012b7983 */ /* 0x000f220000300800 */
[----:B------:R-:W-:-:S03]  /*bfcd0*/  LOP3.LUT R28, R28, 0xffff, RZ, 0xc0, !PT ;  /* 0x0000ffff1c1c7812 */ /* 0x000fc600078ec0ff */
[----:B------:R-:W4:Y:S01]  /*bfce0*/  LDL.LU R137, [R1+0x4aa0] ;  /* 0x004aa00001897983 */ /* 0x000f220000300800 */
[----:B------:R-:W-:Y:S01]  /*bfcf0*/  LOP3.LUT R25, R25, 0xffff, RZ, 0xc0, !PT ;  /* 0x0000ffff19197812 */ /* 0x000fe200078ec0ff */
[----:B------:R-:W-:-:S03]  /*bfd00*/  IMAD.X R9, R24, 0x1, R7, P2 ;  /* 0x0000000118097824 */ /* 0x000fc600010e0607 */
[----:B-1----:R-:W-:Y:S02]  /*bfd10*/  PRMT R10, R28, 0x3340, R25 ;  /* 0x000033401c0a7816 */ /* 0x002fe40000000019 */
[----:B------:R0:W-:Y:S04]  /*bfd20*/  STL.64 [R1+0x6b8], R8 ;  /* 0x0006b80801007387 */ /* 0x0001e80000100a00 */
[----:B------:R-:W-:Y:S04]  /*bfd30*/  STL [R1+0x23c], R10 ;  /* 0x00023c0a01007387 */ /* 0x000fe80000100800 */
[----:B------:R-:W4:Y:S04]  /*bfd40*/  LDL.LU R148, [R1+0x4c00] ;  /* 0x004c000001947983 */ /* 0x000f280000300800 */
[----:B------:R-:W4:Y:S01]  /*bfd50*/  LDL.LU R18, [R1+0x491c] ;  /* 0x00491c0001127983 */ /* 0x000f220000300800 */
[----:B0-----:R-:W-:-:S05]  /*bfd60*/  IADD3 R8, P2, R138, R6, RZ ;  /* 0x000000068a087210 */ /* 0x001fca0007f5e0ff */
[----:B------:R-:W-:-:S05]  /*bfd70*/  IMAD.X R9, R24, 0x1, R5, P2 ;  /* 0x0000000118097824 */ /* 0x000fca00010e0605 */
[----:B------:R0:W-:Y:S01]  /*bfd80*/  STL.64 [R1+0x6b0], R8 ;  /* 0x0006b00801007387 */ /* 0x0001e20000100a00 */
[----:B------:R-:W-:Y:S02]  /*bfd90*/  LOP3.LUT R28, R16, 0xffff, RZ, 0xc0, !PT ;  /* 0x0000ffff101c7812 */ /* 0x000fe400078ec0ff */
[----:B0-----:R-:W-:-:S05]  /*bfda0*/  IADD3 R8, P2, R138, R4, RZ ;  /* 0x000000048a087210 */ /* 0x001fca0007f5e0ff */
[----:B------:R-:W-:Y:S01]  /*bfdb0*/  IMAD.X R9, R24, 0x1, R3, P2 ;  /* 0x0000000118097824 */ /* 0x000fe200010e0603 */
[----:B------:R-:W-:-:S04]  /*bfdc0*/  SHF.R.U32.HI R24, RZ, 0x8, R34 ;  /* 0x00000008ff187819 */ /* 0x000fc80000011622 */
[----:B------:R-:W-:-:S04]  /*bfdd0*/  LOP3.LUT R24, R24, 0xffff, RZ, 0xc0, !PT ;  /* 0x0000ffff18187812 */ /* 0x000fc800078ec0ff */
[----:B------:R-:W-:Y:S02]  /*bfde0*/  PRMT R151, R24, 0x3340, R151 ;  /* 0x0000334018977816 */ /* 0x000fe40000000097 */
[----:B------:R-:W-:Y:S01]  /*bfdf0*/  PRMT R24, R28, 0x3340, R0 ;  /* 0x000033401c187816 */ /* 0x000fe20000000000 */
[----:B------:R0:W-:Y:S04]  /*bfe00*/  STL.64 [R1+0x6a8], R8 ;  /* 0x0006a80801007387 */ /* 0x0001e80000100a00 */
[----:B------:R-:W4:Y:S04]  /*bfe10*/  LDL.LU R16, [R1+0x5558] ;  /* 0x0055580001107983 */ /* 0x000f280000300800 */
[----:B------:R-:W4:Y:S04]  /*bfe20*/  LDL.LU R139, [R1+0x4f78] ;  /* 0x004f7800018b7983 */ /* 0x000f280000300800 */
[----:B------:R-:W4:Y:S01]  /*bfe30*/  LDL.LU R138, [R1+0x46bc] ;  /* 0x0046bc00018a7983 */ /* 0x000f220000300800 */
[----:B------:R-:W-:-:S02]  /*bfe40*/  SHF.R.U32.HI R152, RZ, 0x8, R37 ;  /* 0x00000008ff987819 */ /* 0x000fc40000011625 */
[----:B--2---:R-:W-:Y:S02]  /*bfe50*/  LOP3.LUT R30, R136, 0xffff, RZ, 0xc0, !PT ;  /* 0x0000ffff881e7812 */ /* 0x004fe400078ec0ff */
[----:B---3--:R-:W-:-:S04]  /*bfe60*/  LOP3.LUT R29, R144, 0xffff, RZ, 0xc0, !PT ;  /* 0x0000ffff901d7812 */ /* 0x008fc800078ec0ff */
[----:B------:R-:W-:-:S04]  /*bfe70*/  PRMT R25, R30, 0x3340, R29 ;  /* 0x000033401e197816 */ /* 0x000fc8000000001d */
[----:B0-----:R-:W-:Y:S02]  /*bfe80*/  PRMT R8, R25, 0x5410, R24 ;  /* 0x0000541019087816 */ /* 0x001fe40000000018 */
[----:B------:R-:W-:-:S03]  /*bfe90*/  SHF.R.U32.HI R30, RZ, 0x8, R30 ;  /* 0x00000008ff1e7819 */ /* 0x000fc6000001161e */
[----:B------:R0:W-:Y:S01]  /*bfea0*/  STL [R1+0x471c], R8 ;  /* 0x00471c0801007387 */ /* 0x0001e20000100800 */
[----:B------:R-:W-:-:S03]  /*bfeb0*/  SHF.R.U32.HI R25, RZ, 0x8, R29 ;  /* 0x00000008ff197819 */ /* 0x000fc6000001161d */
[----:B------:R-:W2:Y:S01]  /*bfec0*/  LDL.LU R144, [R1+0x4ab8] ;  /* 0x004ab80001907983 */ /* 0x000ea20000300800 */
[----:B------:R-:W-:Y:S02]  /*bfed0*/  SHF.R.U32.HI R24, RZ, 0x8, R28 ;  /* 0x00000008ff187819 */ /* 0x000fe4000001161c */
[----:B------:R-:W-:Y:S01]  /*bfee0*/  LOP3.LUT R28, R30, 0xffff, RZ, 0xc0, !PT ;  /* 0x0000ffff1e1c7812 */ /* 0x000fe200078ec0ff */
[----:B------:R-:W3:Y:S01]  /*bfef0*/  LDL.LU R136, [R1+0xd1c] ;  /* 0x000d1c0001887983 */ /* 0x000ee20000300800 */
[----:B------:R-:W-:Y:S02]  /*bff00*/  LOP3.LUT R25, R25, 0xffff, RZ, 0xc0, !PT ;  /* 0x0000ffff19197812 */ /* 0x000fe400078ec0ff */
[----:B------:R-:W-:Y:S02]  /*bff10*/  LOP3.LUT R24, R24, 0xffff, RZ, 0xc0, !PT ;  /* 0x0000ffff18187812 */ /* 0x000fe400078ec0ff */
[----:B0-----:R-:W-:Y:S02]  /*bff20*/  PRMT R8, R28, 0x3340, R25 ;  /* 0x000033401c087816 */ /* 0x001fe40000000019 */
[----:B----4-:R-:W-:-:S02]  /*bff30*/  LOP3.LUT R29, R44, 0xffff, RZ, 0xc0, !PT ;  /* 0x0000ffff2c1d7812 */ /* 0x010fc400078ec0ff */
[----:B------:R-:W-:Y:S02]  /*bff40*/  LOP3.LUT R37, R43, 0xffff, RZ, 0xc0, !PT ;  /* 0x0000ffff2b257812 */ /* 0x000fe400078ec0ff */
[----:B------:R-:W-:Y:S02]  /*bff50*/  LOP3.LUT R28, R137, 0xffff, RZ, 0xc0, !PT ;  /* 0x0000ffff891c7812 */ /* 0x000fe400078ec0ff */
[----:B------:R-:W-:Y:S02]  /*bff60*/  PRMT R150, R24, 0x3340, R150 ;  /* 0x0000334018967816 */ /* 0x000fe40000000096 */
[----:B------:R-:W-:Y:S02]  /*bff70*/  PRMT R24, R37, 0x3340, R0 ;  /* 0x0000334025187816 */ /* 0x000fe40000000000 */
[----:B------:R-:W-:Y:S01]  /*bff80*/  PRMT R25, R29, 0x3340, R28 ;  /* 0x000033401d197816 */ /* 0x000fe2000000001c */
[----:B------:R0:W-:Y:S03]  /*bff90*/  STL [R1+0x238], R8 ;  /* 0x0002380801007387 */ /* 0x0001e60000100800 */
[----:B0-----:R-:W-:-:S02]  /*bffa0*/  PRMT R8, R25, 0x5410, R24 ;  /* 0x0000541019087816 */ /* 0x001fc40000000018 */
[----:B------:R-:W-:-:S03]  /*bffb0*/  LOP3.LUT R83, R18, 0xffff, RZ, 0xc0, !PT ;  /* 0x0000ffff12537812 */ /* 0x000fc600078ec0ff */
[----:B------:R0:W-:Y:S04]  /*bffc0*/  STL [R1+0x4718], R8 ;  /* 0x0047180801007387 */ /* 0x0001e80000100800 */
[----:B------:R-:W4:Y:S01]  /*bffd0*/  LDL.LU R18, [R1+0x4c34] ;  /* 0x004c340001127983 */ /* 0x000f220000300800 */
[----:B------:R-:W-:-:S03]  /*bffe0*/  LOP3.LUT R114, R148, 0xffff, RZ, 0xc0, !PT ;  /* 0x0000ffff94727812 */ /* 0x000fc600078ec0ff */
[----:B------:R-:W4:Y:S04]  /*bfff0*/  LDL.LU R137, [R1+0x58] ;  /* 0x0000580001897983 */ /* 0x000f280000300800 */
[----:B------:R-:W4:Y:S01]  /*c0000*/  LDL.LU R148, [R1+0x4950] ;  /* 0x0049500001947983 */ /* 0x000f220000300800 */
        /* <DEDUP_REMOVED lines=9> */
[----:B0-----:R-:W-:-:S03]  /*c00a0*/  PRMT R8, R25, 0x3340, R24 ;  /* 0x0000334019087816 */ /* 0x001fc60000000018 */
[----:B------:R-:W-:Y:S01]  /*c00b0*/  STL [R1+0x32c], R9 ;  /* 0x00032c0901007387 */ /* 0x000fe20000100800 */
[----:B------:R-:W-:Y:S02]  /*c00c0*/  LOP3.LUT R30, R139, 0xffff, RZ, 0xc0, !PT ;  /* 0x0000ffff8b1e7812 */ /* 0x000fe400078ec0ff */
[----:B------:R-:W-:-:S04]  /*c00d0*/  LOP3.LUT R28, R138, 0xffff, RZ, 0xc0, !PT ;  /* 0x0000ffff8a1c7812 */ /* 0x000fc800078ec0ff */
[----:B------:R-:W-:Y:S01]  /*c00e0*/  PRMT R24, R28, 0x3340, R0 ;  /* 0x000033401c187816 */ /* 0x000fe20000000000 */
[----:B------:R3:W-:Y:S01]  /*c00f0*/  STL [R1+0x234], R8 ;  /* 0x0002340801007387 */ /* 0x0007e20000100800 */
[----:B------:R-:W-:Y:S02]  /*c0100*/  SHF.R.U32.HI R34, RZ, 0x8, R30 ;  /* 0x00000008ff227819 */ /* 0x000fe4000001161e */
[----:B--2---:R-:W-:-:S04]  /*c0110*/  LOP3.LUT R29, R144, 0xffff, RZ, 0xc0, !PT ;  /* 0x0000ffff901d7812 */ /* 0x004fc800078ec0ff */
[--C-:B------:R-:W-:Y:S02]  /*c0120*/  PRMT R25, R30, 0x3340, R29.reuse ;  /* 0x000033401e197816 */ /* 0x100fe4000000001d */
[----:B---3--:R-:W-:Y:S02]  /*c0130*/  IADD3 R8, P2, R136, R2, RZ ;  /* 0x0000000288087210 */ /* 0x008fe40007f5e0ff */
[----:B------:R-:W-:Y:S02]  /*c0140*/  PRMT R10, R25, 0x5410, R24 ;  /* 0x00005410190a7816 */ /* 0x000fe40000000018 */
[----:B------:R-:W-:Y:S02]  /*c0150*/  SHF.R.S32.HI R24, RZ, 0x1f, R136 ;  /* 0x0000001fff187819 */ /* 0x000fe40000011488 */
[----:B------:R-:W-:Y:S02]  /*c0160*/  SHF.R.U32.HI R30, RZ, 0x8, R29 ;  /* 0x00000008ff1e7819 */ /* 0x000fe4000001161d */
[----:B------:R-:W-:Y:S01]  /*c0170*/  SHF.R.U32.HI R25, RZ, 0x8, R28 ;  /* 0x00000008ff197819 */ /* 0x000fe2000001161c */
[----:B------:R-:W-:Y:S01]  /*c0180*/  IMAD.X R9, R24, 0x1, R13, P2 ;  /* 0x0000000118097824 */ /* 0x000fe200010e060d */
[----:B------:R-:W-:Y:S01]  /*c0190*/  LOP3.LUT R29, R34, 0xffff, RZ, 0xc0, !PT ;  /* 0x0000ffff221d7812 */ /* 0x000fe200078ec0ff */
[----:B------:R-:W-:Y:S01]  /*c01a0*/  STL [R1+0x4714], R10 ;  /* 0x0047140a01007387 */ /* 0x000fe20000100800 */
[----:B------:R-:W-:-:S03]  /*c01b0*/  LOP3.LUT R28, R30, 0xffff, RZ, 0xc0, !PT ;  /* 0x0000ffff1e1c7812 */ /* 0x000fc600078ec0ff */
[----:B------:R-:W2:Y:S04]  /*c01c0*/  LDL.LU R144, [R1+0x4c50] ;  /* 0x004c500001907983 */ /* 0x000ea80000300800 */
[----:B------:R0:W-:Y:S02]  /*c01d0*/  STL.64 [R1+0x6a0], R8 ;  /* 0x0006a00801007387 */ /* 0x0001e40000100a00 */
[----:B0-----:R-:W-:-:S05]  /*c01e0*/  PRMT R8, R29, 0x3340, R28 ;  /* 0x000033401d087816 */ /* 0x001fca000000001c */
[----:B------:R0:W-:Y:S01]  /*c01f0*/  STL [R1+0x230], R8 ;  /* 0x0002300801007387 */ /* 0x0001e20000100800 */
[----:B----4-:R-:W-:-:S03]  /*c0200*/  LOP3.LUT R30, R18, 0xffff, RZ, 0xc0, !PT ;  /* 0x0000ffff121e7812 */ /* 0x010fc600078ec0ff */
[----:B------:R-:W3:Y:S01]  /*c0210*/  LDL.LU R18, [R1+0x4968] ;  /* 0x0049680001127983 */ /* 0x000ee20000300800 */
[----:B------:R-:W-:Y:S02]  /*c0220*/  LOP3.LUT R25, R25, 0xffff, RZ, 0xc0, !PT ;  /* 0x0000ffff19197812 */ /* 0x000fe400078ec0ff */
[----:B------:R-:W-:Y:S02]  /*c0230*/  LOP3.LUT R34, R137, 0xffff, RZ, 0xc0, !PT ;  /* 0x0000ffff89227812 */ /* 0x000fe400078ec0ff */
[----:B------:R-:W-:Y:S02]  /*c0240*/  LOP3.LUT R29, R148, 0xffff, RZ, 0xc0, !PT ;  /* 0x0000ffff941d7812 */ /* 0x000fe400078ec0ff */
[----:B------:R-:W-:Y:S02]  /*c0250*/  PRMT R149, R25, 0x3340, R149 ;  /* 0x0000334019957816 */ /* 0x000fe40000000095 */
[----:B------:R-:W-:Y:S02]  /*c0260*/  PRMT R25, R34, 0x3340, R0 ;  /* 0x0000334022197816 */ /* 0x000fe40000000000 */
[----:B------:R-:W-:-:S02]  /*c0270*/  PRMT R28, R30, 0x3340, R29 ;  /* 0x000033401e1c7816 */ /* 0x000fc4000000001d */
[----:B0-----:R-:W-:Y:S02]  /*c0280*/  IADD3 R8, P2, R136, R0, RZ ;  /* 0x0000000088087210 */ /* 0x001fe40007f5e0ff */
[----:B------:R-:W-:-:S03]  /*c0290*/  PRMT R10, R28, 0x5410, R25 ;  /* 0x000054101c0a7816 */ /* 0x000fc60000000019 */
[----:B------:R-:W-:Y:S01]  /*c02a0*/  IMAD.X R9, R24, 0x1, R7, P2 ;  /* 0x0000000118097824 */ /* 0x000fe200010e0607 */
[----:B------:R-:W-:Y:S01]  /*c02b0*/  SHF.R.U32.HI R28, RZ, 0x8, R30 ;  /* 0x00000008ff1c7819 */ /* 0x000fe2000001161e */
[----:B------:R0:W-:Y:S01]  /*c02c0*/  STL [R1+0x4710], R10 ;  /* 0x0047100a01007387 */ /* 0x0001e20000100800 */
[----:B------:R-:W-:-:S03]  /*c02d0*/  SHF.R.U32.HI R25, RZ, 0x8, R29 ;  /* 0x00000008ff197819 */ /* 0x000fc6000001161d */
[----:B------:R-:W4:Y:S01]  /*c02e0*/  LDL.LU R45, [R1+0x4f94] ;  /* 0x004f9400012d7983 */ /* 0x000f220000300800 */
[----:B------:R-:W-:-:S03]  /*c02f0*/  LOP3.LUT R28, R28, 0xffff, RZ, 0xc0, !PT ;  /* 0x0000ffff1c1c7812 */ /* 0x000fc600078ec0ff */
[----:B------:R-:W4:Y:S01]  /*c0300*/  LDL.LU R44, [R1+0x46cc] ;  /* 0x0046cc00012c7983 */ /* 0x000f220000300800 */
[----:B------:R-:W-:-:S03]  /*c0310*/  LOP3.LUT R25, R25, 0xffff, RZ, 0xc0, !PT ;  /* 0x0000ffff19197812 */ /* 0x000fc600078ec0ff */
[----:B------:R-:W4:Y:S04]  /*c0320*/  LDL.LU R139, [R1+0x4b1c] ;  /* 0x004b1c00018b7983 */ /* 0x000f280000300800 */
[----:B------:R1:W-:Y:S01]  /*c0330*/  STL.64 [R1+0x698], R8 ;  /* 0x0006980801007387 */ /* 0x0003e20000100a00 */
[----:B0-----:R-:W-:Y:S02]  /*c0340*/  PRMT R10, R28, 0x3340, R25 ;  /* 0x000033401c0a7816 */ /* 0x001fe40000000019 */
[----:B-1----:R-:W-:-:S03]  /*c0350*/  IADD3 R8, P2, R136, R6, RZ ;  /* 0x0000000688087210 */ /* 0x002fc60007f5e0ff */
[----:B------:R-:W-:Y:S02]  /*c0360*/  STL [R1+0x22c], R10 ;  /* 0x00022c0a01007387 */ /* 0x000fe40000100800 */
[----:B------:R-:W-:-:S05]  /*c0370*/  IMAD.X R9, R24, 0x1, R5, P2 ;  /* 0x0000000118097824 */ /* 0x000fca00010e0605 */
[----:B------:R0:W-:Y:S02]  /*c0380*/  STL.64 [R1+0x690], R8 ;  /* 0x0006900801007387 */ /* 0x0001e40000100a00 */
[----:B0-----:R-:W-:-:S05]  /*c0390*/  IADD3 R8, P2, R136, R4, RZ ;  /* 0x0000000488087210 */ /* 0x001fca0007f5e0ff */
[----:B------:R-:W-:Y:S01]  /*c03a0*/  IMAD.X R9, R24, 0x1, R3, P2 ;  /* 0x0000000118097824 */ /* 0x000fe200010e0603 */
[----:B------:R-:W-:-:S04]  /*c03b0*/  SHF.R.U32.HI R24, RZ, 0x8, R34 ;  /* 0x00000008ff187819 */ /* 0x000fc80000011622 */
[----:B------:R-:W-:Y:S01]  /*c03c0*/  LOP3.LUT R24, R24, 0xffff, RZ, 0xc0, !PT ;  /* 0x0000ffff18187812 */ /* 0x000fe200078ec0ff */
[----:B------:R0:W-:Y:S04]  /*c03d0*/  STL.64 [R1+0x688], R8 ;  /* 0x0006880801007387 */ /* 0x0001e80000100a00 */
[----:B------:R-:W4:Y:S01]  /*c03e0*/  LDL.LU R138, [R1+0x4f98] ;  /* 0x004f9800018a7983 */ /* 0x000f220000300800 */
[----:B------:R-:W-:-:S03]  /*c03f0*/  PRMT R147, R24, 0x3340, R147 ;  /* 0x0000334018937816 */ /* 0x000fc60000000093 */
[----:B------:R-:W4:Y:S01]  /*c0400*/  LDL.LU R137, [R1+0x46c8] ;  /* 0x0046c80001897983 */ /* 0x000f220000300800 */
[----:B------:R-:W-:-:S03]  /*c0410*/  LOP3.LUT R82, R17, 0xffff, RZ, 0xc0, !PT ;  /* 0x0000ffff11527812 */ /* 0x000fc600078ec0ff */
[----:B------:R-:W4:Y:S01]  /*c0420*/  LDL.LU R136, [R1+0x4b24] ;  /* 0x004b240001887983 */ /* 0x000f220000300800 */
[----:B--2---:R-:W-:-:S03]  /*c0430*/  LOP3.LUT R25, R144, 0xffff, RZ, 0xc0, !PT ;  /* 0x0000ffff90197812 */ /* 0x004fc600078ec0ff */
[----:B------:R-:W2:Y:S01]  /*c0440*/  LDL.LU R144, [R1+0x4f1c] ;  /* 0x004f1c0001907983 */ /* 0x000ea20000300800 */
[----:B---3--:R-:W-:-:S03]  /*c0450*/  LOP3.LUT R24, R18, 0xffff, RZ, 0xc0, !PT ;  /* 0x0000ffff12187812 */ /* 0x008fc600078ec0ff */
[----:B------:R-:W3:Y:S04]  /*c0460*/  LDL.LU R18, [R1+0x4998] ;  /* 0x0049980001127983 */ /* 0x000ee80000300800 */
[----:B------:R-:W3:Y:S01]  /*c0470*/  LDL.LU R17, [R1+0x5554] ;  /* 0x0055540001117983 */ /* 0x000ee20000300800 */
[--C-:B------:R-:W-:Y:S02]  /*c0480*/  PRMT R91, R25, 0x3340, R24.reuse ;  /* 0x00003340195b7816 */ /* 0x100fe40000000018 */
[----:B------:R-:W-:Y:S01]  /*c0490*/  SHF.R.U32.HI R28, RZ, 0x8, R25 ;  /* 0x00000008ff1c7819 */ /* 0x000fe20000011619 */
[----:B------:R-:W3:Y:S01]  /*c04a0*/  LDL.LU R43, [R1+0xd20] ;  /* 0x000d2000012b7983 */ /* 0x000ee20000300800 */
[----:B------:R-:W-:Y:S02]  /*c04b0*/  SHF.R.U32.HI R24, RZ, 0x8, R24 ;  /* 0x00000008ff187819 */ /* 0x000fe40000011618 */
[----:B------:R-:W-:-:S02]  /*c04c0*/  LOP3.LUT R25, R28, 0xffff, RZ, 0xc0, !PT ;  /* 0x0000ffff1c197812 */ /* 0x000fc400078ec0ff */
[----:B------:R-:W-:-:S04]  /*c04d0*/  LOP3.LUT R24, R24, 0xffff, RZ, 0xc0, !PT ;  /* 0x0000ffff18187812 */ /* 0x000fc800078ec0ff */
[----:B0-----:R-:W-:Y:S02]  /*c04e0*/  PRMT R8, R25, 0x3340, R24 ;  /* 0x0000334019087816 */ /* 0x001fe40000000018 */
[----:B------:R-:W-:-:S04]  /*c04f0*/  SHF.R.U32.HI R24, RZ, 0x8, R82 ;  /* 0x00000008ff187819 */ /* 0x000fc80000011652 */
[----:B------:R-:W-:Y:S02]  /*c0500*/  LOP3.LUT R24, R24, 0xffff, RZ, 0xc0, !PT ;  /* 0x0000ffff18187812 */ /* 0x000fe400078ec0ff */
[----:B----4-:R-:W-:Y:S02]  /*c0510*/  LOP3.LUT R30, R45, 0xffff, RZ, 0xc0, !PT ;  /* 0x0000ffff2d1e7812 */ /* 0x010fe400078ec0ff */
[----:B------:R-:W-:Y:S02]  /*c0520*/  LOP3.LUT R28, R44, 0xffff, RZ, 0xc0, !PT ;  /* 0x0000ffff2c1c7812 */ /* 0x000fe400078ec0ff */
[----:B------:R-:W-:Y:S02]  /*c0530*/  LOP3.LUT R29, R139, 0xffff, RZ, 0xc0, !PT ;  /* 0x0000ffff8b1d7812 */ /* 0x000fe400078ec0ff */
[----:B------:R-:W-:Y:S02]  /*c0540*/  PRMT R146, R24, 0x3340, R146 ;  /* 0x0000334018927816 */ /* 0x000fe40000000092 */
[----:B------:R-:W-:-:S02]  /*c0550*/  PRMT R24, R28, 0x3340, R0 ;  /* 0x000033401c187816 */ /* 0x000fc40000000000 */
[--C-:B------:R-:W-:Y:S01]  /*c0560*/  PRMT R25, R30, 0x3340, R29.reuse ;  /* 0x000033401e197816 */ /* 0x100fe2000000001d */
[----:B------:R0:W-:Y:S01]  /*c0570*/  STL [R1+0x228], R8 ;  /* 0x0002280801007387 */ /* 0x0001e20000100800 */
[----:B------:R-:W-:Y:S02]  /*c0580*/  SHF.R.U32.HI R30, RZ, 0x8, R30 ;  /* 0x00000008ff1e7819 */ /* 0x000fe4000001161e */
[----:B0-----:R-:W-:Y:S02]  /*c0590*/  PRMT R8, R25, 0x5410, R24 ;  /* 0x0000541019087816 */ /* 0x001fe40000000018 */
[----:B------:R-:W-:Y:S02]  /*c05a0*/  SHF.R.U32.HI R25, RZ, 0x8, R29 ;  /* 0x00000008ff197819 */ /* 0x000fe4000001161d */
[----:B------:R-:W-:Y:S02]  /*c05b0*/  SHF.R.U32.HI R24, RZ, 0x8, R28 ;  /* 0x00000008ff187819 */ /* 0x000fe4000001161c */
[----:B------:R-:W-:-:S02]  /*c05c0*/  LOP3.LUT R28, R30, 0xffff, RZ, 0xc0, !PT ;  /* 0x0000ffff1e1c7812 */ /* 0x000fc400078ec0ff */
[----:B------:R-:W-:Y:S01]  /*c05d0*/  LOP3.LUT R25, R25, 0xffff, RZ, 0xc0, !PT ;  /* 0x0000ffff19197812 */ /* 0x000fe200078ec0ff */
[----:B------:R0:W-:Y:S01]  /*c05e0*/  STL [R1+0x4708], R8 ;  /* 0x0047080801007387 */ /* 0x0001e20000100800 */
[----:B------:R-:W-:Y:S02]  /*c05f0*/  SHF.R.U32.HI R148, RZ, 0x8, R37 ;  /* 0x00000008ff947819 */ /* 0x000fe40000011625 */
[----:B0-----:R-:W-:-:S05]  /*c0600*/  PRMT R8, R28, 0x3340, R25 ;  /* 0x000033401c087816 */ /* 0x001fca0000000019 */
[----:B------:R0:W-:Y:S01]  /*c0610*/  STL [R1+0x220], R8 ;  /* 0x0002200801007387 */ /* 0x0001e20000100800 */
[----:B------:R-:W-:Y:S02]  /*c0620*/  LOP3.LUT R34, R138, 0xffff, RZ, 0xc0, !PT ;  /* 0x0000ffff8a227812 */ /* 0x000fe400078ec0ff */
[----:B------:R-:W-:Y:S02]  /*c0630*/  LOP3.LUT R24, R24, 0xffff, RZ, 0xc0, !PT ;  /* 0x0000ffff18187812 */ /* 0x000fe400078ec0ff */
[----:B------:R-:W-:Y:S02]  /*c0640*/  LOP3.LUT R40, R137, 0xffff, RZ, 0xc0, !PT ;  /* 0x0000ffff89287812 */ /* 0x000fe400078ec0ff */
[----:B------:R-:W-:Y:S02]  /*c0650*/  LOP3.LUT R29, R136, 0xffff, RZ, 0xc0, !PT ;  /* 0x0000ffff881d7812 */ /* 0x000fe400078ec0ff */
[----:B------:R-:W-:Y:S02]  /*c0660*/  PRMT R145, R24, 0x3340, R145 ;  /* 0x0000334018917816 */ /* 0x000fe40000000091 */
[----:B------:R-:W-:-:S02]  /*c0670*/  PRMT R24, R40, 0x3340, R0 ;  /* 0x0000334028187816 */ /* 0x000fc40000000000 */
[----:B------:R-:W-:-:S04]  /*c0680*/  PRMT R25, R34, 0x3340, R29 ;  /* 0x0000334022197816 */ /* 0x000fc8000000001d */
[----:B0-----:R-:W-:Y:S02]  /*c0690*/  PRMT R8, R25, 0x5410, R24 ;  /* 0x0000541019087816 */ /* 0x001fe40000000018 */
[----:B--2---:R-:W-:Y:S02]  /*c06a0*/  LOP3.LUT R30, R144, 0xffff, RZ, 0xc0, !PT ;  /* 0x0000ffff901e7812 */ /* 0x004fe400078ec0ff */
[----:B---3--:R-:W-:Y:S02]  /*c06b0*/  LOP3.LUT R37, R17, 0xffff, RZ, 0xc0, !PT ;  /* 0x0000ffff11257812 */ /* 0x008fe400078ec0ff */
[----:B------:R-:W2:Y:S04]  /*c06c0*/  LDL.LU R17, [R1+0x5550] ;  /* 0x0055500001117983 */ /* 0x000ea80000300800 */
[----:B------:R-:W3:Y:S04]  /*c06d0*/  LDL.LU R139, [R1+0x4cbc] ;  /* 0x004cbc00018b7983 */ /* 0x000ee80000300800 */
[----:B------:R-:W4:Y:S01]  /*c06e0*/  LDL.LU R138, [R1+0x49b0] ;  /* 0x0049b000018a7983 */ /* 0x000f220000300800 */
[----:B------:R-:W-:-:S02]  /*c06f0*/  LOP3.LUT R28, R18, 0xffff, RZ, 0xc0, !PT ;  /* 0x0000ffff121c7812 */ /* 0x000fc400078ec0ff */
[----:B------:R-:W-:Y:S02]  /*c0700*/  PRMT R24, R37, 0x3340, R0 ;  /* 0x0000334025187816 */ /* 0x000fe40000000000 */
[----:B------:R-:W-:-:S04]  /*c0710*/  PRMT R25, R30, 0x3340, R28 ;  /* 0x000033401e197816 */ /* 0x000fc8000000001c */
[----:B------:R-:W-:Y:S01]  /*c0720*/  PRMT R10, R25, 0x5410, R24 ;  /* 0x00005410190a7816 */ /* 0x000fe20000000018 */
[----:B------:R0:W-:Y:S04]  /*c0730*/  STL [R1+0x4704], R8 ;  /* 0x0047040801007387 */ /* 0x0001e80000100800 */
[----:B------:R-:W-:Y:S04]  /*c0740*/  STL [R1+0x4700], R10 ;  /* 0x0047000a01007387 */ /* 0x000fe80000100800 */
[----:B------:R-:W2:Y:S04]  /*c0750*/  LDL.LU R137, [R1+0x4fb4] ;  /* 0x004fb40001897983 */ /* 0x000ea80000300800 */
[----:B------:R-:W2:Y:S04]  /*c0760*/  LDL.LU R136, [R1+0x46f8] ;  /* 0x0046f80001887983 */ /* 0x000ea80000300800 */
[----:B------:R-:W2:Y:S01]  /*c0770*/  LDL.LU R18, [R1+0x4b5c] ;  /* 0x004b5c0001127983 */ /* 0x000ea20000300800 */
[----:B------:R-:W-:-:S02]  /*c0780*/  SHF.R.S32.HI R24, RZ, 0x1f, R43 ;  /* 0x0000001fff187819 */ /* 0x000fc4000001142b */
[----:B0-----:R-:W-:Y:S02]  /*c0790*/  IADD3 R8, P2, R43, R2, RZ ;  /* 0x000000022b087210 */ /* 0x001fe40007f5e0ff */
[----:B------:R-:W-:Y:S02]  /*c07a0*/  SHF.R.U32.HI R34, RZ, 0x8, R34 ;  /* 0x00000008ff227819 */ /* 0x000fe40000011622 */
[----:B------:R-:W-:Y:S01]  /*c07b0*/  SHF.R.U32.HI R25, RZ, 0x8, R29 ;  /* 0x00000008ff197819 */ /* 0x000fe2000001161d */
[----:B------:R-:W-:Y:S01]  /*c07c0*/  IMAD.X R9, R24, 0x1, R13, P2 ;  /* 0x0000000118097824 */ /* 0x000fe200010e060d */
[----:B------:R-:W-:Y:S02]  /*c07d0*/  SHF.R.U32.HI R30, RZ, 0x8, R30 ;  /* 0x00000008ff1e7819 */ /* 0x000fe4000001161e */
[----:B------:R-:W-:Y:S02]  /*c07e0*/  SHF.R.U32.HI R29, RZ, 0x8, R28 ;  /* 0x00000008ff1d7819 */ /* 0x000fe4000001161c */
[----:B------:R0:W-:Y:S01]  /*c07f0*/  STL.64 [R1+0x680], R8 ;  /* 0x0006800801007387 */ /* 0x0001e20000100a00 */
[----:B------:R-:W-:-:S02]  /*c0800*/  LOP3.LUT R28, R34, 0xffff, RZ, 0xc0, !PT ;  /* 0x0000ffff221c7812 */ /* 0x000fc400078ec0ff */
[----:B------:R-:W-:Y:S02]  /*c0810*/  LOP3.LUT R25, R25, 0xffff, RZ, 0xc0, !PT ;  /* 0x0000ffff19197812 */ /* 0x000fe400078ec0ff */
[----:B------:R-:W-:Y:S02]  /*c0820*/  LOP3.LUT R30, R30, 0xffff, RZ, 0xc0, !PT ;  /* 0x0000ffff1e1e7812 */ /* 0x000fe400078ec0ff */
[----:B------:R-:W-:Y:S02]  /*c0830*/  LOP3.LUT R29, R29, 0xffff, RZ, 0xc0, !PT ;  /* 0x0000ffff1d1d7812 */ /* 0x000fe400078ec0ff */
[----:B------:R-:W-:Y:S02]  /*c0840*/  PRMT R11, R28, 0x3340, R25 ;  /* 0x000033401c0b7816 */ /* 0x000fe40000000019 */
[----:B0-----:R-:W-:Y:S02]  /*c0850*/  IADD3 R8, P2, R43, R0, RZ ;  /* 0x000000002b087210 */ /* 0x001fe40007f5e0ff */
[----:B------:R-:W-:-:S02]  /*c0860*/  PRMT R10, R30, 0x3340, R29 ;  /* 0x000033401e0a7816 */ /* 0x000fc4000000001d */
[----:B------:R-:W-:Y:S01]  /*c0870*/  SHF.R.U32.HI R25, RZ, 0x8, R40 ;  /* 0x00000008ff197819 */ /* 0x000fe20000011628 */
[----:B------:R-:W-:Y:S01]  /*c0880*/  IMAD.X R9, R24, 0x1, R7, P2 ;  /* 0x0000000118097824 */ /* 0x000fe200010e0607 */
[----:B------:R-:W-:Y:S01]  /*c0890*/  STL [R1+0x21c], R11 ;  /* 0x00021c0b01007387 */ /* 0x000fe20000100800 */
[----:B------:R-:W-:Y:S02]  /*c08a0*/  LOP3.LUT R161, R16, 0xffff, RZ, 0xc0, !PT ;  /* 0x0000ffff10a17812 */ /* 0x000fe400078ec0ff */
[----:B------:R-:W-:Y:S01]  /*c08b0*/  LOP3.LUT R25, R25, 0xffff, RZ, 0xc0, !PT ;  /* 0x0000ffff19197812 */ /* 0x000fe200078ec0ff */
[----:B------:R-:W-:Y:S04]  /*c08c0*/  STL [R1+0x218], R10 ;  /* 0x0002180a01007387 */ /* 0x000fe80000100800 */
[----:B------:R0:W-:Y:S01]  /*c08d0*/  STL.64 [R1+0x678], R8 ;  /* 0x0006780801007387 */ /* 0x0001e20000100a00 */
[----:B------:R-:W-:-:S03]  /*c08e0*/  PRMT R143, R25, 0x3340, R143 ;  /* 0x00003340198f7816 */ /* 0x000fc6000000008f */
[----:B------:R-:W2:Y:S01]  /*c08f0*/  LDL.LU R16, [R1+0x554c] ;  /* 0x00554c0001107983 */ /* 0x000ea20000300800 */
[----:B------:R-:W-:Y:S02]  /*c0900*/  PRMT R25, R161, 0x3340, R0 ;  /* 0x00003340a1197816 */ /* 0x000fe40000000000 */
[----:B0-----:R-:W-:-:S05]  /*c0910*/  IADD3 R8, P2, R43, R6, RZ ;  /* 0x000000062b087210 */ /* 0x001fca0007f5e0ff */
[----:B------:R-:W-:Y:S01]  /*c0920*/  IMAD.X R9, R24, 0x1, R5, P2 ;  /* 0x0000000118097824 */ /* 0x000fe200010e0605 */
[----:B---3--:R-:W-:Y:S02]  /*c0930*/  LOP3.LUT R30, R139, 0xffff, RZ, 0xc0, !PT ;  /* 0x0000ffff8b1e7812 */ /* 0x008fe400078ec0ff */
[----:B------:R-:W3:Y:S01]  /*c0940*/  LDL.LU R139, [R1+0x4f40] ;  /* 0x004f4000018b7983 */ /* 0x000ee20000300800 */
[----:B----4-:R-:W-:-:S03]  /*c0950*/  LOP3.LUT R29, R138, 0xffff, RZ, 0xc0, !PT ;  /* 0x0000ffff8a1d7812 */ /* 0x010fc600078ec0ff */
[----:B------:R-:W4:Y:S01]  /*c0960*/  LDL.LU R138, [R1+0x49d0] ;  /* 0x0049d000018a7983 */ /* 0x000f220000300800 */
[----:B------:R-:W-:-:S03]  /*c0970*/  PRMT R28, R30, 0x3340, R29 ;  /* 0x000033401e1c7816 */ /* 0x000fc6000000001d */
[----:B------:R-:W4:Y:S01]  /*c0980*/  LDL.LU R44, [R1+0xd24] ;  /* 0x000d2400012c7983 */ /* 0x000f220000300800 */
        /* <DEDUP_REMOVED lines=10> */
[----:B--2---:R-:W-:Y:S02]  /*c0a30*/  LOP3.LUT R30, R137, 0xffff, RZ, 0xc0, !PT ;  /* 0x0000ffff891e7812 */ /* 0x004fe400078ec0ff */
[----:B------:R-:W-:Y:S02]  /*c0a40*/  LOP3.LUT R28, R136, 0xffff, RZ, 0xc0, !PT ;  /* 0x0000ffff881c7812 */ /* 0x000fe400078ec0ff */
[----:B------:R-:W-:-:S02]  /*c0a50*/  LOP3.LUT R29, R18, 0xffff, RZ, 0xc0, !PT ;  /* 0x0000ffff121d7812 */ /* 0x000fc400078ec0ff */
[----:B0-----:R-:W-:-:S05]  /*c0a60*/  PRMT R8, R25, 0x3340, R24 ;  /* 0x0000334019087816 */ /* 0x001fca0000000018 */
[----:B------:R0:W-:Y:S04]  /*c0a70*/  STL [R1+0x30c], R8 ;  /* 0x00030c0801007387 */ /* 0x0001e80000100800 */
[----:B------:R-:W2:Y:S04]  /*c0a80*/  LDL.LU R137, [R1+0x4fc4] ;  /* 0x004fc40001897983 */ /* 0x000ea80000300800 */
[----:B------:R-:W2:Y:S04]  /*c0a90*/  LDL.LU R136, [R1+0x46d8] ;  /* 0x0046d80001887983 */ /* 0x000ea80000300800 */
[----:B------:R-:W2:Y:S01]  /*c0aa0*/  LDL.LU R18, [R1+0x4b74] ;  /* 0x004b740001127983 */ /* 0x000ea20000300800 */
[----:B------:R-:W-:-:S02]  /*c0ab0*/  PRMT R24, R28, 0x3340, R0 ;  /* 0x000033401c187816 */ /* 0x000fc40000000000 */
[--C-:B------:R-:W-:Y:S02]  /*c0ac0*/  PRMT R25, R30, 0x3340, R29.reuse ;  /* 0x000033401e197816 */ /* 0x100fe4000000001d */
[----:B------:R-:W-:Y:S02]  /*c0ad0*/  SHF.R.U32.HI R28, RZ, 0x8, R28 ;  /* 0x00000008ff1c7819 */ /* 0x000fe4000001161c */
[----:B0-----:R-:W-:Y:S02]  /*c0ae0*/  PRMT R8, R25, 0x5410, R24 ;  /* 0x0000541019087816 */ /* 0x001fe40000000018 */
[----:B------:R-:W-:Y:S02]  /*c0af0*/  SHF.R.U32.HI R25, RZ, 0x8, R30 ;  /* 0x00000008ff197819 */ /* 0x000fe4000001161e */
[----:B------:R-:W-:Y:S02]  /*c0b00*/  SHF.R.U32.HI R24, RZ, 0x8, R29 ;  /* 0x00000008ff187819 */ /* 0x000fe4000001161d */
[----:B------:R-:W-:-:S02]  /*c0b10*/  LOP3.LUT R28, R28, 0xffff, RZ, 0xc0, !PT ;  /* 0x0000ffff1c1c7812 */ /* 0x000fc400078ec0ff */
[----:B------:R-:W-:Y:S02]  /*c0b20*/  LOP3.LUT R25, R25, 0xffff, RZ, 0xc0, !PT ;  /* 0x0000ffff19197812 */ /* 0x000fe400078ec0ff */
[----:B------:R-:W-:Y:S02]  /*c0b30*/  LOP3.LUT R24, R24, 0xffff, RZ, 0xc0, !PT ;  /* 0x0000ffff18187812 */ /* 0x000fe400078ec0ff */
[----:B------:R-:W-:Y:S02]  /*c0b40*/  PRMT R141, R28, 0x3340, R141 ;  /* 0x000033401c8d7816 */ /* 0x000fe4000000008d */
[----:B------:R-:W-:Y:S01]  /*c0b50*/  LOP3.LUT R28, R16, 0xffff, RZ, 0xc0, !PT ;  /* 0x0000ffff101c7812 */ /* 0x000fe200078ec0ff */
[----:B------:R0:W-:Y:S02]  /*c0b60*/  STL [R1+0x46f4], R8 ;  /* 0x0046f40801007387 */ /* 0x0001e40000100800 */
[----:B0-----:R-:W-:Y:S02]  /*c0b70*/  PRMT R8, R25, 0x3340, R24 ;  /* 0x0000334019087816 */ /* 0x001fe40000000018 */
[----:B------:R-:W-:-:S03]  /*c0b80*/  PRMT R24, R28, 0x3340, R0 ;  /* 0x000033401c187816 */ /* 0x000fc60000000000 */
[----:B------:R0:W-:Y:S04]  /*c0b90*/  STL [R1+0x210], R8 ;  /* 0x0002100801007387 */ /* 0x0001e80000100800 */
[----:B------:R-:W2:Y:S01]  /*c0ba0*/  LDL.LU R16, [R1+0x5548] ;  /* 0x0055480001107983 */ /* 0x000ea20000300800 */
[----:B---3--:R-:W-:Y:S02]  /*c0bb0*/  LOP3.LUT R30, R139, 0xffff, RZ, 0xc0, !PT ;  /* 0x0000ffff8b1e7812 */ /* 0x008fe400078ec0ff */
[----:B----4-:R-:W-:-:S04]  /*c0bc0*/  LOP3.LUT R29, R138, 0xffff, RZ, 0xc0, !PT ;  /* 0x0000ffff8a1d7812 */ /* 0x010fc800078ec0ff */
[----:B------:R-:W-:-:S04]  /*c0bd0*/  PRMT R25, R30, 0x3340, R29 ;  /* 0x000033401e197816 */ /* 0x000fc8000000001d */
[----:B------:R-:W-:-:S05]  /*c0be0*/  PRMT R10, R25, 0x5410, R24 ;  /* 0x00005410190a7816 */ /* 0x000fca0000000018 */
[----:B------:R-:W-:Y:S04]  /*c0bf0*/  STL [R1+0x46f0], R10 ;  /* 0x0046f00a01007387 */ /* 0x000fe80000100800 */
[----:B------:R-:W3:Y:S04]  /*c0c00*/  LDL.LU R46, [R1+0x4f48] ;  /* 0x004f4800012e7983 */ /* 0x000ee80000300800 */
[----:B------:R-:W4:Y:S01]  /*c0c10*/  LDL.LU R45, [R1+0x49ec] ;  /* 0x0049ec00012d7983 */ /* 0x000f220000300800 */
[----:B------:R-:W-:Y:S02]  /*c0c20*/  SHF.R.S32.HI R24, RZ, 0x1f, R44 ;  /* 0x0000001fff187819 */ /* 0x000fe4000001142c */
[----:B0-----:R-:W-:-:S02]  /*c0c30*/  IADD3 R8, P2, R44, R2, RZ ;  /* 0x000000022c087210 */ /* 0x001fc40007f5e0ff */
[----:B------:R-:W-:Y:S02]  /*c0c40*/  SHF.R.U32.HI R25, RZ, 0x8, R29 ;  /* 0x00000008ff197819 */ /* 0x000fe4000001161d */
[----:B------:R-:W-:Y:S02]  /*c0c50*/  SHF.R.U32.HI R29, RZ, 0x8, R28 ;  /* 0x00000008ff1d7819 */ /* 0x000fe4000001161c */
[----:B------:R-:W-:Y:S01]  /*c0c60*/  SHF.R.U32.HI R30, RZ, 0x8, R30 ;  /* 0x00000008ff1e7819 */ /* 0x000fe2000001161e */
[----:B------:R-:W-:Y:S01]  /*c0c70*/  IMAD.X R9, R24, 0x1, R13, P2 ;  /* 0x0000000118097824 */ /* 0x000fe200010e060d */
[----:B------:R-:W-:Y:S02]  /*c0c80*/  LOP3.LUT R29, R29, 0xffff, RZ, 0xc0, !PT ;  /* 0x0000ffff1d1d7812 */ /* 0x000fe400078ec0ff */
[----:B------:R-:W-:Y:S02]  /*c0c90*/  LOP3.LUT R28, R30, 0xffff, RZ, 0xc0, !PT ;  /* 0x0000ffff1e1c7812 */ /* 0x000fe400078ec0ff */
[----:B------:R-:W-:Y:S01]  /*c0ca0*/  LOP3.LUT R25, R25, 0xffff, RZ, 0xc0, !PT ;  /* 0x0000ffff19197812 */ /* 0x000fe200078ec0ff */
[----:B------:R0:W-:Y:S01]  /*c0cb0*/  STL.64 [R1+0x660], R8 ;  /* 0x0006600801007387 */ /* 0x0001e20000100a00 */
[----:B------:R-:W-:-:S02]  /*c0cc0*/  PRMT R127, R29, 0x3340, R127 ;  /* 0x000033401d7f7816 */ /* 0x000fc4000000007f */
[----:B0-----:R-:W-:Y:S02]  /*c0cd0*/  PRMT R8, R28, 0x3340, R25 ;  /* 0x000033401c087816 */ /* 0x001fe40000000019 */
[----:B--2---:R-:W-:Y:S02]  /*c0ce0*/  LOP3.LUT R34, R137, 0xffff, RZ, 0xc0, !PT ;  /* 0x0000ffff89227812 */ /* 0x004fe400078ec0ff */
[----:B------:R-:W-:Y:S02]  /*c0cf0*/  LOP3.LUT R29, R136, 0xffff, RZ, 0xc0, !PT ;  /* 0x0000ffff881d7812 */ /* 0x000fe400078ec0ff */
[----:B------:R-:W-:Y:S02]  /*c0d00*/  LOP3.LUT R30, R18, 0xffff, RZ, 0xc0, !PT ;  /* 0x0000ffff121e7812 */ /* 0x000fe400078ec0ff */
[----:B------:R-:W-:Y:S02]  /*c0d10*/  PRMT R25, R29, 0x3340, R0 ;  /* 0x000033401d197816 */ /* 0x000fe40000000000 */
[----:B------:R-:W-:Y:S01]  /*c0d20*/  PRMT R28, R34, 0x3340, R30 ;  /* 0x00003340221c7816 */ /* 0x000fe2000000001e */
[----:B------:R0:W-:Y:S03]  /*c0d30*/  STL [R1+0x20c], R8 ;  /* 0x00020c0801007387 */ /* 0x0001e60000100800 */
[----:B------:R-:W-:-:S02]  /*c0d40*/  PRMT R10, R28, 0x5410, R25 ;  /* 0x000054101c0a7816 */ /* 0x000fc40000000019 */
[----:B0-----:R-:W-:-:S03]  /*c0d50*/  IADD3 R8, P2, R44, R0, RZ ;  /* 0x000000002c087210 */ /* 0x001fc60007f5e0ff */
[----:B------:R-:W-:Y:S02]  /*c0d60*/  STL [R1+0x46ec], R10 ;  /* 0x0046ec0a01007387 */ /* 0x000fe40000100800 */
[----:B------:R-:W-:Y:S02]  /*c0d70*/  IMAD.X R9, R24, 0x1, R7, P2 ;  /* 0x0000000118097824 */ /* 0x000fe400010e0607 */
[----:B------:R-:W2:Y:S04]  /*c0d80*/  LDL.LU R43, [R1+0x4fd8] ;  /* 0x004fd800012b7983 */ /* 0x000ea80000300800 */
[----:B------:R-:W2:Y:S04]  /*c0d90*/  LDL.LU R139, [R1+0x4820] ;  /* 0x00482000018b7983 */ /* 0x000ea80000300800 */
[----:B------:R-:W2:Y:S04]  /*c0da0*/  LDL.LU R138, [R1+0x4b90] ;  /* 0x004b9000018a7983 */ /* 0x000ea80000300800 */
[----:B------:R0:W-:Y:S04]  /*c0db0*/  STL.64 [R1+0x658], R8 ;  /* 0x0006580801007387 */ /* 0x0001e80000100a00 */
[----:B------:R-:W2:Y:S04]  /*c0dc0*/  LDL.LU R137, [R1+0x4fdc] ;  /* 0x004fdc0001897983 */ /* 0x000ea80000300800 */
[----:B------:R-:W2:Y:S04]  /*c0dd0*/  LDL.LU R136, [R1+0x481c] ;  /* 0x00481c0001887983 */ /* 0x000ea80000300800 */
[----:B------:R-:W2:Y:S01]  /*c0de0*/  LDL.LU R18, [R1+0x4b9c] ;  /* 0x004b9c0001127983 */ /* 0x000ea20000300800 */
[----:B------:R-:W-:-:S02]  /*c0df0*/  SHF.R.U32.HI R28, RZ, 0x8, R34 ;  /* 0x00000008ff1c7819 */ /* 0x000fc40000011622 */
[----:B------:R-:W-:Y:S02]  /*c0e00*/  SHF.R.U32.HI R25, RZ, 0x8, R30 ;  /* 0x00000008ff197819 */ /* 0x000fe4000001161e */
[----:B------:R-:W-:Y:S02]  /*c0e10*/  SHF.R.U32.HI R29, RZ, 0x8, R29 ;  /* 0x00000008ff1d7819 */ /* 0x000fe4000001161d */
[----:B------:R-:W-:Y:S02]  /*c0e20*/  LOP3.LUT R28, R28, 0xffff, RZ, 0xc0, !PT ;  /* 0x0000ffff1c1c7812 */ /* 0x000fe400078ec0ff */
[----:B------:R-:W-:Y:S02]  /*c0e30*/  LOP3.LUT R25, R25, 0xffff, RZ, 0xc0, !PT ;  /* 0x0000ffff19197812 */ /* 0x000fe400078ec0ff */
[----:B------:R-:W-:Y:S02]  /*c0e40*/  LOP3.LUT R29, R29, 0xffff, RZ, 0xc0, !PT ;  /* 0x0000ffff1d1d7812 */ /* 0x000fe400078ec0ff */
[----:B------:R-:W-:-:S02]  /*c0e50*/  SHF.R.U32.HI R214, RZ, 0x8, R174 ;  /* 0x00000008ffd67819 */ /* 0x000fc400000116ae */
[----:B0-----:R-:W-:Y:S02]  /*c0e60*/  PRMT R8, R28, 0x3340, R25 ;  /* 0x000033401c087816 */ /* 0x001fe40000000019 */
[----:B------:R-:W-:Y:S02]  /*c0e70*/  PRMT R109, R29, 0x3340, R109 ;  /* 0x000033401d6d7816 */ /* 0x000fe4000000006d */
[----:B------:R-:W-:Y:S01]  /*c0e80*/  LOP3.LUT R174, R17, 0xffff, RZ, 0xc0, !PT ;  /* 0x0000ffff11ae7812 */ /* 0x000fe200078ec0ff */
[----:B------:R0:W-:Y:S03]  /*c0e90*/  STL [R1+0x208], R8 ;  /* 0x0002080801007387 */ /* 0x0001e60000100800 */
[----:B------:R-:W-:Y:S01]  /*c0ea0*/  PRMT R25, R174, 0x3340, R0 ;  /* 0x00003340ae197816 */ /* 0x000fe20000000000 */
[----:B------:R-:W2:Y:S01]  /*c0eb0*/  LDL.LU R17, [R1+0x5544] ;  /* 0x0055440001117983 */ /* 0x000ea20000300800 */
[----:B0-----:R-:W-:-:S05]  /*c0ec0*/  IADD3 R8, P2, R44, R6, RZ ;  /* 0x000000062c087210 */ /* 0x001fca0007f5e0ff */
[----:B------:R-:W-:Y:S01]  /*c0ed0*/  IMAD.X R9, R24, 0x1, R5, P2 ;  /* 0x0000000118097824 */ /* 0x000fe200010e0605 */
[----:B---3--:R-:W-:Y:S02]  /*c0ee0*/  LOP3.LUT R30, R46, 0xffff, RZ, 0xc0, !PT ;  /* 0x0000ffff2e1e7812 */ /* 0x008fe400078ec0ff */
[----:B----4-:R-:W-:-:S04]  /*c0ef0*/  LOP3.LUT R29, R45, 0xffff, RZ, 0xc0, !PT ;  /* 0x0000ffff2d1d7812 */ /* 0x010fc800078ec0ff */
[----:B------:R-:W-:-:S04]  /*c0f00*/  PRMT R28, R30, 0x3340, R29 ;  /* 0x000033401e1c7816 */ /* 0x000fc8000000001d */
[----:B------:R-:W-:-:S05]  /*c0f10*/  PRMT R10, R28, 0x5410, R25 ;  /* 0x000054101c0a7816 */ /* 0x000fca0000000019 */
[----:B------:R-:W-:Y:S04]  /*c0f20*/  STL [R1+0x46e8], R10 ;  /* 0x0046e80a01007387 */ /* 0x000fe80000100800 */
[----:B------:R-:W3:Y:S04]  /*c0f30*/  LDL.LU R45, [R1+0xd28] ;  /* 0x000d2800012d7983 */ /* 0x000ee80000300800 */
        /* <DEDUP_REMOVED lines=8> */
[----:B------:R0:W-:Y:S04]  /*c0fc0*/  STL.64 [R1+0x648], R8 ;  /* 0x0006480801007387 */ /* 0x0001e80000100a00 */
[----:B------:R-:W-:Y:S01]  /*c0fd0*/  STL [R1+0x5418], R222 ;  /* 0x005418de01007387 */ /* 0x000fe20000100800 */
[----:B--2---:R-:W-:-:S03]  /*c0fe0*/  LOP3.LUT R34, R43, 0xffff, RZ, 0xc0, !PT ;  /* 0x0000ffff2b227812 */ /* 0x004fc600078ec0ff */
[----:B------:R-:W2:Y:S01]  /*c0ff0*/  LDL.LU R43, [R1+0x4f60] ;  /* 0x004f6000012b7983 */ /* 0x000ea20000300800 */
[----:B------:R-:W-:-:S03]  /*c1000*/  LOP3.LUT R30, R137, 0xffff, RZ, 0xc0, !PT ;  /* 0x0000ffff891e7812 */ /* 0x000fc600078ec0ff */
[----:B------:R-:W4:Y:S01]  /*c1010*/  LDL.LU R137, [R1+0x4a34] ;  /* 0x004a340001897983 */ /* 0x000f220000300800 */
[----:B------:R-:W-:Y:S02]  /*c1020*/  LOP3.LUT R40, R139, 0xffff, RZ, 0xc0, !PT ;  /* 0x0000ffff8b287812 */ /* 0x000fe400078ec0ff */
[----:B------:R-:W-:Y:S02]  /*c1030*/  LOP3.LUT R29, R138, 0xffff, RZ, 0xc0, !PT ;  /* 0x0000ffff8a1d7812 */ /* 0x000fe400078ec0ff */
[----:B------:R-:W-:Y:S02]  /*c1040*/  PRMT R24, R40, 0x3340, R0 ;  /* 0x0000334028187816 */ /* 0x000fe40000000000 */
[----:B------:R-:W-:Y:S02]  /*c1050*/  PRMT R25, R34, 0x3340, R29 ;  /* 0x0000334022197816 */ /* 0x000fe4000000001d */
[----:B------:R-:W-:Y:S02]  /*c1060*/  SHF.R.U32.HI R144, RZ, 0x8, R37 ;  /* 0x00000008ff907819 */ /* 0x000fe40000011625 */
[----:B------:R-:W-:-:S02]  /*c1070*/  LOP3.LUT R37, R136, 0xffff, RZ, 0xc0, !PT ;  /* 0x0000ffff88257812 */ /* 0x000fc400078ec0ff */
[----:B------:R-:W-:Y:S02]  /*c1080*/  LOP3.LUT R28, R18, 0xffff, RZ, 0xc0, !PT ;  /* 0x0000ffff121c7812 */ /* 0x000fe400078ec0ff */
[----:B0-----:R-:W-:Y:S02]  /*c1090*/  PRMT R8, R25, 0x5410, R24 ;  /* 0x0000541019087816 */ /* 0x001fe40000000018 */
[----:B------:R-:W-:Y:S02]  /*c10a0*/  PRMT R24, R37, 0x3340, R0 ;  /* 0x0000334025187816 */ /* 0x000fe40000000000 */
[----:B------:R-:W-:Y:S01]  /*c10b0*/  PRMT R25, R30, 0x3340, R28 ;  /* 0x000033401e197816 */ /* 0x000fe2000000001c */
[----:B------:R0:W-:Y:S03]  /*c10c0*/  STL [R1+0x46e4], R8 ;  /* 0x0046e40801007387 */ /* 0x0001e60000100800 */
[----:B0-----:R-:W-:-:S02]  /*c10d0*/  PRMT R8, R25, 0x5410, R24 ;  /* 0x0000541019087816 */ /* 0x001fc40000000018 */
[----:B------:R-:W-:Y:S02]  /*c10e0*/  SHF.R.U32.HI R25, RZ, 0x8, R30 ;  /* 0x00000008ff197819 */ /* 0x000fe4000001161e */
[----:B------:R-:W-:Y:S01]  /*c10f0*/  SHF.R.U32.HI R24, RZ, 0x8, R28 ;  /* 0x00000008ff187819 */ /* 0x000fe2000001161c */
[----:B------:R0:W-:Y:S01]  /*c1100*/  STL [R1+0x46e0], R8 ;  /* 0x0046e00801007387 */ /* 0x0001e20000100800 */
[----:B------:R-:W-:Y:S02]  /*c1110*/  LOP3.LUT R25, R25, 0xffff, RZ, 0xc0, !PT ;  /* 0x0000ffff19197812 */ /* 0x000fe400078ec0ff */
[----:B------:R-:W-:Y:S01]  /*c1120*/  LOP3.LUT R24, R24, 0xffff, RZ, 0xc0, !PT ;  /* 0x0000ffff18187812 */ /* 0x000fe200078ec0ff */
[----:B------:R-:W4:Y:S03]  /*c1130*/  LDL.LU R136, [R1+0x4ff4] ;  /* 0x004ff40001887983 */ /* 0x000f260000300800 */
[----:B------:R-:W-:-:S02]  /*c1140*/  PRMT R9, R25, 0x3340, R24 ;  /* 0x0000334019097816 */ /* 0x000fc40000000018 */
[----:B------:R-:W-:-:S03]  /*c1150*/  SHF.R.U32.HI R34, RZ, 0x8, R34 ;  /* 0x00000008ff227819 */ /* 0x000fc60000011622 */
[----:B------:R-:W-:Y:S01]  /*c1160*/  STL [R1+0x204], R9 ;  /* 0x0002040901007387 */ /* 0x000fe20000100800 */
[----:B------:R-:W-:-:S03]  /*c1170*/  SHF.R.U32.HI R28, RZ, 0x8, R29 ;  /* 0x00000008ff1c7819 */ /* 0x000fc6000001161d */
[----:B------:R-:W4:Y:S04]  /*c1180*/  LDL.LU R44, [R1+0x4840] ;  /* 0x00484000012c7983 */ /* 0x000f280000300800 */
[----:B------:R-:W4:Y:S01]  /*c1190*/  LDL.LU R139, [R1+0x4bcc] ;  /* 0x004bcc00018b7983 */ /* 0x000f220000300800 */
[----:B------:R-:W-:Y:S02]  /*c11a0*/  LOP3.LUT R29, R34, 0xffff, RZ, 0xc0, !PT ;  /* 0x0000ffff221d7812 */ /* 0x000fe400078ec0ff */
[----:B------:R-:W-:-:S04]  /*c11b0*/  LOP3.LUT R28, R28, 0xffff, RZ, 0xc0, !PT ;  /* 0x0000ffff1c1c7812 */ /* 0x000fc800078ec0ff */
[----:B0-----:R-:W-:-:S05]  /*c11c0*/  PRMT R8, R29, 0x3340, R28 ;  /* 0x000033401d087816 */ /* 0x001fca000000001c */
[----:B------:R0:W-:Y:S04]  /*c11d0*/  STL [R1+0x200], R8 ;  /* 0x0002000801007387 */ /* 0x0001e80000100800 */
[----:B------:R-:W4:Y:S04]  /*c11e0*/  LDL.LU R138, [R1+0x4f70] ;  /* 0x004f7000018a7983 */ /* 0x000f280000300800 */
[----:B------:R-:W4:Y:S01]  /*c11f0*/  LDL.LU R18, [R1+0x4a4c] ;  /* 0x004a4c0001127983 */ /* 0x000f220000300800 */
[----:B------:R-:W-:Y:S02]  /*c1200*/  SHF.R.U32.HI R25, RZ, 0x8, R40 ;  /* 0x00000008ff197819 */ /* 0x000fe40000011628 */
[----:B------:R-:W-:-:S02]  /*c1210*/  SHF.R.U32.HI R28, RZ, 0x8, R37 ;  /* 0x00000008ff1c7819 */ /* 0x000fc40000011625 */
[----:B------:R-:W-:Y:S02]  /*c1220*/  LOP3.LUT R25, R25, 0xffff, RZ, 0xc0, !PT ;  /* 0x0000ffff19197812 */ /* 0x000fe400078ec0ff */
[----:B------:R-:W-:Y:S02]  /*c1230*/  LOP3.LUT R28, R28, 0xffff, RZ, 0xc0, !PT ;  /* 0x0000ffff1c1c7812 */ /* 0x000fe400078ec0ff */
[----:B------:R-:W-:Y:S02]  /*c1240*/  LOP3.LUT R29, R16, 0xffff, RZ, 0xc0, !PT ;  /* 0x0000ffff101d7812 */ /* 0x000fe400078ec0ff */
[----:B------:R-:W-:Y:S02]  /*c1250*/  PRMT R108, R25, 0x3340, R108 ;  /* 0x00003340196c7816 */ /* 0x000fe4000000006c */
[----:B------:R-:W-:Y:S02]  /*c1260*/  PRMT R107, R28, 0x3340, R107 ;  /* 0x000033401c6b7816 */ /* 0x000fe4000000006b */
[----:B------:R-:W-:-:S02]  /*c1270*/  PRMT R25, R29, 0x3340, R0 ;  /* 0x000033401d197816 */ /* 0x000fc40000000000 */
[----:B---3--:R-:W-:Y:S02]  /*c1280*/  SHF.R.S32.HI R24, RZ, 0x1f, R45 ;  /* 0x0000001fff187819 */ /* 0x008fe4000001142d */
[----:B0-----:R-:W-:-:S05]  /*c1290*/  IADD3 R8, P2, R45, R2, RZ ;  /* 0x000000022d087210 */ /* 0x001fca0007f5e0ff */
[----:B------:R-:W-:-:S05]  /*c12a0*/  IMAD.X R9, R24, 0x1, R13, P2 ;  /* 0x0000000118097824 */ /* 0x000fca00010e060d */
[----:B------:R0:W-:Y:S04]  /*c12b0*/  STL.64 [R1+0x640], R8 ;  /* 0x0006400801007387 */ /* 0x0001e80000100a00 */
[----:B------:R-:W3:Y:S01]  /*c12c0*/  LDL.LU R16, [R1+0x5540] ;  /* 0x0055400001107983 */ /* 0x000ee20000300800 */
[----:B0-----:R-:W-:-:S05]  /*c12d0*/  IADD3 R8, P2, R45, R0, RZ ;  /* 0x000000002d087210 */ /* 0x001fca0007f5e0ff */
[----:B------:R-:W-:Y:S01]  /*c12e0*/  IMAD.X R9, R24, 0x1, R7, P2 ;  /* 0x0000000118097824 */ /* 0x000fe200010e0607 */
        /* <DEDUP_REMOVED lines=8> */
[----:B------:R-:W-:Y:S04]  /*c1370*/  STL [R1+0x46dc], R10 ;  /* 0x0046dc0a01007387 */ /* 0x000fe80000100800 */
[----:B------:R0:W-:Y:S02]  /*c1380*/  STL.64 [R1+0x638], R8 ;  /* 0x0006380801007387 */ /* 0x0001e40000100a00 */
[----:B0-----:R-:W-:-:S05]  /*c1390*/  PRMT R8, R28, 0x3340, R25 ;  /* 0x000033401c087816 */ /* 0x001fca0000000019 */
[----:B------:R0:W-:Y:S04]  /*c13a0*/  STL [R1+0x1fc], R8 ;  /* 0x0001fc0801007387 */ /* 0x0001e80000100800 */
[----:B------:R-:W2:Y:S04]  /*c13b0*/  LDL.LU R43, [R1+0x4f7c] ;  /* 0x004f7c00012b7983 */ /* 0x000ea80000300800 */
[----:B------:R-:W4:Y:S01]  /*c13c0*/  LDL.LU R137, [R1+0x74] ;  /* 0x0000740001897983 */ /* 0x000f220000300800 */
[----:B------:R-:W-:Y:S02]  /*c13d0*/  SHF.R.U32.HI R29, RZ, 0x8, R29 ;  /* 0x00000008ff1d7819 */ /* 0x000fe4000001161d */
[----:B------:R-:W-:-:S02]  /*c13e0*/  LOP3.LUT R30, R136, 0xffff, RZ, 0xc0, !PT ;  /* 0x0000ffff881e7812 */ /* 0x000fc400078ec0ff */
[----:B------:R-:W3:Y:S01]  /*c13f0*/  LDL.LU R136, [R1+0x4a7c] ;  /* 0x004a7c0001887983 */ /* 0x000ee20000300800 */
[----:B------:R-:W-:Y:S02]  /*c1400*/  LOP3.LUT R29, R29, 0xffff, RZ, 0xc0, !PT ;  /* 0x0000ffff1d1d7812 */ /* 0x000fe400078ec0ff */
[----:B------:R-:W-:Y:S02]  /*c1410*/  LOP3.LUT R34, R44, 0xffff, RZ, 0xc0, !PT ;  /* 0x0000ffff2c227812 */ /* 0x000fe400078ec0ff */
[----:B------:R-:W-:Y:S02]  /*c1420*/  PRMT R106, R29, 0x3340, R106 ;  /* 0x000033401d6a7816 */ /* 0x000fe4000000006a */
[----:B------:R-:W-:Y:S02]  /*c1430*/  LOP3.LUT R29, R139, 0xffff, RZ, 0xc0, !PT ;  /* 0x0000ffff8b1d7812 */ /* 0x000fe400078ec0ff */
[----:B------:R-:W-:Y:S02]  /*c1440*/  PRMT R25, R34, 0x3340, R0 ;  /* 0x0000334022197816 */ /* 0x000fe40000000000 */
[----:B------:R-:W-:-:S04]  /*c1450*/  PRMT R28, R30, 0x3340, R29 ;  /* 0x000033401e1c7816 */ /* 0x000fc8000000001d */
[----:B0-----:R-:W-:-:S05]  /*c1460*/  PRMT R8, R28, 0x5410, R25 ;  /* 0x000054101c087816 */ /* 0x001fca0000000019 */
[----:B------:R0:W-:Y:S01]  /*c1470*/  STL [R1+0x46d8], R8 ;  /* 0x0046d80801007387 */ /* 0x0001e20000100800 */
[----:B------:R-:W-:-:S03]  /*c1480*/  LOP3.LUT R81, R138, 0xffff, RZ, 0xc0, !PT ;  /* 0x0000ffff8a517812 */ /* 0x000fc600078ec0ff */
[----:B------:R-:W3:Y:S01]  /*c1490*/  LDL.LU R139, [R1+0x5000] ;  /* 0x00500000018b7983 */ /* 0x000ee20000300800 */
[----:B------:R-:W-:-:S03]  /*c14a0*/  LOP3.LUT R80, R18, 0xffff, RZ, 0xc0, !PT ;  /* 0x0000ffff12507812 */ /* 0x000fc600078ec0ff */
[----:B------:R-:W3:Y:S04]  /*c14b0*/  LDL.LU R138, [R1+0x4854] ;  /* 0x00485400018a7983 */ /* 0x000ee80000300800 */
[----:B------:R-:W3:Y:S01]  /*c14c0*/  LDL.LU R18, [R1+0x4bf0] ;  /* 0x004bf00001127983 */ /* 0x000ee20000300800 */
[----:B------:R-:W-:Y:S02]  /*c14d0*/  SHF.R.U32.HI R28, RZ, 0x8, R81 ;  /* 0x00000008ff1c7819 */ /* 0x000fe40000011651 */
[----:B------:R-:W-:Y:S01]  /*c14e0*/  SHF.R.U32.HI R25, RZ, 0x8, R80 ;  /* 0x00000008ff197819 */ /* 0x000fe20000011650 */
[----:B------:R-:W3:Y:S01]  /*c14f0*/  LDL.LU R44, [R1+0xd2c] ;  /* 0x000d2c00012c7983 */ /* 0x000ee20000300800 */
[----:B------:R-:W-:Y:S02]  /*c1500*/  SHF.R.U32.HI R30, RZ, 0x8, R30 ;  /* 0x00000008ff1e7819 */ /* 0x000fe4000001161e */
[----:B------:R-:W-:-:S02]  /*c1510*/  SHF.R.U32.HI R29, RZ, 0x8, R29 ;  /* 0x00000008ff1d7819 */ /* 0x000fc4000001161d */
[----:B------:R-:W-:Y:S02]  /*c1520*/  LOP3.LUT R28, R28, 0xffff, RZ, 0xc0, !PT ;  /* 0x0000ffff1c1c7812 */ /* 0x000fe400078ec0ff */
[----:B------:R-:W-:Y:S02]  /*c1530*/  LOP3.LUT R25, R25, 0xffff, RZ, 0xc0, !PT ;  /* 0x0000ffff19197812 */ /* 0x000fe400078ec0ff */
[----:B------:R-:W-:Y:S02]  /*c1540*/  LOP3.LUT R30, R30, 0xffff, RZ, 0xc0, !PT ;  /* 0x0000ffff1e1e7812 */ /* 0x000fe400078ec0ff */
[----:B------:R-:W-:Y:S02]  /*c1550*/  LOP3.LUT R29, R29, 0xffff, RZ, 0xc0, !PT ;  /* 0x0000ffff1d1d7812 */ /* 0x000fe400078ec0ff */
[----:B0-----:R-:W-:Y:S02]  /*c1560*/  IADD3 R8, P2, R45, R6, RZ ;  /* 0x000000062d087210 */ /* 0x001fe40007f5e0ff */
[----:B------:R-:W-:-:S02]  /*c1570*/  PRMT R11, R28, 0x3340, R25 ;  /* 0x000033401c0b7816 */ /* 0x000fc40000000019 */
[----:B------:R-:W-:Y:S01]  /*c1580*/  PRMT R10, R30, 0x3340, R29 ;  /* 0x000033401e0a7816 */ /* 0x000fe2000000001d */
[----:B------:R-:W-:Y:S02]  /*c1590*/  IMAD.X R9, R24, 0x1, R5, P2 ;  /* 0x0000000118097824 */ /* 0x000fe400010e0605 */
[----:B------:R-:W-:Y:S04]  /*c15a0*/  STL [R1+0x2a0], R11 ;  /* 0x0002a00b01007387 */ /* 0x000fe80000100800 */
[----:B------:R-:W-:Y:S04]  /*c15b0*/  STL [R1+0x1f8], R10 ;  /* 0x0001f80a01007387 */ /* 0x000fe80000100800 */
[----:B------:R0:W-:Y:S02]  /*c15c0*/  STL.64 [R1+0x630], R8 ;  /* 0x0006300801007387 */ /* 0x0001e40000100a00 */
[----:B0-----:R-:W-:-:S05]  /*c15d0*/  IADD3 R8, P2, R45, R4, RZ ;  /* 0x000000042d087210 */ /* 0x001fca0007f5e0ff */
[----:B------:R-:W-:-:S05]  /*c15e0*/  IMAD.X R9, R24, 0x1, R3, P2 ;  /* 0x0000000118097824 */ /* 0x000fca00010e0603 */
[----:B------:R0:W-:Y:S01]  /*c15f0*/  STL.64 [R1+0x628], R8 ;  /* 0x0006280801007387 */ /* 0x0001e20000100a00 */
[----:B----4-:R-:W-:-:S03]  /*c1600*/  LOP3.LUT R28, R137, 0xffff, RZ, 0xc0, !PT ;  /* 0x0000ffff891c7812 */ /* 0x010fc600078ec0ff */
[----:B------:R-:W4:Y:S01]  /*c1610*/  LDL.LU R137, [R1+0x4f88] ;  /* 0x004f880001897983 */ /* 0x000f220000300800 */
[----:B------:R-:W-:Y:S02]  /*c1620*/  SHF.R.U32.HI R24, RZ, 0x8, R34 ;  /* 0x00000008ff187819 */ /* 0x000fe40000011622 */
[----:B--2---:R-:W-:Y:S02]  /*c1630*/  LOP3.LUT R30, R43, 0xffff, RZ, 0xc0, !PT ;  /* 0x0000ffff2b1e7812 */ /* 0x004fe400078ec0ff */
[----:B------:R-:W-:Y:S02]  /*c1640*/  LOP3.LUT R24, R24, 0xffff, RZ, 0xc0, !PT ;  /* 0x0000ffff18187812 */ /* 0x000fe400078ec0ff */
[----:B---3--:R-:W-:Y:S02]  /*c1650*/  LOP3.LUT R29, R136, 0xffff, RZ, 0xc0, !PT ;  /* 0x0000ffff881d7812 */ /* 0x008fe400078ec0ff */
[----:B------:R-:W-:Y:S01]  /*c1660*/  PRMT R105, R24, 0x3340, R105 ;  /* 0x0000334018697816 */ /* 0x000fe20000000069 */
[----:B------:R-:W2:Y:S01]  /*c1670*/  LDL.LU R136, [R1+0x4aa4] ;  /* 0x004aa40001887983 */ /* 0x000ea20000300800 */
[----:B------:R-:W-:-:S02]  /*c1680*/  PRMT R24, R28, 0x3340, R0 ;  /* 0x000033401c187816 */ /* 0x000fc40000000000 */
[----:B------:R-:W-:-:S04]  /*c1690*/  PRMT R25, R30, 0x3340, R29 ;  /* 0x000033401e197816 */ /* 0x000fc8000000001d */
[----:B0-----:R-:W-:Y:S02]  /*c16a0*/  PRMT R8, R25, 0x5410, R24 ;  /* 0x0000541019087816 */ /* 0x001fe40000000018 */
[----:B------:R-:W-:Y:S02]  /*c16b0*/  SHF.R.U32.HI R25, RZ, 0x8, R30 ;  /* 0x00000008ff197819 */ /* 0x000fe4000001161e */
[----:B------:R-:W-:Y:S02]  /*c16c0*/  SHF.R.U32.HI R24, RZ, 0x8, R29 ;  /* 0x00000008ff187819 */ /* 0x000fe4000001161d */
[----:B------:R-:W-:Y:S02]  /*c16d0*/  LOP3.LUT R25, R25, 0xffff, RZ, 0xc0, !PT ;  /* 0x0000ffff19197812 */ /* 0x000fe400078ec0ff */
[----:B------:R-:W-:Y:S02]  /*c16e0*/  LOP3.LUT R24, R24, 0xffff, RZ, 0xc0, !PT ;  /* 0x0000ffff18187812 */ /* 0x000fe400078ec0ff */
[----:B------:R-:W-:Y:S01]  /*c16f0*/  SHF.R.U32.HI R28, RZ, 0x8, R28 ;  /* 0x00000008ff1c7819 */ /* 0x000fe2000001161c */
[----:B------:R0:W-:Y:S03]  /*c1700*/  STL [R1+0x46d4], R8 ;  /* 0x0046d40801007387 */ /* 0x0001e60000100800 */
[----:B------:R-:W-:-:S02]  /*c1710*/  LOP3.LUT R28, R28, 0xffff, RZ, 0xc0, !PT ;  /* 0x0000ffff1c1c7812 */ /* 0x000fc400078ec0ff */
[----:B------:R-:W-:Y:S02]  /*c1720*/  LOP3.LUT R30, R139, 0xffff, RZ, 0xc0, !PT ;  /* 0x0000ffff8b1e7812 */ /* 0x000fe400078ec0ff */
[----:B0-----:R-:W-:Y:S02]  /*c1730*/  PRMT R8, R25, 0x3340, R24 ;  /* 0x0000334019087816 */ /* 0x001fe40000000018 */
[----:B------:R-:W-:Y:S02]  /*c1740*/  PRMT R104, R28, 0x3340, R104 ;  /* 0x000033401c687816 */ /* 0x000fe40000000068 */
[----:B------:R-:W-:Y:S01]  /*c1750*/  LOP3.LUT R28, R138, 0xffff, RZ, 0xc0, !PT ;  /* 0x0000ffff8a1c7812 */ /* 0x000fe200078ec0ff */
[----:B------:R0:W-:Y:S01]  /*c1760*/  STL [R1+0x1f4], R8 ;  /* 0x0001f40801007387 */ /* 0x0001e20000100800 */
[----:B------:R-:W-:-:S03]  /*c1770*/  LOP3.LUT R29, R18, 0xffff, RZ, 0xc0, !PT ;  /* 0x0000ffff121d7812 */ /* 0x000fc600078ec0ff */
[----:B------:R-:W3:Y:S04]  /*c1780*/  LDL.LU R139, [R1+0x5010] ;  /* 0x00501000018b7983 */ /* 0x000ee80000300800 */
[----:B------:R-:W3:Y:S04]  /*c1790*/  LDL.LU R138, [R1+0x48b0] ;  /* 0x0048b000018a7983 */ /* 0x000ee80000300800 */
[----:B------:R-:W3:Y:S01]  /*c17a0*/  LDL.LU R18, [R1+0x4c2c] ;  /* 0x004c2c0001127983 */ /* 0x000ee20000300800 */
[----:B------:R-:W-:Y:S02]  /*c17b0*/  PRMT R24, R28, 0x3340, R0 ;  /* 0x000033401c187816 */ /* 0x000fe40000000000 */
[----:B------:R-:W-:-:S02]  /*c17c0*/  PRMT R25, R30, 0x3340, R29 ;  /* 0x000033401e197816 */ /* 0x000fc4000000001d */
[----:B0-----:R-:W-:Y:S02]  /*c17d0*/  IADD3 R8, P2, R44, R2, RZ ;  /* 0x000000022c087210 */ /* 0x001fe40007f5e0ff */
[----:B------:R-:W-:Y:S02]  /*c17e0*/  PRMT R10, R25, 0x5410, R24 ;  /* 0x00005410190a7816 */ /* 0x000fe40000000018 */
[----:B------:R-:W-:Y:S02]  /*c17f0*/  SHF.R.S32.HI R24, RZ, 0x1f, R44 ;  /* 0x0000001fff187819 */ /* 0x000fe4000001142c */
[----:B------:R-:W-:Y:S02]  /*c1800*/  SHF.R.U32.HI R30, RZ, 0x8, R30 ;  /* 0x00000008ff1e7819 */ /* 0x000fe4000001161e */
[----:B------:R-:W-:Y:S01]  /*c1810*/  SHF.R.U32.HI R25, RZ, 0x8, R29 ;  /* 0x00000008ff197819 */ /* 0x000fe2000001161d */
[----:B------:R-:W-:Y:S01]  /*c1820*/  IMAD.X R9, R24, 0x1, R13, P2 ;  /* 0x0000000118097824 */ /* 0x000fe200010e060d */
[----:B------:R-:W-:-:S02]  /*c1830*/  SHF.R.U32.HI R29, RZ, 0x8, R28 ;  /* 0x00000008ff1d7819 */ /* 0x000fc4000001161c */
[----:B------:R-:W-:Y:S02]  /*c1840*/  LOP3.LUT R28, R30, 0xffff, RZ, 0xc0, !PT ;  /* 0x0000ffff1e1c7812 */ /* 0x000fe400078ec0ff */
[----:B------:R-:W-:Y:S01]  /*c1850*/  LOP3.LUT R25, R25, 0xffff, RZ, 0xc0, !PT ;  /* 0x0000ffff19197812 */ /* 0x000fe200078ec0ff */
[----:B------:R-:W-:Y:S04]  /*c1860*/  STL [R1+0x46d0], R10 ;  /* 0x0046d00a01007387 */ /* 0x000fe80000100800 */
[----:B------:R0:W-:Y:S01]  /*c1870*/  STL.64 [R1+0x620], R8 ;  /* 0x0006200801007387 */ /* 0x0001e20000100a00 */
[----:B------:R-:W-:Y:S02]  /*c1880*/  LOP3.LUT R79, R17, 0xffff, RZ, 0xc0, !PT ;  /* 0x0000ffff114f7812 */ /* 0x000fe400078ec0ff */
[----:B0-----:R-:W-:-:S05]  /*c1890*/  PRMT R8, R28, 0x3340, R25 ;  /* 0x000033401c087816 */ /* 0x001fca0000000019 */
[----:B------:R0:W-:Y:S04]  /*c18a0*/  STL [R1+0x1f0], R8 ;  /* 0x0001f00801007387 */ /* 0x0001e80000100800 */
[----:B------:R-:W3:Y:S04]  /*c18b0*/  LDL.LU R17, [R1+0x553c] ;  /* 0x00553c0001117983 */ /* 0x000ee80000300800 */
[----:B------:R-:W3:Y:S01]  /*c18c0*/  LDL.LU R43, [R1+0x4fa0] ;  /* 0x004fa000012b7983 */ /* 0x000ee20000300800 */
[----:B----4-:R-:W-:-:S03]  /*c18d0*/  LOP3.LUT R28, R137, 0xffff, RZ, 0xc0, !PT ;  /* 0x0000ffff891c7812 */ /* 0x010fc600078ec0ff */
[----:B------:R-:W4:Y:S01]  /*c18e0*/  LDL.LU R137, [R1+0x7c] ;  /* 0x00007c0001897983 */ /* 0x000f220000300800 */
[----:B------:R-:W-:Y:S02]  /*c18f0*/  LOP3.LUT R29, R29, 0xffff, RZ, 0xc0, !PT ;  /* 0x0000ffff1d1d7812 */ /* 0x000fe400078ec0ff */
[----:B------:R-:W-:Y:S02]  /*c1900*/  SHF.R.U32.HI R30, RZ, 0x8, R79 ;  /* 0x00000008ff1e7819 */ /* 0x000fe4000001164f */
[----:B------:R-:W-:Y:S02]  /*c1910*/  PRMT R103, R29, 0x3340, R103 ;  /* 0x000033401d677816 */ /* 0x000fe40000000067 */
[----:B--2---:R-:W-:Y:S02]  /*c1920*/  LOP3.LUT R25, R136, 0xffff, RZ, 0xc0, !PT ;  /* 0x0000ffff88197812 */ /* 0x004fe400078ec0ff */
[----:B------:R-:W2:Y:S01]  /*c1930*/  LDL.LU R136, [R1+0x4adc] ;  /* 0x004adc0001887983 */ /* 0x000ea20000300800 */
[----:B------:R-:W-:-:S02]  /*c1940*/  SHF.R.U32.HI R29, RZ, 0x8, R28 ;  /* 0x00000008ff1d7819 */ /* 0x000fc4000001161c */
[--C-:B------:R-:W-:Y:S02]  /*c1950*/  PRMT R90, R28, 0x3340, R25.reuse ;  /* 0x000033401c5a7816 */ /* 0x100fe40000000019 */
[----:B------:R-:W-:Y:S02]  /*c1960*/  SHF.R.U32.HI R25, RZ, 0x8, R25 ;  /* 0x00000008ff197819 */ /* 0x000fe40000011619 */
[----:B------:R-:W-:Y:S02]  /*c1970*/  LOP3.LUT R28, R29, 0xffff, RZ, 0xc0, !PT ;  /* 0x0000ffff1d1c7812 */ /* 0x000fe400078ec0ff */
[----:B------:R-:W-:Y:S02]  /*c1980*/  LOP3.LUT R29, R30, 0xffff, RZ, 0xc0, !PT ;  /* 0x0000ffff1e1d7812 */ /* 0x000fe400078ec0ff */
[----:B------:R-:W-:Y:S02]  /*c1990*/  LOP3.LUT R25, R25, 0xffff, RZ, 0xc0, !PT ;  /* 0x0000ffff19197812 */ /* 0x000fe400078ec0ff */
[----:B------:R-:W-:-:S02]  /*c19a0*/  PRMT R102, R29, 0x3340, R102 ;  /* 0x000033401d667816 */ /* 0x000fc40000000066 */
        /* <DEDUP_REMOVED lines=21> */
[----:B----4-:R-:W-:-:S03]  /*c1b00*/  LOP3.LUT R34, R137, 0xffff, RZ, 0xc0, !PT ;  /* 0x0000ffff89227812 */ /* 0x010fc600078ec0ff */
[----:B------:R-:W4:Y:S01]  /*c1b10*/  LDL.LU R137, [R1+0x4fb0] ;  /* 0x004fb00001897983 */ /* 0x000f220000300800 */
[----:B------:R-:W-:-:S04]  /*c1b20*/  SHF.R.U32.HI R29, RZ, 0x8, R29 ;  /* 0x00000008ff1d7819 */ /* 0x000fc8000001161d */
[----:B------:R-:W-:Y:S02]  /*c1b30*/  LOP3.LUT R29, R29, 0xffff, RZ, 0xc0, !PT ;  /* 0x0000ffff1d1d7812 */ /* 0x000fe400078ec0ff */
[----:B------:R-:W-:Y:S02]  /*c1b40*/  LOP3.LUT R30, R43, 0xffff, RZ, 0xc0, !PT ;  /* 0x0000ffff2b1e7812 */ /* 0x000fe400078ec0ff */
[----:B------:R-:W-:Y:S02]  /*c1b50*/  PRMT R101, R29, 0x3340, R101 ;  /* 0x000033401d657816 */ /* 0x000fe40000000065 */
[----:B--2---:R-:W-:Y:S02]  /*c1b60*/  LOP3.LUT R29, R136, 0xffff, RZ, 0xc0, !PT ;  /* 0x0000ffff881d7812 */ /* 0x004fe400078ec0ff */
[----:B------:R-:W-:Y:S01]  /*c1b70*/  PRMT R25, R34, 0x3340, R0 ;  /* 0x0000334022197816 */ /* 0x000fe20000000000 */
[----:B------:R-:W2:Y:S01]  /*c1b80*/  LDL.LU R136, [R1+0x4b04] ;  /* 0x004b040001887983 */ /* 0x000ea20000300800 */
[----:B------:R-:W-:-:S02]  /*c1b90*/  PRMT R28, R30, 0x3340, R29 ;  /* 0x000033401e1c7816 */ /* 0x000fc4000000001d */
[----:B0-----:R-:W-:Y:S01]  /*c1ba0*/  IADD3 R8, P2, R44, R6, RZ ;  /* 0x000000062c087210 */ /* 0x001fe20007f5e0ff */
[----:B------:R-:W2:Y:S01]  /*c1bb0*/  LDL.LU R43, [R1+0xd30] ;  /* 0x000d3000012b7983 */ /* 0x000ea20000300800 */
        /* <DEDUP_REMOVED lines=11> */
[----:B---3--:R-:W-:Y:S02]  /*c1c70*/  LOP3.LUT R29, R139, 0xffff, RZ, 0xc0, !PT ;  /* 0x0000ffff8b1d7812 */ /* 0x008fe400078ec0ff */
[----:B------:R-:W-:Y:S02]  /*c1c80*/  LOP3.LUT R30, R138, 0xffff, RZ, 0xc0, !PT ;  /* 0x0000ffff8a1e7812 */ /* 0x000fe400078ec0ff */
[----:B0-----:R-:W-:-:S02]  /*c1c90*/  PRMT R8, R25, 0x3340, R24 ;  /* 0x0000334019087816 */ /* 0x001fc40000000018 */
[----:B------:R-:W-:Y:S02]  /*c1ca0*/  LOP3.LUT R28, R18, 0xffff, RZ, 0xc0, !PT ;  /* 0x0000ffff121c7812 */ /* 0x000fe400078ec0ff */
[----:B------:R-:W-:Y:S02]  /*c1cb0*/  PRMT R24, R30, 0x3340, R0 ;  /* 0x000033401e187816 */ /* 0x000fe40000000000 */
[----:B------:R-:W-:Y:S01]  /*c1cc0*/  PRMT R25, R29, 0x3340, R28 ;  /* 0x000033401d197816 */ /* 0x000fe2000000001c */
[----:B------:R0:W-:Y:S04]  /*c1cd0*/  STL [R1+0x1e0], R8 ;  /* 0x0001e00801007387 */ /* 0x0001e80000100800 */
[----:B------:R-:W3:Y:S04]  /*c1ce0*/  LDL.LU R44, [R1+0x5024] ;  /* 0x00502400012c7983 */ /* 0x000ee80000300800 */
[----:B------:R-:W3:Y:S01]  /*c1cf0*/  LDL.LU R139, [R1+0x48d4] ;  /* 0x0048d400018b7983 */ /* 0x000ee20000300800 */
[----:B0-----:R-:W-:-:S05]  /*c1d00*/  PRMT R8, R25, 0x5410, R24 ;  /* 0x0000541019087816 */ /* 0x001fca0000000018 */
[----:B------:R0:W-:Y:S04]  /*c1d10*/  STL [R1+0x46c4], R8 ;  /* 0x0046c40801007387 */ /* 0x0001e80000100800 */
[----:B------:R-:W3:Y:S01]  /*c1d20*/  LDL.LU R18, [R1+0x4ca0] ;  /* 0x004ca00001127983 */ /* 0x000ee20000300800 */
[----:B------:R-:W-:Y:S02]  /*c1d30*/  SHF.R.U32.HI R29, RZ, 0x8, R29 ;  /* 0x00000008ff1d7819 */ /* 0x000fe4000001161d */
[----:B------:R-:W-:Y:S02]  /*c1d40*/  SHF.R.U32.HI R25, RZ, 0x8, R28 ;  /* 0x00000008ff197819 */ /* 0x000fe4000001161c */
[----:B------:R-:W-:Y:S02]  /*c1d50*/  LOP3.LUT R28, R29, 0xffff, RZ, 0xc0, !PT ;  /* 0x0000ffff1d1c7812 */ /* 0x000fe400078ec0ff */
[----:B------:R-:W-:-:S04]  /*c1d60*/  LOP3.LUT R25, R25, 0xffff, RZ, 0xc0, !PT ;  /* 0x0000ffff19197812 */ /* 0x000fc800078ec0ff */
[----:B0-----:R-:W-:Y:S02]  /*c1d70*/  PRMT R8, R28, 0x3340, R25 ;  /* 0x000033401c087816 */ /* 0x001fe40000000019 */
[----:B------:R-:W-:-:S03]  /*c1d80*/  LOP3.LUT R126, R16, 0xffff, RZ, 0xc0, !PT ;  /* 0x0000ffff107e7812 */ /* 0x000fc600078ec0ff */
[----:B------:R0:W-:Y:S04]  /*c1d90*/  STL [R1+0x1dc], R8 ;  /* 0x0001dc0801007387 */ /* 0x0001e80000100800 */
[----:B------:R-:W3:Y:S04]  /*c1da0*/  LDL.LU R16, [R1+0x5538] ;  /* 0x0055380001107983 */ /* 0x000ee80000300800 */
[----:B------:R-:W3:Y:S01]  /*c1db0*/  LDL.LU R138, [R1+0x502c] ;  /* 0x00502c00018a7983 */ /* 0x000ee20000300800 */
[----:B----4-:R-:W-:-:S03]  /*c1dc0*/  LOP3.LUT R29, R137, 0xffff, RZ, 0xc0, !PT ;  /* 0x0000ffff891d7812 */ /* 0x010fc600078ec0ff */
[----:B------:R-:W4:Y:S01]  /*c1dd0*/  LDL.LU R137, [R1+0x48e8] ;  /* 0x0048e80001897983 */ /* 0x000f220000300800 */
[----:B------:R-:W-:-:S04]  /*c1de0*/  SHF.R.U32.HI R24, RZ, 0x8, R34 ;  /* 0x00000008ff187819 */ /* 0x000fc80000011622 */
[----:B------:R-:W-:-:S04]  /*c1df0*/  LOP3.LUT R24, R24, 0xffff, RZ, 0xc0, !PT ;  /* 0x0000ffff18187812 */ /* 0x000fc800078ec0ff */
[----:B------:R-:W-:Y:S02]  /*c1e00*/  PRMT R100, R24, 0x3340, R100 ;  /* 0x0000334018647816 */ /* 0x000fe40000000064 */
[----:B--2---:R-:W-:Y:S02]  /*c1e10*/  LOP3.LUT R28, R136, 0xffff, RZ, 0xc0, !PT ;  /* 0x0000ffff881c7812 */ /* 0x004fe400078ec0ff */
[----:B------:R-:W-:Y:S02]  /*c1e20*/  PRMT R24, R126, 0x3340, R0 ;  /* 0x000033407e187816 */ /* 0x000fe40000000000 */
[----:B------:R-:W-:-:S04]  /*c1e30*/  PRMT R25, R29, 0x3340, R28 ;  /* 0x000033401d197816 */ /* 0x000fc8000000001c */
[----:B0-----:R-:W-:-:S05]  /*c1e40*/  PRMT R8, R25, 0x5410, R24 ;  /* 0x0000541019087816 */ /* 0x001fca0000000018 */
[----:B------:R0:W-:Y:S04]  /*c1e50*/  STL [R1+0x46c0], R8 ;  /* 0x0046c00801007387 */ /* 0x0001e80000100800 */
[----:B------:R-:W2:Y:S01]  /*c1e60*/  LDL.LU R136, [R1+0x4cb8] ;  /* 0x004cb80001887983 */ /* 0x000ea20000300800 */
[----:B------:R-:W-:Y:S02]  /*c1e70*/  SHF.R.S32.HI R24, RZ, 0x1f, R43 ;  /* 0x0000001fff187819 */ /* 0x000fe4000001142b */
[----:B------:R-:W-:Y:S02]  /*c1e80*/  SHF.R.U32.HI R29, RZ, 0x8, R29 ;  /* 0x00000008ff1d7819 */ /* 0x000fe4000001161d */
[----:B0-----:R-:W-:Y:S02]  /*c1e90*/  IADD3 R8, P2, R43, R2, RZ ;  /* 0x000000022b087210 */ /* 0x001fe40007f5e0ff */
[----:B------:R-:W-:-:S03]  /*c1ea0*/  SHF.R.U32.HI R28, RZ, 0x8, R28 ;  /* 0x00000008ff1c7819 */ /* 0x000fc6000001161c */
[----:B------:R-:W-:Y:S01]  /*c1eb0*/  IMAD.X R9, R24, 0x1, R13, P2 ;  /* 0x0000000118097824 */ /* 0x000fe200010e060d */
[----:B------:R-:W-:Y:S02]  /*c1ec0*/  SHF.R.U32.HI R25, RZ, 0x8, R30 ;  /* 0x00000008ff197819 */ /* 0x000fe4000001161e */
[----:B------:R-:W-:Y:S02]  /*c1ed0*/  LOP3.LUT R29, R29, 0xffff, RZ, 0xc0, !PT ;  /* 0x0000ffff1d1d7812 */ /* 0x000fe400078ec0ff */
[----:B------:R-:W-:Y:S01]  /*c1ee0*/  LOP3.LUT R28, R28, 0xffff, RZ, 0xc0, !PT ;  /* 0x0000ffff1c1c7812 */ /* 0x000fe200078ec0ff */
[----:B------:R0:W-:Y:S01]  /*c1ef0*/  STL.64 [R1+0x600], R8 ;  /* 0x0006000801007387 */ /* 0x0001e20000100a00 */
[----:B------:R-:W-:-:S04]  /*c1f00*/  LOP3.LUT R25, R25, 0xffff, RZ, 0xc0, !PT ;  /* 0x0000ffff19197812 */ /* 0x000fc800078ec0ff */
[----:B------:R-:W-:Y:S02]  /*c1f10*/  PRMT R99, R25, 0x3340, R99 ;  /* 0x0000334019637816 */ /* 0x000fe40000000063 */
[----:B0-----:R-:W-:-:S05]  /*c1f20*/  PRMT R8, R29, 0x3340, R28 ;  /* 0x000033401d087816 */ /* 0x001fca000000001c */
[----:B------:R0:W-:Y:S01]  /*c1f30*/  STL [R1+0x28c], R8 ;  /* 0x00028c0801007387 */ /* 0x0001e20000100800 */
[----:B---3--:R-:W-:Y:S02]  /*c1f40*/  LOP3.LUT R34, R44, 0xffff, RZ, 0xc0, !PT ;  /* 0x0000ffff2c227812 */ /* 0x008fe400078ec0ff */
[----:B------:R-:W-:Y:S02]  /*c1f50*/  LOP3.LUT R29, R139, 0xffff, RZ, 0xc0, !PT ;  /* 0x0000ffff8b1d7812 */ /* 0x000fe400078ec0ff */
[----:B0-----:R-:W-:Y:S01]  /*c1f60*/  IADD3 R8, P2, R43, R0, RZ ;  /* 0x000000002b087210 */ /* 0x001fe20007f5e0ff */
[----:B------:R-:W3:Y:S01]  /*c1f70*/  LDL.LU R139, [R1+0x4fc8] ;  /* 0x004fc800018b7983 */ /* 0x000ee20000300800 */
[----:B------:R-:W-:Y:S02]  /*c1f80*/  PRMT R25, R29, 0x3340, R0 ;  /* 0x000033401d197816 */ /* 0x000fe40000000000 */
[----:B------:R-:W-:Y:S02]  /*c1f90*/  LOP3.LUT R30, R18, 0xffff, RZ, 0xc0, !PT ;  /* 0x0000ffff121e7812 */ /* 0x000fe400078ec0ff */
[----:B------:R-:W3:Y:S02]  /*c1fa0*/  LDL.LU R18, [R1+0x4b48] ;  /* 0x004b480001127983 */ /* 0x000ee40000300800 */
[----:B------:R-:W-:Y:S01]  /*c1fb0*/  PRMT R28, R34, 0x3340, R30 ;  /* 0x00003340221c7816 */ /* 0x000fe2000000001e */
[----:B------:R-:W-:-:S03]  /*c1fc0*/  IMAD.X R9, R24, 0x1, R7, P2 ;  /* 0x0000000118097824 */ /* 0x000fc600010e0607 */
        /* <DEDUP_REMOVED lines=8> */
[----:B0-----:R-:W-:-:S05]  /*c2050*/  PRMT R8, R28, 0x3340, R25 ;  /* 0x000033401c087816 */ /* 0x001fca0000000019 */
[----:B------:R0:W-:Y:S04]  /*c2060*/  STL [R1+0x1cc], R8 ;  /* 0x0001cc0801007387 */ /* 0x0001e80000100800 */
[----:B------:R-:W3:Y:S01]  /*c2070*/  LDL.LU R138, [R1+0x4fd0] ;  /* 0x004fd000018a7983 */ /* 0x000ee20000300800 */
[----:B----4-:R-:W-:-:S03]  /*c2080*/  LOP3.LUT R34, R137, 0xffff, RZ, 0xc0, !PT ;  /* 0x0000ffff89227812 */ /* 0x010fc600078ec0ff */
[----:B------:R-:W4:Y:S01]  /*c2090*/  LDL.LU R137, [R1+0x4b54] ;  /* 0x004b540001897983 */ /* 0x000f220000300800 */
[----:B------:R-:W-:-:S04]  /*c20a0*/  SHF.R.U32.HI R29, RZ, 0x8, R29 ;  /* 0x00000008ff1d7819 */ /* 0x000fc8000001161d */
[----:B------:R-:W-:-:S04]  /*c20b0*/  LOP3.LUT R29, R29, 0xffff, RZ, 0xc0, !PT ;  /* 0x0000ffff1d1d7812 */ /* 0x000fc800078ec0ff */
[----:B------:R-:W-:Y:S02]  /*c20c0*/  PRMT R98, R29, 0x3340, R98 ;  /* 0x000033401d627816 */ /* 0x000fe40000000062 */
[----:B------:R-:W-:Y:S02]  /*c20d0*/  PRMT R25, R34, 0x3340, R0 ;  /* 0x0000334022197816 */ /* 0x000fe40000000000 */
[----:B0-----:R-:W-:-:S05]  /*c20e0*/  IADD3 R8, P2, R43, R6, RZ ;  /* 0x000000062b087210 */ /* 0x001fca0007f5e0ff */
[----:B------:R-:W-:Y:S01]  /*c20f0*/  IMAD.X R9, R24, 0x1, R5, P2 ;  /* 0x0000000118097824 */ /* 0x000fe200010e0605 */
[----:B--2---:R-:W-:Y:S02]  /*c2100*/  LOP3.LUT R29, R136, 0xffff, RZ, 0xc0, !PT ;  /* 0x0000ffff881d7812 */ /* 0x004fe400078ec0ff */
[----:B------:R-:W2:Y:S02]  /*c2110*/  LDL.LU R136, [R1+0xd34] ;  /* 0x000d340001887983 */ /* 0x000ea40000300800 */
        /* <DEDUP_REMOVED lines=12> */
[----:B---3--:R-:W-:Y:S02]  /*c21e0*/  LOP3.LUT R30, R139, 0xffff, RZ, 0xc0, !PT ;  /* 0x0000ffff8b1e7812 */ /* 0x008fe400078ec0ff */
[----:B0-----:R-:W-:-:S02]  /*c21f0*/  PRMT R8, R25, 0x3340, R24 ;  /* 0x0000334019087816 */ /* 0x001fc40000000018 */
[----:B------:R-:W-:Y:S02]  /*c2200*/  PRMT R24, R28, 0x3340, R0 ;  /* 0x000033401c187816 */ /* 0x000fe40000000000 */
[----:B------:R-:W-:Y:S01]  /*c2210*/  LOP3.LUT R29, R18, 0xffff, RZ, 0xc0, !PT ;  /* 0x0000ffff121d7812 */ /* 0x000fe200078ec0ff */
[----:B------:R0:W-:Y:S03]  /*c2220*/  STL [R1+0x1c8], R8 ;  /* 0x0001c80801007387 */ /* 0x0001e60000100800 */
[----:B------:R-:W-:Y:S01]  /*c2230*/  PRMT R25, R30, 0x3340, R29 ;  /* 0x000033401e197816 */ /* 0x000fe2000000001d */
[----:B------:R-:W3:Y:S04]  /*c2240*/  LDL.LU R16, [R1+0x5534] ;  /* 0x0055340001107983 */ /* 0x000ee80000300800 */
[----:B------:R-:W3:Y:S01]  /*c2250*/  LDL.LU R44, [R1+0x5034] ;  /* 0x00503400012c7983 */ /* 0x000ee20000300800 */
[----:B0-----:R-:W-:-:S02]  /*c2260*/  PRMT R8, R25, 0x5410, R24 ;  /* 0x0000541019087816 */ /* 0x001fc40000000018 */
[----:B------:R-:W-:Y:S01]  /*c2270*/  SHF.R.U32.HI R25, RZ, 0x8, R30 ;  /* 0x00000008ff197819 */ /* 0x000fe2000001161e */
[----:B------:R-:W3:Y:S01]  /*c2280*/  LDL.LU R139, [R1+0x4928] ;  /* 0x00492800018b7983 */ /* 0x000ee20000300800 */
[----:B------:R-:W-:Y:S02]  /*c2290*/  SHF.R.U32.HI R24, RZ, 0x8, R29 ;  /* 0x00000008ff187819 */ /* 0x000fe4000001161d */
[----:B------:R-:W-:Y:S01]  /*c22a0*/  LOP3.LUT R25, R25, 0xffff, RZ, 0xc0, !PT ;  /* 0x0000ffff19197812 */ /* 0x000fe200078ec0ff */
[----:B------:R0:W-:Y:S01]  /*c22b0*/  STL [R1+0x46b4], R8 ;  /* 0x0046b40801007387 */ /* 0x0001e20000100800 */
[----:B------:R-:W-:Y:S02]  /*c22c0*/  LOP3.LUT R24, R24, 0xffff, RZ, 0xc0, !PT ;  /* 0x0000ffff18187812 */ /* 0x000fe400078ec0ff */
[----:B------:R-:W-:Y:S01]  /*c22d0*/  LOP3.LUT R128, R17, 0xffff, RZ, 0xc0, !PT ;  /* 0x0000ffff11807812 */ /* 0x000fe200078ec0ff */
[----:B------:R-:W3:Y:S01]  /*c22e0*/  LDL.LU R18, [R1+0x4d00] ;  /* 0x004d000001127983 */ /* 0x000ee20000300800 */
[----:B0-----:R-:W-:-:S02]  /*c22f0*/  PRMT R8, R25, 0x3340, R24 ;  /* 0x0000334019087816 */ /* 0x001fc40000000018 */
[----:B------:R-:W-:-:S03]  /*c2300*/  PRMT R24, R128, 0x3340, R0 ;  /* 0x0000334080187816 */ /* 0x000fc60000000000 */
[----:B------:R0:W-:Y:S04]  /*c2310*/  STL [R1+0x1c4], R8 ;  /* 0x0001c40801007387 */ /* 0x0001e80000100800 */
[----:B------:R-:W3:Y:S01]  /*c2320*/  LDL.LU R17, [R1+0x5530] ;  /* 0x0055300001117983 */ /* 0x000ee20000300800 */
[----:B------:R-:W-:-:S03]  /*c2330*/  LOP3.LUT R30, R138, 0xffff, RZ, 0xc0, !PT ;  /* 0x0000ffff8a1e7812 */ /* 0x000fc600078ec0ff */
[----:B------:R-:W3:Y:S04]  /*c2340*/  LDL.LU R43, [R1+0x5038] ;  /* 0x00503800012b7983 */ /* 0x000ee80000300800 */
[----:B------:R-:W3:Y:S01]  /*c2350*/  LDL.LU R138, [R1+0x493c] ;  /* 0x00493c00018a7983 */ /* 0x000ee20000300800 */
[----:B----4-:R-:W-:-:S04]  /*c2360*/  LOP3.LUT R29, R137, 0xffff, RZ, 0xc0, !PT ;  /* 0x0000ffff891d7812 */ /* 0x010fc800078ec0ff */
[----:B------:R-:W-:-:S04]  /*c2370*/  PRMT R25, R30, 0x3340, R29 ;  /* 0x000033401e197816 */ /* 0x000fc8000000001d */
[----:B0-----:R-:W-:-:S05]  /*c2380*/  PRMT R8, R25, 0x5410, R24 ;  /* 0x0000541019087816 */ /* 0x001fca0000000018 */
[----:B------:R0:W-:Y:S04]  /*c2390*/  STL [R1+0x46b0], R8 ;  /* 0x0046b00801007387 */ /* 0x0001e80000100800 */
[----:B------:R-:W4:Y:S01]  /*c23a0*/  LDL.LU R137, [R1+0x4d10] ;  /* 0x004d100001897983 */ /* 0x000f220000300800 */
[----:B------:R-:W-:-:S04]  /*c23b0*/  SHF.R.U32.HI R28, RZ, 0x8, R28 ;  /* 0x00000008ff1c7819 */ /* 0x000fc8000001161c */
[----:B------:R-:W-:-:S04]  /*c23c0*/  LOP3.LUT R28, R28, 0xffff, RZ, 0xc0, !PT ;  /* 0x0000ffff1c1c7812 */ /* 0x000fc800078ec0ff */
[----:B------:R-:W-:Y:S02]  /*c23d0*/  PRMT R97, R28, 0x3340, R97 ;  /* 0x000033401c617816 */ /* 0x000fe40000000061 */
[----:B--2---:R-:W-:Y:S02]  /*c23e0*/  SHF.R.S32.HI R28, RZ, 0x1f, R136 ;  /* 0x0000001fff1c7819 */ /* 0x004fe40000011488 */
[----:B0-----:R-:W-:Y:S02]  /*c23f0*/  IADD3 R8, P2, R136, R2, RZ ;  /* 0x0000000288087210 */ /* 0x001fe40007f5e0ff */
[----:B------:R-:W-:Y:S02]  /*c2400*/  SHF.R.U32.HI R30, RZ, 0x8, R30 ;  /* 0x00000008ff1e7819 */ /* 0x000fe4000001161e */
[----:B------:R-:W-:Y:S01]  /*c2410*/  SHF.R.U32.HI R25, RZ, 0x8, R29 ;  /* 0x00000008ff197819 */ /* 0x000fe2000001161d */
[----:B------:R-:W-:Y:S01]  /*c2420*/  IMAD.X R9, R28, 0x1, R13, P2 ;  /* 0x000000011c097824 */ /* 0x000fe200010e060d */
[----:B------:R-:W-:-:S02]  /*c2430*/  LOP3.LUT R29, R30, 0xffff, RZ, 0xc0, !PT ;  /* 0x0000ffff1e1d7812 */ /* 0x000fc400078ec0ff */
[----:B------:R-:W-:Y:S02]  /*c2440*/  LOP3.LUT R25, R25, 0xffff, RZ, 0xc0, !PT ;  /* 0x0000ffff19197812 */ /* 0x000fe400078ec0ff */
[----:B------:R-:W-:Y:S01]  /*c2450*/  SHF.R.U32.HI R24, RZ, 0x8, R34 ;  /* 0x00000008ff187819 */ /* 0x000fe20000011622 */
[----:B------:R0:W-:Y:S02]  /*c2460*/  STL.64 [R1+0x5e0], R8 ;  /* 0x0005e00801007387 */ /* 0x0001e40000100a00 */
[----:B0-----:R-:W-:-:S05]  /*c2470*/  PRMT R8, R29, 0x3340, R25 ;  /* 0x000033401d087816 */ /* 0x001fca0000000019 */
[----:B------:R0:W-:Y:S02]  /*c2480*/  STL [R1+0x278], R8 ;  /* 0x0002780801007387 */ /* 0x0001e40000100800 */
[----:B0-----:R-:W-:-:S05]  /*c2490*/  IADD3 R8, P2, R136, R0, RZ ;  /* 0x0000000088087210 */ /* 0x001fca0007f5e0ff */
[----:B------:R-:W-:Y:S01]  /*c24a0*/  IMAD.X R9, R28, 0x1, R7, P2 ;  /* 0x000000011c097824 */ /* 0x000fe200010e0607 */
[----:B---3--:R-:W-:Y:S02]  /*c24b0*/  LOP3.LUT R37, R44, 0xffff, RZ, 0xc0, !PT ;  /* 0x0000ffff2c257812 */ /* 0x008fe400078ec0ff */
[----:B------:R-:W-:-:S04]  /*c24c0*/  LOP3.LUT R30, R139, 0xffff, RZ, 0xc0, !PT ;  /* 0x0000ffff8b1e7812 */ /* 0x000fc800078ec0ff */
[----:B------:R-:W-:Y:S02]  /*c24d0*/  PRMT R25, R30, 0x3340, R0 ;  /* 0x000033401e197816 */ /* 0x000fe40000000000 */
[----:B------:R-:W-:-:S04]  /*c24e0*/  LOP3.LUT R34, R18, 0xffff, RZ, 0xc0, !PT ;  /* 0x0000ffff12227812 */ /* 0x000fc800078ec0ff */
[----:B------:R-:W-:Y:S02]  /*c24f0*/  PRMT R29, R37, 0x3340, R34 ;  /* 0x00003340251d7816 */ /* 0x000fe40000000022 */
[----:B------:R-:W-:Y:S02]  /*c2500*/  SHF.R.U32.HI R30, RZ, 0x8, R30 ;  /* 0x00000008ff1e7819 */ /* 0x000fe4000001161e */
[----:B------:R-:W-:Y:S02]  /*c2510*/  PRMT R10, R29, 0x5410, R25 ;  /* 0x000054101d0a7816 */ /* 0x000fe40000000019 */
[----:B------:R-:W-:Y:S02]  /*c2520*/  SHF.R.U32.HI R29, RZ, 0x8, R37 ;  /* 0x00000008ff1d7819 */ /* 0x000fe40000011625 */
[----:B------:R-:W-:Y:S01]  /*c2530*/  SHF.R.U32.HI R25, RZ, 0x8, R34 ;  /* 0x00000008ff197819 */ /* 0x000fe20000011622 */
[----:B------:R-:W-:Y:S01]  /*c2540*/  STL [R1+0x46ac], R10 ;  /* 0x0046ac0a01007387 */ /* 0x000fe20000100800 */
[----:B------:R-:W-:-:S02]  /*c2550*/  LOP3.LUT R29, R29, 0xffff, RZ, 0xc0, !PT ;  /* 0x0000ffff1d1d7812 */ /* 0x000fc400078ec0ff */
[----:B------:R-:W-:Y:S01]  /*c2560*/  LOP3.LUT R25, R25, 0xffff, RZ, 0xc0, !PT ;  /* 0x0000ffff19197812 */ /* 0x000fe200078ec0ff */
[----:B------:R-:W2:Y:S01]  /*c2570*/  LDL.LU R139, [R1+0x4fe8] ;  /* 0x004fe800018b7983 */ /* 0x000ea20000300800 */
[----:B------:R-:W-:Y:S02]  /*c2580*/  LOP3.LUT R30, R30, 0xffff, RZ, 0xc0, !PT ;  /* 0x0000ffff1e1e7812 */ /* 0x000fe400078ec0ff */
[----:B------:R-:W-:Y:S01]  /*c2590*/  LOP3.LUT R37, R43, 0xffff, RZ, 0xc0, !PT ;  /* 0x0000ffff2b257812 */ /* 0x000fe200078ec0ff */
[----:B------:R-:W3:Y:S01]  /*c25a0*/  LDL.LU R18, [R1+0x4b8c] ;  /* 0x004b8c0001127983 */ /* 0x000ee20000300800 */
[----:B------:R-:W-:-:S03]  /*c25b0*/  LOP3.LUT R40, R138, 0xffff, RZ, 0xc0, !PT ;  /* 0x0000ffff8a287812 */ /* 0x000fc600078ec0ff */
[----:B------:R0:W-:Y:S02]  /*c25c0*/  STL.64 [R1+0x5d8], R8 ;  /* 0x0005d80801007387 */ /* 0x0001e40000100a00 */
[----:B0-----:R-:W-:Y:S02]  /*c25d0*/  PRMT R8, R29, 0x3340, R25 ;  /* 0x000033401d087816 */ /* 0x001fe40000000019 */
[--C-:B------:R-:W-:Y:S02]  /*c25e0*/  PRMT R25, R30, 0x3340, R0.reuse ;  /* 0x000033401e197816 */ /* 0x100fe40000000000 */
[----:B------:R-:W-:Y:S01]  /*c25f0*/  PRMT R29, R40, 0x3340, R0 ;  /* 0x00003340281d7816 */ /* 0x000fe20000000000 */
[----:B------:R0:W-:Y:S04]  /*c2600*/  STL [R1+0x1c0], R8 ;  /* 0x0001c00801007387 */ /* 0x0001e80000100800 */
[----:B------:R-:W3:Y:S04]  /*c2610*/  LDL.LU R46, [R1+0x4ff0] ;  /* 0x004ff000012e7983 */ /* 0x000ee80000300800 */
[----:B------:R-:W3:Y:S01]  /*c2620*/  LDL.LU R45, [R1+0x4b94] ;  /* 0x004b9400012d7983 */ /* 0x000ee20000300800 */
[----:B----4-:R-:W-:-:S04]  /*c2630*/  LOP3.LUT R34, R137, 0xffff, RZ, 0xc0, !PT ;  /* 0x0000ffff89227812 */ /* 0x010fc800078ec0ff */
[----:B------:R-:W-:-:S04]  /*c2640*/  PRMT R30, R37, 0x3340, R34 ;  /* 0x00003340251e7816 */ /* 0x000fc80000000022 */
[----:B0-----:R-:W-:-:S05]  /*c2650*/  PRMT R8, R30, 0x5410, R29 ;  /* 0x000054101e087816 */ /* 0x001fca000000001d */
[----:B------:R0:W-:Y:S02]  /*c2660*/  STL [R1+0x46a8], R8 ;  /* 0x0046a80801007387 */ /* 0x0001e40000100800 */
[----:B0-----:R-:W-:-:S05]  /*c2670*/  IADD3 R8, P2, R136, R6, RZ ;  /* 0x0000000688087210 */ /* 0x001fca0007f5e0ff */
[----:B------:R-:W-:-:S05]  /*c2680*/  IMAD.X R9, R28, 0x1, R5, P2 ;  /* 0x000000011c097824 */ /* 0x000fca00010e0605 */
        /* <DEDUP_REMOVED lines=12> */
[----:B------:R-:W4:Y:S04]  /*c2750*/  LDL.LU R138, [R1+0x4d48] ;  /* 0x004d4800018a7983 */ /* 0x000f280000300800 */
[----:B------:R-:W4:Y:S04]  /*c2760*/  LDL.LU R137, [R1+0x5048] ;  /* 0x0050480001897983 */ /* 0x000f280000300800 */
[----:B------:R-:W4:Y:S01]  /*c2770*/  LDL.LU R136, [R1+0x4978] ;  /* 0x0049780001887983 */ /* 0x000f220000300800 */
[----:B------:R-:W-:-:S03]  /*c2780*/  LOP3.LUT R37, R16, 0xffff, RZ, 0xc0, !PT ;  /* 0x0000ffff10257812 */ /* 0x000fc600078ec0ff */
[----:B------:R-:W4:Y:S01]  /*c2790*/  LDL.LU R16, [R1+0x552c] ;  /* 0x00552c0001107983 */ /* 0x000f220000300800 */
[----:B------:R-:W-:Y:S02]  /*c27a0*/  PRMT R28, R37, 0x3340, R0 ;  /* 0x00003340251c7816 */ /* 0x000fe40000000000 */
[----:B--2---:R-:W-:Y:S02]  /*c27b0*/  LOP3.LUT R34, R139, 0xffff, RZ, 0xc0, !PT ;  /* 0x0000ffff8b227812 */ /* 0x004fe400078ec0ff */
[----:B---3--:R-:W-:Y:S02]  /*c27c0*/  LOP3.LUT R30, R18, 0xffff, RZ, 0xc0, !PT ;  /* 0x0000ffff121e7812 */ /* 0x008fe400078ec0ff */
[----:B------:R-:W2:Y:S02]  /*c27d0*/  LDL.LU R18, [R1+0x4d4c] ;  /* 0x004d4c0001127983 */ /* 0x000ea40000300800 */
[----:B------:R-:W-:Y:S02]  /*c27e0*/  PRMT R29, R34, 0x3340, R30 ;  /* 0x00003340221d7816 */ /* 0x000fe4000000001e */
[----:B------:R-:W3:Y:S01]  /*c27f0*/  LDL.LU R139, [R1+0xd38] ;  /* 0x000d3800018b7983 */ /* 0x000ee20000300800 */
[----:B------:R-:W-:-:S02]  /*c2800*/  SHF.R.U32.HI R34, RZ, 0x8, R34 ;  /* 0x00000008ff227819 */ /* 0x000fc40000011622 */
[----:B0-----:R-:W-:Y:S02]  /*c2810*/  PRMT R8, R29, 0x5410, R28 ;  /* 0x000054101d087816 */ /* 0x001fe4000000001c */
[----:B------:R-:W-:Y:S02]  /*c2820*/  SHF.R.U32.HI R29, RZ, 0x8, R30 ;  /* 0x00000008ff1d7819 */ /* 0x000fe4000001161e */
[----:B------:R-:W-:Y:S02]  /*c2830*/  LOP3.LUT R30, R34, 0xffff, RZ, 0xc0, !PT ;  /* 0x0000ffff221e7812 */ /* 0x000fe400078ec0ff */
[----:B------:R-:W-:Y:S01]  /*c2840*/  LOP3.LUT R29, R29, 0xffff, RZ, 0xc0, !PT ;  /* 0x0000ffff1d1d7812 */ /* 0x000fe200078ec0ff */
[----:B------:R0:W-:Y:S01]  /*c2850*/  STL [R1+0x46a4], R8 ;  /* 0x0046a40801007387 */ /* 0x0001e20000100800 */
[----:B------:R-:W-:Y:S02]  /*c2860*/  LOP3.LUT R78, R46, 0xffff, RZ, 0xc0, !PT ;  /* 0x0000ffff2e4e7812 */ /* 0x000fe400078ec0ff */
[----:B------:R-:W-:-:S02]  /*c2870*/  LOP3.LUT R77, R45, 0xffff, RZ, 0xc0, !PT ;  /* 0x0000ffff2d4d7812 */ /* 0x000fc400078ec0ff */
        /* <DEDUP_REMOVED lines=8> */
[----:B----4-:R-:W-:Y:S02]  /*c2900*/  LOP3.LUT R45, R44, 0xffff, RZ, 0xc0, !PT ;  /* 0x0000ffff2c2d7812 */ /* 0x010fe400078ec0ff */
[----:B------:R-:W-:Y:S02]  /*c2910*/  LOP3.LUT R44, R136, 0xffff, RZ, 0xc0, !PT ;  /* 0x0000ffff882c7812 */ /* 0x000fe400078ec0ff */
[----:B------:R-:W4:Y:S01]  /*c2920*/  LDL.LU R136, [R1+0x5004] ;  /* 0x0050040001887983 */ /* 0x000f220000300800 */
[----:B------:R-:W-:-:S03]  /*c2930*/  SHF.R.U32.HI R28, RZ, 0x8, R40 ;  /* 0x00000008ff1c7819 */ /* 0x000fc60000011628 */
[----:B------:R-:W4:Y:S01]  /*c2940*/  LDL.LU R46, [R1+0x4bd4] ;  /* 0x004bd400012e7983 */ /* 0x000f220000300800 */
[----:B------:R-:W-:-:S04]  /*c2950*/  LOP3.LUT R28, R28, 0xffff, RZ, 0xc0, !PT ;  /* 0x0000ffff1c1c7812 */ /* 0x000fc800078ec0ff */
[----:B------:R-:W-:Y:S02]  /*c2960*/  PRMT R26, R28, 0x3340, R26 ;  /* 0x000033401c1a7816 */ /* 0x000fe4000000001a */
[----:B------:R-:W-:Y:S02]  /*c2970*/  SHF.R.U32.HI R28, RZ, 0x8, R37 ;  /* 0x00000008ff1c7819 */ /* 0x000fe40000011625 */
[----:B------:R-:W-:Y:S02]  /*c2980*/  LOP3.LUT R43, R43, 0xffff, RZ, 0xc0, !PT ;  /* 0x0000ffff2b2b7812 */ /* 0x000fe400078ec0ff */
[----:B------:R-:W-:Y:S02]  /*c2990*/  LOP3.LUT R28, R28, 0xffff, RZ, 0xc0, !PT ;  /* 0x0000ffff1c1c7812 */ /* 0x000fe400078ec0ff */
[----:B------:R-:W-:Y:S02]  /*c29a0*/  LOP3.LUT R37, R138, 0xffff, RZ, 0xc0, !PT ;  /* 0x0000ffff8a257812 */ /* 0x000fe400078ec0ff */
[----:B------:R-:W-:-:S02]  /*c29b0*/  PRMT R27, R28, 0x3340, R27 ;  /* 0x000033401c1b7816 */ /* 0x000fc4000000001b */
[----:B------:R-:W-:Y:S02]  /*c29c0*/  PRMT R28, R45, 0x3340, R0 ;  /* 0x000033402d1c7816 */ /* 0x000fe40000000000 */
[----:B------:R-:W-:Y:S02]  /*c29d0*/  PRMT R29, R43, 0x3340, R37 ;  /* 0x000033402b1d7816 */ /* 0x000fe40000000025 */
[----:B------:R-:W-:Y:S02]  /*c29e0*/  LOP3.LUT R40, R137, 0xffff, RZ, 0xc0, !PT ;  /* 0x0000ffff89287812 */ /* 0x000fe400078ec0ff */
[----:B0-----:R-:W-:Y:S02]  /*c29f0*/  PRMT R8, R29, 0x5410, R28 ;  /* 0x000054101d087816 */ /* 0x001fe4000000001c */
[----:B--2---:R-:W-:Y:S02]  /*c2a00*/  LOP3.LUT R34, R18, 0xffff, RZ, 0xc0, !PT ;  /* 0x0000ffff12227812 */ /* 0x004fe400078ec0ff */
[----:B------:R-:W-:-:S02]  /*c2a10*/  PRMT R28, R44, 0x3340, R0 ;  /* 0x000033402c1c7816 */ /* 0x000fc40000000000 */
[----:B------:R-:W-:Y:S01]  /*c2a20*/  PRMT R29, R40, 0x3340, R34 ;  /* 0x00003340281d7816 */ /* 0x000fe20000000022 */
[----:B------:R0:W-:Y:S01]  /*c2a30*/  STL [R1+0x46a0], R8 ;  /* 0x0046a00801007387 */ /* 0x0001e20000100800 */
[----:B---3--:R-:W-:Y:S02]  /*c2a40*/  SHF.R.S32.HI R30, RZ, 0x1f, R139 ;  /* 0x0000001fff1e7819 */ /* 0x008fe4000001148b */
[----:B------:R-:W-:Y:S02]  /*c2a50*/  PRMT R10, R29, 0x5410, R28 ;  /* 0x000054101d0a7816 */ /* 0x000fe4000000001c */
[----:B0-----:R-:W-:-:S03]  /*c2a60*/  IADD3 R8, P2, R139, R2, RZ ;  /* 0x000000028b087210 */ /* 0x001fc60007f5e0ff */
[----:B------:R0:W-:Y:S01]  /*c2a70*/  STL [R1+0x469c], R10 ;  /* 0x00469c0a01007387 */ /* 0x0001e20000100800 */
[----:B------:R-:W-:Y:S02]  /*c2a80*/  SHF.R.U32.HI R29, RZ, 0x8, R40 ;  /* 0x00000008ff1d7819 */ /* 0x000fe40000011628 */
[----:B------:R-:W-:Y:S01]  /*c2a90*/  SHF.R.U32.HI R28, RZ, 0x8, R34 ;  /* 0x00000008ff1c7819 */ /* 0x000fe20000011622 */
[----:B------:R-:W-:Y:S01]  /*c2aa0*/  IMAD.X R9, R30, 0x1, R13, P2 ;  /* 0x000000011e097824 */ /* 0x000fe200010e060d */
[----:B------:R-:W2:Y:S01]  /*c2ab0*/  LDL.LU R138, [R1+0x5008] ;  /* 0x00500800018a7983 */ /* 0x000ea20000300800 */
[----:B------:R-:W-:Y:S02]  /*c2ac0*/  SHF.R.U32.HI R43, RZ, 0x8, R43 ;  /* 0x00000008ff2b7819 */ /* 0x000fe4000001162b */
[----:B------:R-:W-:Y:S01]  /*c2ad0*/  SHF.R.U32.HI R34, RZ, 0x8, R37 ;  /* 0x00000008ff227819 */ /* 0x000fe20000011625 */
[----:B------:R-:W3:Y:S01]  /*c2ae0*/  LDL.LU R18, [R1+0x4bdc] ;  /* 0x004bdc0001127983 */ /* 0x000ee20000300800 */
[----:B------:R-:W-:-:S02]  /*c2af0*/  LOP3.LUT R29, R29, 0xffff, RZ, 0xc0, !PT ;  /* 0x0000ffff1d1d7812 */ /* 0x000fc400078ec0ff */
[----:B------:R-:W-:Y:S01]  /*c2b00*/  LOP3.LUT R28, R28, 0xffff, RZ, 0xc0, !PT ;  /* 0x0000ffff1c1c7812 */ /* 0x000fe200078ec0ff */
[----:B------:R1:W-:Y:S01]  /*c2b10*/  STL.64 [R1+0x5c0], R8 ;  /* 0x0005c00801007387 */ /* 0x0003e20000100a00 */
[----:B------:R-:W-:Y:S02]  /*c2b20*/  LOP3.LUT R37, R43, 0xffff, RZ, 0xc0, !PT ;  /* 0x0000ffff2b257812 */ /* 0x000fe400078ec0ff */
[----:B------:R-:W-:Y:S02]  /*c2b30*/  LOP3.LUT R34, R34, 0xffff, RZ, 0xc0, !PT ;  /* 0x0000ffff22227812 */ /* 0x000fe400078ec0ff */
[----:B------:R-:W-:Y:S02]  /*c2b40*/  PRMT R11, R29, 0x3340, R28 ;  /* 0x000033401d0b7816 */ /* 0x000fe4000000001c */
[----:B0-----:R-:W-:Y:S02]  /*c2b50*/  PRMT R10, R37, 0x3340, R34 ;  /* 0x00003340250a7816 */ /* 0x001fe40000000022 */
[----:B-1----:R-:W-:Y:S01]  /*c2b60*/  IADD3 R8, P2, R139, R0, RZ ;  /* 0x000000008b087210 */ /* 0x002fe20007f5e0ff */
[----:B------:R-:W-:Y:S04]  /*c2b70*/  STL [R1+0x1a0], R11 ;  /* 0x0001a00b01007387 */ /* 0x000fe80000100800 */
[----:B------:R-:W-:Y:S01]  /*c2b80*/  IMAD.X R9, R30, 0x1, R7, P2 ;  /* 0x000000011e097824 */ /* 0x000fe200010e0607 */
[----:B------:R-:W-:Y:S01]  /*c2b90*/  STL [R1+0x19c], R10 ;  /* 0x00019c0a01007387 */ /* 0x000fe20000100800 */
[----:B------:R-:W-:-:S03]  /*c2ba0*/  LOP3.LUT R43, R16, 0xffff, RZ, 0xc0, !PT ;  /* 0x0000ffff102b7812 */ /* 0x000fc600078ec0ff */
[----:B------:R0:W-:Y:S04]  /*c2bb0*/  STL.64 [R1+0x5b8], R8 ;  /* 0x0005b80801007387 */ /* 0x0001e80000100a00 */
[----:B------:R-:W3:Y:S04]  /*c2bc0*/  LDL.LU R16, [R1+0x5528] ;  /* 0x0055280001107983 */ /* 0x000ee80000300800 */
[----:B------:R-:W3:Y:S04]  /*c2bd0*/  LDL.LU R47, [R1+0x5054] ;  /* 0x00505400012f7983 */ /* 0x000ee80000300800 */
[----:B------:R-:W3:Y:S01]  /*c2be0*/  LDL.LU R137, [R1+0x4a64] ;  /* 0x004a640001897983 */ /* 0x000ee20000300800 */
[----:B----4-:R-:W-:-:S03]  /*c2bf0*/  LOP3.LUT R40, R136, 0xffff, RZ, 0xc0, !PT ;  /* 0x0000ffff88287812 */ /* 0x010fc600078ec0ff */
[----:B------:R-:W4:Y:S01]  /*c2c00*/  LDL.LU R136, [R1+0x4d8c] ;  /* 0x004d8c0001887983 */ /* 0x000f220000300800 */
        /* <DEDUP_REMOVED lines=14> */
[----:B------:R0:W-:Y:S03]  /*c2cf0*/  STL.64 [R1+0x5a8], R8 ;  /* 0x0005a80801007387 */ /* 0x0001e60000100a00 */
[----:B0-----:R-:W-:Y:S02]  /*c2d00*/  PRMT R8, R31, 0x3340, R30 ;  /* 0x000033401f087816 */ /* 0x001fe4000000001e */
[----:B--2---:R-:W-:-:S03]  /*c2d10*/  LOP3.LUT R31, R138, 0xffff, RZ, 0xc0, !PT ;  /* 0x0000ffff8a1f7812 */ /* 0x004fc600078ec0ff */
[----:B------:R0:W-:Y:S01]  /*c2d20*/  STL [R1+0x198], R8 ;  /* 0x0001980801007387 */ /* 0x0001e20000100800 */
[----:B---3--:R-:W-:-:S03]  /*c2d30*/  LOP3.LUT R30, R18, 0xffff, RZ, 0xc0, !PT ;  /* 0x0000ffff121e7812 */ /* 0x008fc600078ec0ff */
[----:B------:R-:W2:Y:S04]  /*c2d40*/  LDL.LU R46, [R1+0x5058] ;  /* 0x00505800012e7983 */ /* 0x000ea80000300800 */
[----:B------:R-:W3:Y:S04]  /*c2d50*/  LDL.LU R139, [R1+0x4a78] ;  /* 0x004a7800018b7983 */ /* 0x000ee80000300800 */
[----:B------:R-:W3:Y:S01]  /*c2d60*/  LDL.LU R138, [R1+0x4d90] ;  /* 0x004d9000018a7983 */ /* 0x000ee20000300800 */
[----:B------:R-:W-:Y:S02]  /*c2d70*/  SHF.R.U32.HI R34, RZ, 0x8, R31 ;  /* 0x00000008ff227819 */ /* 0x000fe4000001161f */
[--C-:B------:R-:W-:Y:S01]  /*c2d80*/  PRMT R89, R31, 0x3340, R30.reuse ;  /* 0x000033401f597816 */ /* 0x100fe2000000001e */
[----:B------:R-:W3:Y:S01]  /*c2d90*/  LDL.LU R18, [R1+0xd3c] ;  /* 0x000d3c0001127983 */ /* 0x000ee20000300800 */
[----:B------:R-:W-:-:S02]  /*c2da0*/  SHF.R.U32.HI R31, RZ, 0x8, R30 ;  /* 0x00000008ff1f7819 */ /* 0x000fc4000001161e */
[----:B------:R-:W-:Y:S02]  /*c2db0*/  LOP3.LUT R34, R34, 0xffff, RZ, 0xc0, !PT ;  /* 0x0000ffff22227812 */ /* 0x000fe400078ec0ff */
[----:B------:R-:W-:Y:S02]  /*c2dc0*/  LOP3.LUT R31, R31, 0xffff, RZ, 0xc0, !PT ;  /* 0x0000ffff1f1f7812 */ /* 0x000fe400078ec0ff */
[----:B------:R-:W-:Y:S02]  /*c2dd0*/  SHF.R.U32.HI R43, RZ, 0x8, R43 ;  /* 0x00000008ff2b7819 */ /* 0x000fe4000001162b */
[----:B0-----:R-:W-:Y:S02]  /*c2de0*/  PRMT R8, R34, 0x3340, R31 ;  /* 0x0000334022087816 */ /* 0x001fe4000000001f */
[----:B------:R-:W-:-:S03]  /*c2df0*/  LOP3.LUT R30, R43, 0xffff, RZ, 0xc0, !PT ;  /* 0x0000ffff2b1e7812 */ /* 0x000fc600078ec0ff */
[----:B------:R0:W-:Y:S01]  /*c2e00*/  STL [R1+0x194], R8 ;  /* 0x0001940801007387 */ /* 0x0001e20000100800 */
[----:B------:R-:W-:Y:S02]  /*c2e10*/  LOP3.LUT R76, R17, 0xffff, RZ, 0xc0, !PT ;  /* 0x0000ffff114c7812 */ /* 0x000fe400078ec0ff */
[----:B------:R-:W-:Y:S02]  /*c2e20*/  LOP3.LUT R43, R137, 0xffff, RZ, 0xc0, !PT ;  /* 0x0000ffff892b7812 */ /* 0x000fe400078ec0ff */
[----:B----4-:R-:W-:Y:S02]  /*c2e30*/  LOP3.LUT R37, R136, 0xffff, RZ, 0xc0, !PT ;  /* 0x0000ffff88257812 */ /* 0x010fe400078ec0ff */
[----:B------:R-:W4:Y:S04]  /*c2e40*/  LDL.LU R136, [R1+0x501c] ;  /* 0x00501c0001887983 */ /* 0x000f280000300800 */
[----:B------:R-:W4:Y:S04]  /*c2e50*/  LDL.LU R137, [R1+0xac] ;  /* 0x0000ac0001897983 */ /* 0x000f280000300800 */
[----:B------:R-:W4:Y:S01]  /*c2e60*/  LDL.LU R17, [R1+0x4c24] ;  /* 0x004c240001117983 */ /* 0x000f220000300800 */
[----:B------:R-:W-:-:S02]  /*c2e70*/  LOP3.LUT R40, R47, 0xffff, RZ, 0xc0, !PT ;  /* 0x0000ffff2f287812 */ /* 0x000fc400078ec0ff */
[----:B------:R-:W-:Y:S02]  /*c2e80*/  PRMT R31, R43, 0x3340, R0 ;  /* 0x000033402b1f7816 */ /* 0x000fe40000000000 */
[----:B------:R-:W-:Y:S02]  /*c2e90*/  PRMT R34, R40, 0x3340, R37 ;  /* 0x0000334028227816 */ /* 0x000fe40000000025 */
[----:B------:R-:W-:Y:S02]  /*c2ea0*/  SHF.R.U32.HI R40, RZ, 0x8, R40 ;  /* 0x00000008ff287819 */ /* 0x000fe40000011628 */
[----:B0-----:R-:W-:Y:S02]  /*c2eb0*/  PRMT R8, R34, 0x5410, R31 ;  /* 0x0000541022087816 */ /* 0x001fe4000000001f */
[----:B------:R-:W-:Y:S02]  /*c2ec0*/  SHF.R.U32.HI R34, RZ, 0x8, R37 ;  /* 0x00000008ff227819 */ /* 0x000fe40000011625 */
[----:B------:R-:W-:-:S02]  /*c2ed0*/  LOP3.LUT R37, R40, 0xffff, RZ, 0xc0, !PT ;  /* 0x0000ffff28257812 */ /* 0x000fc400078ec0ff */
[----:B------:R-:W-:Y:S01]  /*c2ee0*/  LOP3.LUT R34, R34, 0xffff, RZ, 0xc0, !PT ;  /* 0x0000ffff22227812 */ /* 0x000fe200078ec0ff */
[----:B------:R0:W-:Y:S01]  /*c2ef0*/  STL [R1+0x4694], R8 ;  /* 0x0046940801007387 */ /* 0x0001e20000100800 */
[----:B------:R-:W-:Y:S02]  /*c2f00*/  SHF.R.U32.HI R28, RZ, 0x8, R45 ;  /* 0x00000008ff1c7819 */ /* 0x000fe4000001162d */
[----:B0-----:R-:W-:-:S05]  /*c2f10*/  PRMT R8, R37, 0x3340, R34 ;  /* 0x0000334025087816 */ /* 0x001fca0000000022 */
[----:B------:R0:W-:Y:S01]  /*c2f20*/  STL [R1+0x178], R8 ;  /* 0x0001780801007387 */ /* 0x0001e20000100800 */
[----:B------:R-:W-:Y:S02]  /*c2f30*/  SHF.R.U32.HI R29, RZ, 0x8, R44 ;  /* 0x00000008ff1d7819 */ /* 0x000fe4000001162c */
[----:B--2---:R-:W-:Y:S02]  /*c2f40*/  LOP3.LUT R40, R46, 0xffff, RZ, 0xc0, !PT ;  /* 0x0000ffff2e287812 */ /* 0x004fe400078ec0ff */
[----:B---3--:R-:W-:Y:S02]  /*c2f50*/  LOP3.LUT R45, R139, 0xffff, RZ, 0xc0, !PT ;  /* 0x0000ffff8b2d7812 */ /* 0x008fe400078ec0ff */
[----:B------:R-:W-:Y:S02]  /*c2f60*/  LOP3.LUT R37, R138, 0xffff, RZ, 0xc0, !PT ;  /* 0x0000ffff8a257812 */ /* 0x000fe400078ec0ff */
        /* <DEDUP_REMOVED lines=11> */
[----:B------:R-:W-:-:S03]  /*c3020*/  SHF.R.U32.HI R32, RZ, 0x8, R43 ;  /* 0x00000008ff207819 */ /* 0x000fc6000001162b */
[----:B------:R0:W-:Y:S04]  /*c3030*/  STL.64 [R1+0x5a0], R8 ;  /* 0x0005a00801007387 */ /* 0x0001e80000100a00 */
[----:B------:R-:W2:Y:S01]  /*c3040*/  LDL.LU R47, [R1+0x5020] ;  /* 0x00502000012f7983 */ /* 0x000ea20000300800 */
[----:B0-----:R-:W-:-:S05]  /*c3050*/  PRMT R8, R40, 0x3340, R37 ;  /* 0x0000334028087816 */ /* 0x001fca0000000025 */
[----:B------:R0:W-:Y:S04]  /*c3060*/  STL [R1+0x174], R8 ;  /* 0x0001740801007387 */ /* 0x0001e80000100800 */
[----:B------:R-:W3:Y:S04]  /*c3070*/  LDL.LU R46, [R1+0x4c40] ;  /* 0x004c4000012e7983 */ /* 0x000ee80000300800 */
[----:B------:R-:W3:Y:S01]  /*c3080*/  LDL.LU R139, [R1+0x5064] ;  /* 0x00506400018b7983 */ /* 0x000ee20000300800 */
[----:B0-----:R-:W-:-:S05]  /*c3090*/  IADD3 R8, P2, R18, R0, RZ ;  /* 0x0000000012087210 */ /* 0x001fca0007f5e0ff */
[----:B------:R-:W-:Y:S01]  /*c30a0*/  IMAD.X R9, R34, 0x1, R7, P2 ;  /* 0x0000000122097824 */ /* 0x000fe200010e0607 */
[----:B------:R-:W-:Y:S02]  /*c30b0*/  LOP3.LUT R130, R16, 0xffff, RZ, 0xc0, !PT ;  /* 0x0000ffff10827812 */ /* 0x000fe400078ec0ff */
[----:B----4-:R-:W-:Y:S02]  /*c30c0*/  LOP3.LUT R44, R136, 0xffff, RZ, 0xc0, !PT ;  /* 0x0000ffff882c7812 */ /* 0x010fe400078ec0ff */
[----:B------:R-:W4:Y:S01]  /*c30d0*/  LDL.LU R136, [R1+0x4acc] ;  /* 0x004acc0001887983 */ /* 0x000f220000300800 */
[----:B------:R-:W-:Y:S02]  /*c30e0*/  LOP3.LUT R40, R137, 0xffff, RZ, 0xc0, !PT ;  /* 0x0000ffff89287812 */ /* 0x000fe400078ec0ff */
[----:B------:R-:W-:Y:S02]  /*c30f0*/  LOP3.LUT R43, R17, 0xffff, RZ, 0xc0, !PT ;  /* 0x0000ffff112b7812 */ /* 0x000fe400078ec0ff */
[----:B------:R-:W-:Y:S01]  /*c3100*/  PRMT R33, R40, 0x3340, R33 ;  /* 0x0000334028217816 */ /* 0x000fe20000000021 */
[----:B------:R-:W4:Y:S01]  /*c3110*/  LDL.LU R17, [R1+0x4db0] ;  /* 0x004db00001117983 */ /* 0x000f220000300800 */
[----:B------:R-:W-:-:S04]  /*c3120*/  PRMT R37, R44, 0x3340, R43 ;  /* 0x000033402c257816 */ /* 0x000fc8000000002b */
[----:B------:R-:W-:Y:S02]  /*c3130*/  PRMT R10, R37, 0x5410, R33 ;  /* 0x00005410250a7816 */ /* 0x000fe40000000021 */
[----:B------:R-:W-:Y:S02]  /*c3140*/  SHF.R.U32.HI R37, RZ, 0x8, R44 ;  /* 0x00000008ff257819 */ /* 0x000fe4000001162c */
[----:B------:R-:W-:Y:S01]  /*c3150*/  SHF.R.U32.HI R33, RZ, 0x8, R43 ;  /* 0x00000008ff217819 */ /* 0x000fe2000001162b */
[----:B------:R0:W-:Y:S01]  /*c3160*/  STL [R1+0x468c], R10 ;  /* 0x00468c0a01007387 */ /* 0x0001e20000100800 */
[----:B------:R-:W-:Y:S02]  /*c3170*/  LOP3.LUT R37, R37, 0xffff, RZ, 0xc0, !PT ;  /* 0x0000ffff25257812 */ /* 0x000fe400078ec0ff */
[----:B------:R-:W-:Y:S01]  /*c3180*/  LOP3.LUT R33, R33, 0xffff, RZ, 0xc0, !PT ;  /* 0x0000ffff21217812 */ /* 0x000fe200078ec0ff */
[----:B------:R1:W-:Y:S03]  /*c3190*/  STL.64 [R1+0x598], R8 ;  /* 0x0005980801007387 */ /* 0x0003e60000100a00 */
[----:B0-----:R-:W-:-:S02]  /*c31a0*/  PRMT R10, R37, 0x3340, R33 ;  /* 0x00003340250a7816 */ /* 0x001fc40000000021 */
[----:B-1----:R-:W-:-:S03]  /*c31b0*/  IADD3 R8, P2, R18, R6, RZ ;  /* 0x0000000612087210 */ /* 0x002fc60007f5e0ff */
[----:B------:R-:W-:Y:S02]  /*c31c0*/  STL [R1+0x170], R10 ;  /* 0x0001700a01007387 */ /* 0x000fe40000100800 */
[----:B------:R-:W-:-:S05]  /*c31d0*/  IMAD.X R9, R34, 0x1, R5, P2 ;  /* 0x0000000122097824 */ /* 0x000fca00010e0605 */
[----:B------:R0:W-:Y:S04]  /*c31e0*/  STL.64 [R1+0x590], R8 ;  /* 0x0005900801007387 */ /* 0x0001e80000100a00 */
[----:B------:R-:W4:Y:S04]  /*c31f0*/  LDL.LU R138, [R1+0x5028] ;  /* 0x00502800018a7983 */ /* 0x000f280000300800 */
[----:B------:R-:W4:Y:S01]  /*c3200*/  LDL.LU R137, [R1+0x4c84] ;  /* 0x004c840001897983 */ /* 0x000f220000300800 */
[----:B0-----:R-:W-:-:S03]  /*c3210*/  IADD3 R8, P2, R18, R4, RZ ;  /* 0x0000000412087210 */ /* 0x001fc60007f5e0ff */
[----:B------:R-:W4:Y:S02]  /*c3220*/  LDL.LU R18, [R1+0xd40] ;  /* 0x000d400001127983 */ /* 0x000f240000300800 */
[----:B------:R-:W-:-:S05]  /*c3230*/  IMAD.X R9, R34, 0x1, R3, P2 ;  /* 0x0000000122097824 */ /* 0x000fca00010e0603 */
[----:B------:R0:W-:Y:S04]  /*c3240*/  STL.64 [R1+0x588], R8 ;  /* 0x0005880801007387 */ /* 0x0001e80000100a00 */
[----:B------:R-:W4:Y:S01]  /*c3250*/  LDL.LU R16, [R1+0x5524] ;  /* 0x0055240001107983 */ /* 0x000f220000300800 */
[----:B------:R-:W-:Y:S02]  /*c3260*/  SHF.R.U32.HI R40, RZ, 0x8, R40 ;  /* 0x00000008ff287819 */ /* 0x000fe40000011628 */
[----:B------:R-:W-:Y:S02]  /*c3270*/  SHF.R.U32.HI R34, RZ, 0x8, R45 ;  /* 0x00000008ff227819 */ /* 0x000fe4000001162d */
[----:B------:R-:W-:Y:S02]  /*c3280*/  LOP3.LUT R40, R40, 0xffff, RZ, 0xc0, !PT ;  /* 0x0000ffff28287812 */ /* 0x000fe400078ec0ff */
[----:B------:R-:W-:-:S02]  /*c3290*/  PRMT R35, R130, 0x3340, R35 ;  /* 0x0000334082237816 */ /* 0x000fc40000000023 */
[----:B------:R-:W-:Y:S02]  /*c32a0*/  PRMT R33, R40, 0x3340, R0 ;  /* 0x0000334028217816 */ /* 0x000fe40000000000 */
[----:B--2---:R-:W-:Y:S02]  /*c32b0*/  LOP3.LUT R45, R47, 0xffff, RZ, 0xc0, !PT ;  /* 0x0000ffff2f2d7812 */ /* 0x004fe400078ec0ff */
[----:B---3--:R-:W-:-:S04]  /*c32c0*/  LOP3.LUT R43, R46, 0xffff, RZ, 0xc0, !PT ;  /* 0x0000ffff2e2b7812 */ /* 0x008fc800078ec0ff */
[----:B------:R-:W-:Y:S02]  /*c32d0*/  PRMT R37, R45, 0x3340, R43 ;  /* 0x000033402d257816 */ /* 0x000fe4000000002b */
[----:B------:R-:W-:Y:S02]  /*c32e0*/  LOP3.LUT R44, R139, 0xffff, RZ, 0xc0, !PT ;  /* 0x0000ffff8b2c7812 */ /* 0x000fe400078ec0ff */
[----:B0-----:R-:W-:Y:S02]  /*c32f0*/  PRMT R8, R37, 0x5410, R35 ;  /* 0x0000541025087816 */ /* 0x001fe40000000023 */
[----:B----4-:R-:W-:Y:S02]  /*c3300*/  LOP3.LUT R46, R136, 0xffff, RZ, 0xc0, !PT ;  /* 0x0000ffff882e7812 */ /* 0x010fe400078ec0ff */
[----:B------:R-:W2:Y:S02]  /*c3310*/  LDL.LU R136, [R1+0x5068] ;  /* 0x0050680001887983 */ /* 0x000ea40000300800 */
[----:B------:R-:W-:-:S02]  /*c3320*/  PRMT R35, R46, 0x3340, R0 ;  /* 0x000033402e237816 */ /* 0x000fc40000000000 */
[----:B------:R-:W-:Y:S01]  /*c3330*/  LOP3.LUT R40, R17, 0xffff, RZ, 0xc0, !PT ;  /* 0x0000ffff11287812 */ /* 0x000fe200078ec0ff */
[----:B------:R0:W-:Y:S03]  /*c3340*/  STL [R1+0x4688], R8 ;  /* 0x0046880801007387 */ /* 0x0001e60000100800 */
[--C-:B------:R-:W-:Y:S01]  /*c3350*/  PRMT R37, R44, 0x3340, R40.reuse ;  /* 0x000033402c257816 */ /* 0x100fe20000000028 */
[----:B------:R-:W3:Y:S01]  /*c3360*/  LDL.LU R17, [R1+0x4dc8] ;  /* 0x004dc80001117983 */ /* 0x000ee20000300800 */
        /* <DEDUP_REMOVED lines=8> */
[----:B------:R-:W-:Y:S01]  /*c33f0*/  LOP3.LUT R40, R40, 0xffff, RZ, 0xc0, !PT ;  /* 0x0000ffff28287812 */ /* 0x000fe200078ec0ff */
[----:B------:R0:W-:Y:S01]  /*c3400*/  STL [R1+0x4684], R8 ;  /* 0x0046840801007387 */ /* 0x0001e20000100800 */
[----:B------:R-:W-:-:S05]  /*c3410*/  PRMT R222, R37, 0x3340, R35 ;  /* 0x0000334025de7816 */ /* 0x000fca0000000023 */
[----:B------:R-:W-:Y:S01]  /*c3420*/  STL [R1+0x541c], R222 ;  /* 0x00541cde01007387 */ /* 0x000fe20000100800 */
[----:B0-----:R-:W-:-:S05]  /*c3430*/  PRMT R8, R43, 0x3340, R40 ;  /* 0x000033402b087816 */ /* 0x001fca0000000028 */
[----:B------:R0:W-:Y:S01]  /*c3440*/  STL [R1+0x158], R8 ;  /* 0x0001580801007387 */ /* 0x0001e20000100800 */
[----:B------:R-:W-:-:S03]  /*c3450*/  LOP3.LUT R45, R16, 0xffff, RZ, 0xc0, !PT ;  /* 0x0000ffff102d7812 */ /* 0x000fc600078ec0ff */
[----:B------:R-:W4:Y:S01]  /*c3460*/  LDL.LU R16, [R1+0x5520] ;  /* 0x0055200001107983 */ /* 0x000f220000300800 */
[----:B------:R-:W-:Y:S02]  /*c3470*/  LOP3.LUT R43, R138, 0xffff, RZ, 0xc0, !PT ;  /* 0x0000ffff8a2b7812 */ /* 0x000fe400078ec0ff */
[----:B------:R-:W-:Y:S02]  /*c3480*/  LOP3.LUT R40, R137, 0xffff, RZ, 0xc0, !PT ;  /* 0x0000ffff89287812 */ /* 0x000fe400078ec0ff */
[----:B------:R-:W-:Y:S02]  /*c3490*/  PRMT R35, R45, 0x3340, R0 ;  /* 0x000033402d237816 */ /* 0x000fe40000000000 */
[----:B------:R-:W-:Y:S02]  /*c34a0*/  PRMT R37, R43, 0x3340, R40 ;  /* 0x000033402b257816 */ /* 0x000fe40000000028 */
[----:B0-----:R-:W-:Y:S02]  /*c34b0*/  IADD3 R8, P2, R18, R2, RZ ;  /* 0x0000000212087210 */ /* 0x001fe40007f5e0ff */
[----:B------:R-:W-:-:S02]  /*c34c0*/  PRMT R10, R37, 0x5410, R35 ;  /* 0x00005410250a7816 */ /* 0x000fc40000000023 */
[----:B------:R-:W-:Y:S02]  /*c34d0*/  SHF.R.S32.HI R37, RZ, 0x1f, R18 ;  /* 0x0000001fff257819 */ /* 0x000fe40000011412 */
[----:B------:R-:W-:Y:S02]  /*c34e0*/  SHF.R.U32.HI R43, RZ, 0x8, R43 ;  /* 0x00000008ff2b7819 */ /* 0x000fe4000001162b */
[----:B------:R-:W-:Y:S01]  /*c34f0*/  SHF.R.U32.HI R40, RZ, 0x8, R40 ;  /* 0x00000008ff287819 */ /* 0x000fe20000011628 */
[----:B------:R-:W-:Y:S01]  /*c3500*/  IMAD.X R9, R37, 0x1, R13, P2 ;  /* 0x0000000125097824 */ /* 0x000fe200010e060d */
[----:B------:R-:W-:Y:S02]  /*c3510*/  LOP3.LUT R43, R43, 0xffff, RZ, 0xc0, !PT ;  /* 0x0000ffff2b2b7812 */ /* 0x000fe400078ec0ff */
[----:B------:R-:W-:Y:S01]  /*c3520*/  LOP3.LUT R40, R40, 0xffff, RZ, 0xc0, !PT ;  /* 0x0000ffff28287812 */ /* 0x000fe200078ec0ff */
[----:B------:R-:W-:Y:S04]  /*c3530*/  STL [R1+0x4680], R10 ;  /* 0x0046800a01007387 */ /* 0x000fe80000100800 */
[----:B------:R0:W-:Y:S04]  /*c3540*/  STL.64 [R1+0x580], R8 ;  /* 0x0005800801007387 */ /* 0x0001e80000100a00 */
[----:B------:R-:W3:Y:S01]  /*c3550*/  LDL.LU R49, [R1+0x5030] ;  /* 0x0050300001317983 */ /* 0x000ee20000300800 */
[----:B0-----:R-:W-:-:S05]  /*c3560*/  PRMT R8, R43, 0x3340, R40 ;  /* 0x000033402b087816 */ /* 0x001fca0000000028 */
[----:B------:R0:W-:Y:S04]  /*c3570*/  STL [R1+0x154], R8 ;  /* 0x0001540801007387 */ /* 0x0001e80000100800 */
[----:B------:R-:W3:Y:S04]  /*c3580*/  LDL.LU R47, [R1+0xb8] ;  /* 0x0000b800012f7983 */ /* 0x000ee80000300800 */
[----:B------:R-:W3:Y:S01]  /*c3590*/  LDL.LU R137, [R1+0x4cc4] ;  /* 0x004cc40001897983 */ /* 0x000ee20000300800 */
[----:B------:R-:W-:Y:S02]  /*c35a0*/  SHF.R.U32.HI R35, RZ, 0x8, R46 ;  /* 0x00000008ff237819 */ /* 0x000fe4000001162e */
[----:B--2---:R-:W-:-:S02]  /*c35b0*/  LOP3.LUT R44, R136, 0xffff, RZ, 0xc0, !PT ;  /* 0x0000ffff882c7812 */ /* 0x004fc400078ec0ff */
[----:B------:R-:W2:Y:S01]  /*c35c0*/  LDL.LU R136, [R1+0x5070] ;  /* 0x0050700001887983 */ /* 0x000ea20000300800 */
[----:B----4-:R-:W-:-:S03]  /*c35d0*/  LOP3.LUT R46, R16, 0xffff, RZ, 0xc0, !PT ;  /* 0x0000ffff102e7812 */ /* 0x010fc600078ec0ff */
[----:B------:R-:W4:Y:S01]  /*c35e0*/  LDL.LU R16, [R1+0x551c] ;  /* 0x00551c0001107983 */ /* 0x000f220000300800 */
[----:B---3--:R-:W-:Y:S02]  /*c35f0*/  LOP3.LUT R43, R17, 0xffff, RZ, 0xc0, !PT ;  /* 0x0000ffff112b7812 */ /* 0x008fe400078ec0ff */
[----:B------:R-:W-:Y:S01]  /*c3600*/  PRMT R36, R46, 0x3340, R36 ;  /* 0x000033402e247816 */ /* 0x000fe20000000024 */
[----:B------:R-:W3:Y:S01]  /*c3610*/  LDL.LU R17, [R1+0x4ddc] ;  /* 0x004ddc0001117983 */ /* 0x000ee20000300800 */
[----:B------:R-:W-:Y:S02]  /*c3620*/  PRMT R40, R44, 0x3340, R43 ;  /* 0x000033402c287816 */ /* 0x000fe4000000002b */
[----:B0-----:R-:W-:Y:S02]  /*c3630*/  IADD3 R8, P2, R18, R0, RZ ;  /* 0x0000000012087210 */ /* 0x001fe40007f5e0ff */
[----:B------:R-:W-:-:S03]  /*c3640*/  PRMT R10, R40, 0x5410, R36 ;  /* 0x00005410280a7816 */ /* 0x000fc60000000024 */
[----:B------:R-:W-:Y:S01]  /*c3650*/  IMAD.X R9, R37, 0x1, R7, P2 ;  /* 0x0000000125097824 */ /* 0x000fe200010e0607 */
        /* <DEDUP_REMOVED lines=11> */
[----:B------:R-:W3:Y:S04]  /*c3710*/  LDL.LU R48, [R1+0x5078] ;  /* 0x0050780001307983 */ /* 0x000ee80000300800 */
[----:B------:R-:W3:Y:S01]  /*c3720*/  LDL.LU R138, [R1+0x4b70] ;  /* 0x004b7000018a7983 */ /* 0x000ee20000300800 */
[----:B0-----:R-:W-:-:S03]  /*c3730*/  IADD3 R8, P2, R18, R4, RZ ;  /* 0x0000000412087210 */ /* 0x001fc60007f5e0ff */
[----:B------:R-:W3:Y:S02]  /*c3740*/  LDL.LU R18, [R1+0x4df8] ;  /* 0x004df80001127983 */ /* 0x000ee40000300800 */
[----:B------:R-:W-:-:S05]  /*c3750*/  IMAD.X R9, R37, 0x1, R3, P2 ;  /* 0x0000000125097824 */ /* 0x000fca00010e0603 */
[----:B------:R0:W-:Y:S04]  /*c3760*/  STL.64 [R1+0x568], R8 ;  /* 0x0005680801007387 */ /* 0x0001e80000100a00 */
[----:B------:R-:W3:Y:S01]  /*c3770*/  LDL.LU R139, [R1+0xd44] ;  /* 0x000d4400018b7983 */ /* 0x000ee20000300800 */
[----:B------:R-:W-:Y:S02]  /*c3780*/  SHF.R.U32.HI R37, RZ, 0x8, R46 ;  /* 0x00000008ff257819 */ /* 0x000fe4000001162e */
[----:B------:R-:W-:Y:S02]  /*c3790*/  LOP3.LUT R46, R49, 0xffff, RZ, 0xc0, !PT ;  /* 0x0000ffff312e7812 */ /* 0x000fe400078ec0ff */
[----:B------:R-:W-:Y:S02]  /*c37a0*/  LOP3.LUT R131, R47, 0xffff, RZ, 0xc0, !PT ;  /* 0x0000ffff2f837812 */ /* 0x000fe400078ec0ff */
[----:B------:R-:W-:-:S02]  /*c37b0*/  LOP3.LUT R44, R137, 0xffff, RZ, 0xc0, !PT ;  /* 0x0000ffff892c7812 */ /* 0x000fc400078ec0ff */
[----:B------:R-:W-:Y:S01]  /*c37c0*/  PRMT R38, R131, 0x3340, R38 ;  /* 0x0000334083267816 */ /* 0x000fe20000000026 */
[----:B------:R-:W3:Y:S01]  /*c37d0*/  LDL.LU R137, [R1+0x503c] ;  /* 0x00503c0001897983 */ /* 0x000ee20000300800 */
[----:B------:R-:W-:Y:S02]  /*c37e0*/  PRMT R40, R46, 0x3340, R44 ;  /* 0x000033402e287816 */ /* 0x000fe4000000002c */
[----:B------:R-:W-:Y:S02]  /*c37f0*/  SHF.R.U32.HI R36, RZ, 0x8, R45 ;  /* 0x00000008ff247819 */ /* 0x000fe4000001162d */
[----:B0-----:R-:W-:Y:S02]  /*c3800*/  PRMT R8, R40, 0x5410, R38 ;  /* 0x0000541028087816 */ /* 0x001fe40000000026 */
[----:B--2---:R-:W-:Y:S02]  /*c3810*/  LOP3.LUT R45, R136, 0xffff, RZ, 0xc0, !PT ;  /* 0x0000ffff882d7812 */ /* 0x004fe400078ec0ff */
[----:B------:R-:W2:Y:S04]  /*c3820*/  LDL.LU R136, [R1+0xbc] ;  /* 0x0000bc0001887983 */ /* 0x000ea80000300800 */
[----:B------:R0:W-:Y:S01]  /*c3830*/  STL [R1+0x466c], R8 ;  /* 0x00466c0801007387 */ /* 0x0001e20000100800 */
[----:B----4-:R-:W-:-:S03]  /*c3840*/  LOP3.LUT R47, R16, 0xffff, RZ, 0xc0, !PT ;  /* 0x0000ffff102f7812 */ /* 0x010fc600078ec0ff */
[----:B------:R-:W4:Y:S01]  /*c3850*/  LDL.LU R16, [R1+0x4cfc] ;  /* 0x004cfc0001107983 */ /* 0x000f220000300800 */
[----:B---3--:R-:W-:Y:S02]  /*c3860*/  LOP3.LUT R43, R17, 0xffff, RZ, 0xc0, !PT ;  /* 0x0000ffff112b7812 */ /* 0x008fe400078ec0ff */
[----:B------:R-:W-:Y:S02]  /*c3870*/  PRMT R38, R47, 0x3340, R0 ;  /* 0x000033402f267816 */ /* 0x000fe40000000000 */
[--C-:B------:R-:W-:Y:S02]  /*c3880*/  PRMT R40, R45, 0x3340, R43.reuse ;  /* 0x000033402d287816 */ /* 0x100fe4000000002b */
        /* <DEDUP_REMOVED lines=9> */
[----:B0-----:R-:W-:Y:S02]  /*c3920*/  PRMT R8, R44, 0x3340, R43 ;  /* 0x000033402c087816 */ /* 0x001fe4000000002b */
[----:B------:R-:W-:Y:S01]  /*c3930*/  PRMT R9, R40, 0x3340, R38 ;  /* 0x0000334028097816 */ /* 0x000fe20000000026 */
[----:B------:R-:W-:Y:S04]  /*c3940*/  STL [R1+0x53ac], R17 ;  /* 0x0053ac1101007387 */ /* 0x000fe80000100800 */
[----:B------:R-:W-:Y:S01]  /*c3950*/  STL [R1+0x1e8], R9 ;  /* 0x0001e80901007387 */ /* 0x000fe20000100800 */
[----:B------:R-:W-:Y:S02]  /*c3960*/  LOP3.LUT R45, R48, 0xffff, RZ, 0xc0, !PT ;  /* 0x0000ffff302d7812 */ /* 0x000fe400078ec0ff */
[----:B------:R-:W-:-:S02]  /*c3970*/  LOP3.LUT R43, R138, 0xffff, RZ, 0xc0, !PT ;  /* 0x0000ffff8a2b7812 */ /* 0x000fc400078ec0ff */
[----:B------:R-:W-:Y:S02]  /*c3980*/  LOP3.LUT R44, R18, 0xffff, RZ, 0xc0, !PT ;  /* 0x0000ffff122c7812 */ /* 0x000fe400078ec0ff */
[----:B------:R-:W-:Y:S02]  /*c3990*/  PRMT R38, R43, 0x3340, R0 ;  /* 0x000033402b267816 */ /* 0x000fe40000000000 */
[----:B------:R-:W-:Y:S01]  /*c39a0*/  PRMT R40, R45, 0x3340, R44 ;  /* 0x000033402d287816 */ /* 0x000fe2000000002c */
[----:B------:R0:W-:Y:S03]  /*c39b0*/  STL [R1+0x148], R8 ;  /* 0x0001480801007387 */ /* 0x0001e60000100800 */
[----:B------:R-:W-:Y:S02]  /*c39c0*/  PRMT R18, R40, 0x5410, R38 ;  /* 0x0000541028127816 */ /* 0x000fe40000000026 */
[----:B------:R-:W-:-:S02]  /*c39d0*/  SHF.R.S32.HI R40, RZ, 0x1f, R139 ;  /* 0x0000001fff287819 */ /* 0x000fc4000001148b */
[----:B0-----:R-:W-:Y:S02]  /*c39e0*/  IADD3 R8, P2, R139, R2, RZ ;  /* 0x000000028b087210 */ /* 0x001fe40007f5e0ff */
[----:B------:R-:W-:Y:S02]  /*c39f0*/  SHF.R.U32.HI R45, RZ, 0x8, R45 ;  /* 0x00000008ff2d7819 */ /* 0x000fe4000001162d */
[----:B------:R-:W-:Y:S01]  /*c3a00*/  SHF.R.U32.HI R38, RZ, 0x8, R44 ;  /* 0x00000008ff267819 */ /* 0x000fe2000001162c */
[----:B------:R-:W-:Y:S01]  /*c3a10*/  IMAD.X R9, R40, 0x1, R13, P2 ;  /* 0x0000000128097824 */ /* 0x000fe200010e060d */
        /* <DEDUP_REMOVED lines=9> */
[----:B------:R-:W-:-:S03]  /*c3ab0*/  PRMT R38, R44, 0x3340, R0 ;  /* 0x000033402c267816 */ /* 0x000fc60000000000 */
[----:B------:R-:W3:Y:S01]  /*c3ac0*/  LDL.LU R51, [R1+0x4d14] ;  /* 0x004d140001337983 */ /* 0x000ee20000300800 */
[----:B------:R-:W-:Y:S02]  /*c3ad0*/  LOP3.LUT R45, R137, 0xffff, RZ, 0xc0, !PT ;  /* 0x0000ffff892d7812 */ /* 0x000fe400078ec0ff */
[----:B--2---:R-:W-:-:S04]  /*c3ae0*/  LOP3.LUT R46, R136, 0xffff, RZ, 0xc0, !PT ;  /* 0x0000ffff882e7812 */ /* 0x004fc800078ec0ff */
[----:B------:R-:W-:Y:S02]  /*c3af0*/  PRMT R39, R46, 0x3340, R39 ;  /* 0x000033402e277816 */ /* 0x000fe40000000027 */
[----:B----4-:R-:W-:-:S04]  /*c3b00*/  LOP3.LUT R44, R16, 0xffff, RZ, 0xc0, !PT ;  /* 0x0000ffff102c7812 */ /* 0x010fc800078ec0ff */
[----:B------:R-:W-:-:S04]  /*c3b10*/  PRMT R43, R45, 0x3340, R44 ;  /* 0x000033402d2b7816 */ /* 0x000fc8000000002c */
[----:B------:R-:W-:-:S05]  /*c3b20*/  PRMT R16, R43, 0x5410, R39 ;  /* 0x000054102b107816 */ /* 0x000fca0000000027 */
[----:B------:R-:W-:Y:S04]  /*c3b30*/  STL [R1+0x53b4], R16 ;  /* 0x0053b41001007387 */ /* 0x000fe80000100800 */
[----:B------:R-:W2:Y:S04]  /*c3b40*/  LDL.LU R138, [R1+0x5084] ;  /* 0x00508400018a7983 */ /* 0x000ea80000300800 */
[----:B------:R-:W4:Y:S04]  /*c3b50*/  LDL.LU R137, [R1+0x4ba8] ;  /* 0x004ba80001897983 */ /* 0x000f280000300800 */
[----:B------:R-:W4:Y:S01]  /*c3b60*/  LDL.LU R136, [R1+0x4e10] ;  /* 0x004e100001887983 */ /* 0x000f220000300800 */
[----:B0-----:R-:W-:-:S02]  /*c3b70*/  IADD3 R8, P2, R139, R0, RZ ;  /* 0x000000008b087210 */ /* 0x001fc40007f5e0ff */
[----:B------:R-:W-:-:S03]  /*c3b80*/  SHF.R.U32.HI R45, RZ, 0x8, R45 ;  /* 0x00000008ff2d7819 */ /* 0x000fc6000001162d */
[----:B------:R-:W-:Y:S01]  /*c3b90*/  IMAD.X R9, R40, 0x1, R7, P2 ;  /* 0x0000000128097824 */ /* 0x000fe200010e0607 */
[----:B------:R-:W-:Y:S02]  /*c3ba0*/  SHF.R.U32.HI R43, RZ, 0x8, R44 ;  /* 0x00000008ff2b7819 */ /* 0x000fe4000001162c */
[----:B------:R-:W-:Y:S02]  /*c3bb0*/  LOP3.LUT R44, R45, 0xffff, RZ, 0xc0, !PT ;  /* 0x0000ffff2d2c7812 */ /* 0x000fe400078ec0ff */
[----:B------:R0:W-:Y:S01]  /*c3bc0*/  STL.64 [R1+0x558], R8 ;  /* 0x0005580801007387 */ /* 0x0001e20000100a00 */
[----:B------:R-:W-:-:S04]  /*c3bd0*/  LOP3.LUT R43, R43, 0xffff, RZ, 0xc0, !PT ;  /* 0x0000ffff2b2b7812 */ /* 0x000fc800078ec0ff */
[----:B------:R-:W-:Y:S02]  /*c3be0*/  PRMT R10, R44, 0x3340, R43 ;  /* 0x000033402c0a7816 */ /* 0x000fe4000000002b */
[----:B0-----:R-:W-:-:S03]  /*c3bf0*/  IADD3 R8, P2, R139, R6, RZ ;  /* 0x000000068b087210 */ /* 0x001fc60007f5e0ff */
        /* <DEDUP_REMOVED lines=8> */
[----:B------:R0:W-:Y:S01]  /*c3c80*/  STL.64 [R1+0x548], R8 ;  /* 0x0005480801007387 */ /* 0x0001e20000100a00 */
[----:B------:R-:W-:Y:S02]  /*c3c90*/  SHF.R.U32.HI R40, RZ, 0x8, R46 ;  /* 0x00000008ff287819 */ /* 0x000fe4000001162e */
[----:B---3--:R-:W-:Y:S02]  /*c3ca0*/  LOP3.LUT R44, R50, 0xffff, RZ, 0xc0, !PT ;  /* 0x0000ffff322c7812 */ /* 0x008fe400078ec0ff */
[----:B------:R-:W3:Y:S01]  /*c3cb0*/  LDL.LU R50, [R1+0xd48] ;  /* 0x000d480001327983 */ /* 0x000ee20000300800 */
[----:B------:R-:W-:Y:S02]  /*c3cc0*/  LOP3.LUT R43, R51, 0xffff, RZ, 0xc0, !PT ;  /* 0x0000ffff332b7812 */ /* 0x000fe400078ec0ff */
[----:B------:R-:W-:Y:S02]  /*c3cd0*/  SHF.R.U32.HI R45, RZ, 0x8, R44 ;  /* 0x00000008ff2d7819 */ /* 0x000fe4000001162c */
[----:B------:R-:W-:-:S02]  /*c3ce0*/  PRMT R88, R44, 0x3340, R43 ;  /* 0x000033402c587816 */ /* 0x000fc4000000002b */
[----:B------:R-:W-:Y:S02]  /*c3cf0*/  SHF.R.U32.HI R43, RZ, 0x8, R43 ;  /* 0x00000008ff2b7819 */ /* 0x000fe4000001162b */
[----:B------:R-:W-:Y:S02]  /*c3d00*/  LOP3.LUT R44, R45, 0xffff, RZ, 0xc0, !PT ;  /* 0x0000ffff2d2c7812 */ /* 0x000fe400078ec0ff */
[----:B------:R-:W-:-:S04]  /*c3d10*/  LOP3.LUT R43, R43, 0xffff, RZ, 0xc0, !PT ;  /* 0x0000ffff2b2b7812 */ /* 0x000fc800078ec0ff */
[----:B------:R-:W-:-:S05]  /*c3d20*/  PRMT R222, R44, 0x3340, R43 ;  /* 0x000033402cde7816 */ /* 0x000fca000000002b */
[----:B------:R-:W-:Y:S01]  /*c3d30*/  STL [R1+0x542c], R222 ;  /* 0x00542cde01007387 */ /* 0x000fe20000100800 */
[----:B--2---:R-:W-:-:S03]  /*c3d40*/  LOP3.LUT R46, R138, 0xffff, RZ, 0xc0, !PT ;  /* 0x0000ffff8a2e7812 */ /* 0x004fc600078ec0ff */
[----:B------:R-:W2:Y:S01]  /*c3d50*/  LDL.LU R138, [R1+0x5088] ;  /* 0x00508800018a7983 */ /* 0x000ea20000300800 */
[----:B----4-:R-:W-:-:S03]  /*c3d60*/  LOP3.LUT R44, R137, 0xffff, RZ, 0xc0, !PT ;  /* 0x0000ffff892c7812 */ /* 0x010fc600078ec0ff */
[----:B------:R-:W4:Y:S01]  /*c3d70*/  LDL.LU R137, [R1+0x4bc4] ;  /* 0x004bc40001897983 */ /* 0x000f220000300800 */
[----:B------:R-:W-:-:S03]  /*c3d80*/  LOP3.LUT R45, R136, 0xffff, RZ, 0xc0, !PT ;  /* 0x0000ffff882d7812 */ /* 0x000fc600078ec0ff */
[----:B------:R-:W4:Y:S01]  /*c3d90*/  LDL.LU R136, [R1+0x4e1c] ;  /* 0x004e1c0001887983 */ /* 0x000f220000300800 */
[----:B------:R-:W-:Y:S02]  /*c3da0*/  PRMT R41, R44, 0x3340, R41 ;  /* 0x000033402c297816 */ /* 0x000fe40000000029 */
[----:B------:R-:W-:Y:S02]  /*c3db0*/  PRMT R43, R46, 0x3340, R45 ;  /* 0x000033402e2b7816 */ /* 0x000fe4000000002d */
[----:B------:R-:W-:Y:S02]  /*c3dc0*/  SHF.R.U32.HI R44, RZ, 0x8, R44 ;  /* 0x00000008ff2c7819 */ /* 0x000fe4000001162c */
[----:B------:R-:W-:Y:S02]  /*c3dd0*/  PRMT R235, R43, 0x5410, R41 ;  /* 0x000054102beb7816 */ /* 0x000fe40000000029 */
[----:B------:R-:W-:Y:S02]  /*c3de0*/  SHF.R.U32.HI R43, RZ, 0x8, R46 ;  /* 0x00000008ff2b7819 */ /* 0x000fe4000001162e */
[----:B------:R-:W-:-:S02]  /*c3df0*/  SHF.R.U32.HI R41, RZ, 0x8, R45 ;  /* 0x00000008ff297819 */ /* 0x000fc4000001162d */
[----:B------:R-:W-:Y:S02]  /*c3e00*/  LOP3.LUT R43, R43, 0xffff, RZ, 0xc0, !PT ;  /* 0x0000ffff2b2b7812 */ /* 0x000fe400078ec0ff */
[----:B------:R-:W-:Y:S02]  /*c3e10*/  LOP3.LUT R41, R41, 0xffff, RZ, 0xc0, !PT ;  /* 0x0000ffff29297812 */ /* 0x000fe400078ec0ff */
[----:B------:R-:W-:Y:S02]  /*c3e20*/  LOP3.LUT R44, R44, 0xffff, RZ, 0xc0, !PT ;  /* 0x0000ffff2c2c7812 */ /* 0x000fe400078ec0ff */
[----:B0-----:R-:W-:Y:S02]  /*c3e30*/  PRMT R8, R43, 0x3340, R41 ;  /* 0x000033402b087816 */ /* 0x001fe40000000029 */
[----:B------:R-:W-:Y:S01]  /*c3e40*/  PRMT R41, R44, 0x3340, R0 ;  /* 0x000033402c297816 */ /* 0x000fe20000000000 */
[----:B------:R-:W-:Y:S01]  /*c3e50*/  STL [R1+0x53b8], R235 ;  /* 0x0053b8eb01007387 */ /* 0x000fe20000100800 */
[----:B------:R-:W-:-:S02]  /*c3e60*/  LOP3.LUT R46, R49, 0xffff, RZ, 0xc0, !PT ;  /* 0x0000ffff312e7812 */ /* 0x000fc400078ec0ff */
[----:B------:R-:W-:Y:S02]  /*c3e70*/  LOP3.LUT R44, R48, 0xffff, RZ, 0xc0, !PT ;  /* 0x0000ffff302c7812 */ /* 0x000fe400078ec0ff */
[----:B------:R-:W-:Y:S02]  /*c3e80*/  LOP3.LUT R45, R139, 0xffff, RZ, 0xc0, !PT ;  /* 0x0000ffff8b2d7812 */ /* 0x000fe400078ec0ff */
[----:B------:R-:W-:Y:S02]  /*c3e90*/  PRMT R42, R44, 0x3340, R42 ;  /* 0x000033402c2a7816 */ /* 0x000fe4000000002a */
[----:B------:R-:W-:-:S04]  /*c3ea0*/  PRMT R43, R46, 0x3340, R45 ;  /* 0x000033402e2b7816 */ /* 0x000fc8000000002d */
[----:B------:R-:W-:Y:S01]  /*c3eb0*/  PRMT R249, R43, 0x5410, R42 ;  /* 0x000054102bf97816 */ /* 0x000fe2000000002a */
[----:B------:R0:W-:Y:S04]  /*c3ec0*/  STL [R1+0x128], R8 ;  /* 0x0001280801007387 */ /* 0x0001e80000100800 */
[----:B------:R-:W-:Y:S04]  /*c3ed0*/  STL [R1+0x53bc], R249 ;  /* 0x0053bcf901007387 */ /* 0x000fe80000100800 */
[----:B------:R-:W4:Y:S04]  /*c3ee0*/  LDL.LU R51, [R1+0x5050] ;  /* 0x0050500001337983 */ /* 0x000f280000300800 */
[----:B------:R-:W4:Y:S04]  /*c3ef0*/  LDL.LU R49, [R1+0xc4] ;  /* 0x0000c40001317983 */ /* 0x000f280000300800 */
[----:B------:R-:W4:Y:S01]  /*c3f00*/  LDL.LU R139, [R1+0x4d58] ;  /* 0x004d5800018b7983 */ /* 0x000f220000300800 */
[----:B------:R-:W-:-:S02]  /*c3f10*/  SHF.R.U32.HI R46, RZ, 0x8, R46 ;  /* 0x00000008ff2e7819 */ /* 0x000fc4000001162e */
[----:B------:R-:W-:Y:S02]  /*c3f20*/  SHF.R.U32.HI R43, RZ, 0x8, R45 ;  /* 0x00000008ff2b7819 */ /* 0x000fe4000001162d */
[----:B---3--:R-:W-:Y:S02]  /*c3f30*/  SHF.R.S32.HI R42, RZ, 0x1f, R50 ;  /* 0x0000001fff2a7819 */ /* 0x008fe40000011432 */
[----:B0-----:R-:W-:Y:S02]  /*c3f40*/  IADD3 R8, P2, R50, R2, RZ ;  /* 0x0000000232087210 */ /* 0x001fe40007f5e0ff */
[----:B------:R-:W-:-:S03]  /*c3f50*/  SHF.R.U32.HI R45, RZ, 0x8, R44 ;  /* 0x00000008ff2d7819 */ /* 0x000fc6000001162c */
[----:B------:R-:W-:Y:S01]  /*c3f60*/  IMAD.X R9, R42, 0x1, R13, P2 ;  /* 0x000000012a097824 */ /* 0x000fe200010e060d */
[----:B------:R-:W-:Y:S02]  /*c3f70*/  SHF.R.U32.HI R39, RZ, 0x8, R47 ;  /* 0x00000008ff277819 */ /* 0x000fe4000001162f */
[----:B------:R-:W-:Y:S02]  /*c3f80*/  LOP3.LUT R44, R46, 0xffff, RZ, 0xc0, !PT ;  /* 0x0000ffff2e2c7812 */ /* 0x000fe400078ec0ff */
[----:B------:R-:W-:Y:S01]  /*c3f90*/  LOP3.LUT R43, R43, 0xffff, RZ, 0xc0, !PT ;  /* 0x0000ffff2b2b7812 */ /* 0x000fe200078ec0ff */
[----:B------:R0:W-:Y:S03]  /*c3fa0*/  STL.64 [R1+0x540], R8 ;  /* 0x0005400801007387 */ /* 0x0001e60000100a00 */
[----:B0-----:R-:W-:-:S05]  /*c3fb0*/  PRMT R8, R44, 0x3340, R43 ;  /* 0x000033402c087816 */ /* 0x001fca000000002b */
[----:B------:R0:W-:Y:S01]  /*c3fc0*/  STL [R1+0x124], R8 ;  /* 0x0001240801007387 */ /* 0x0001e20000100800 */
[----:B--2---:R-:W-:Y:S02]  /*c3fd0*/  LOP3.LUT R48, R138, 0xffff, RZ, 0xc0, !PT ;  /* 0x0000ffff8a307812 */ /* 0x004fe400078ec0ff */
[----:B----4-:R-:W-:Y:S02]  /*c3fe0*/  LOP3.LUT R46, R137, 0xffff, RZ, 0xc0, !PT ;  /* 0x0000ffff892e7812 */ /* 0x010fe400078ec0ff */
[----:B------:R-:W-:Y:S02]  /*c3ff0*/  LOP3.LUT R47, R136, 0xffff, RZ, 0xc0, !PT ;  /* 0x0000ffff882f7812 */ /* 0x000fe400078ec0ff */
[----:B------:R-:W-:Y:S02]  /*c4000*/  PRMT R43, R46, 0x3340, R0 ;  /* 0x000033402e2b7816 */ /* 0x000fe40000000000 */
[----:B------:R-:W-:-:S04]  /*c4010*/  PRMT R44, R48, 0x3340, R47 ;  /* 0x00003340302c7816 */ /* 0x000fc8000000002f */
[----:B------:R-:W-:-:S05]  /*c4020*/  PRMT R221, R44, 0x5410, R43 ;  /* 0x000054102cdd7816 */ /* 0x000fca000000002b */
[----:B------:R-:W-:Y:S04]  /*c4030*/  STL [R1+0x53c0], R221 ;  /* 0x0053c0dd01007387 */ /* 0x000fe80000100800 */
[----:B------:R-:W2:Y:S04]  /*c4040*/  LDL.LU R138, [R1+0x5094] ;  /* 0x00509400018a7983 */ /* 0x000ea80000300800 */
[----:B------:R-:W3:Y:S04]  /*c4050*/  LDL.LU R137, [R1+0x4bec] ;  /* 0x004bec0001897983 */ /* 0x000ee80000300800 */
[----:B------:R-:W4:Y:S01]  /*c4060*/  LDL.LU R136, [R1+0x4e30] ;  /* 0x004e300001887983 */ /* 0x000f220000300800 */
[----:B0-----:R-:W-:-:S02]  /*c4070*/  IADD3 R8, P2, R50, R0, RZ ;  /* 0x0000000032087210 */ /* 0x001fc40007f5e0ff */
[----:B------:R-:W-:Y:S02]  /*c4080*/  SHF.R.U32.HI R44, RZ, 0x8, R48 ;  /* 0x00000008ff2c7819 */ /* 0x000fe40000011630 */
[----:B------:R-:W-:Y:S01]  /*c4090*/  SHF.R.U32.HI R43, RZ, 0x8, R47 ;  /* 0x00000008ff2b7819 */ /* 0x000fe2000001162f */
[----:B------:R-:W-:Y:S01]  /*c40a0*/  IMAD.X R9, R42, 0x1, R7, P2 ;  /* 0x000000012a097824 */ /* 0x000fe200010e0607 */
[----:B------:R-:W-:Y:S02]  /*c40b0*/  LOP3.LUT R44, R44, 0xffff, RZ, 0xc0, !PT ;  /* 0x0000ffff2c2c7812 */ /* 0x000fe400078ec0ff */
[----:B------:R-:W-:Y:S02]  /*c40c0*/  LOP3.LUT R43, R43, 0xffff, RZ, 0xc0, !PT ;  /* 0x0000ffff2b2b7812 */ /* 0x000fe400078ec0ff */
[----:B------:R-:W-:Y:S01]  /*c40d0*/  SHF.R.U32.HI R46, RZ, 0x8, R46 ;  /* 0x00000008ff2e7819 */ /* 0x000fe2000001162e */
[----:B------:R0:W-:Y:S03]  /*c40e0*/  STL.64 [R1+0x538], R8 ;  /* 0x0005380801007387 */ /* 0x0001e60000100a00 */
[----:B------:R-:W-:-:S02]  /*c40f0*/  LOP3.LUT R46, R46, 0xffff, RZ, 0xc0, !PT ;  /* 0x0000ffff2e2e7812 */ /* 0x000fc400078ec0ff */
[----:B0-----:R-:W-:Y:S02]  /*c4100*/  PRMT R8, R44, 0x3340, R43 ;  /* 0x000033402c087816 */ /* 0x001fe4000000002b */
[----:B------:R-:W-:-:S03]  /*c4110*/  PRMT R43, R46, 0x3340, R0 ;  /* 0x000033402e2b7816 */ /* 0x000fc60000000000 */
[----:B------:R0:W-:Y:S04]  /*c4120*/  STL [R1+0x120], R8 ;  /* 0x0001200801007387 */ /* 0x0001e80000100800 */
[----:B------:R-:W4:Y:S01]  /*c4130*/  LDL.LU R53, [R1+0x505c] ;  /* 0x00505c0001357983 */ /* 0x000f220000300800 */
[----:B------:R-:W-:Y:S02]  /*c4140*/  LOP3.LUT R48, R51, 0xffff, RZ, 0xc0, !PT ;  /* 0x0000ffff33307812 */ /* 0x000fe400078ec0ff */
[----:B------:R-:W-:Y:S01]  /*c4150*/  LOP3.LUT R49, R49, 0xffff, RZ, 0xc0, !PT ;  /* 0x0000ffff31317812 */ /* 0x000fe200078ec0ff */
[----:B------:R-:W4:Y:S01]  /*c4160*/  LDL.LU R51, [R1+0xc8] ;  /* 0x0000c80001337983 */ /* 0x000f220000300800 */
[----:B------:R-:W-:-:S03]  /*c4170*/  LOP3.LUT R47, R139, 0xffff, RZ, 0xc0, !PT ;  /* 0x0000ffff8b2f7812 */ /* 0x000fc600078ec0ff */
[----:B------:R-:W4:Y:S01]  /*c4180*/  LDL.LU R52, [R1+0x4d7c] ;  /* 0x004d7c0001347983 */ /* 0x000f220000300800 */
[----:B------:R-:W-:Y:S02]  /*c4190*/  PRMT R44, R49, 0x3340, R0 ;  /* 0x00003340312c7816 */ /* 0x000fe40000000000 */
[----:B------:R-:W-:Y:S01]  /*c41a0*/  PRMT R46, R48, 0x3340, R47 ;  /* 0x00003340302e7816 */ /* 0x000fe2000000002f */
[----:B------:R-:W4:Y:S01]  /*c41b0*/  LDL.LU R139, [R1+0xd4c] ;  /* 0x000d4c00018b7983 */ /* 0x000f220000300800 */
        /* <DEDUP_REMOVED lines=12> */
[----:B0-----:R-:W-:-:S05]  /*c4280*/  PRMT R8, R44, 0x3340, R42 ;  /* 0x000033402c087816 */ /* 0x001fca000000002a */
[----:B------:R0:W-:Y:S01]  /*c4290*/  STL [R1+0x11c], R8 ;  /* 0x00011c0801007387 */ /* 0x0001e20000100800 */
[----:B--2---:R-:W-:-:S03]  /*c42a0*/  LOP3.LUT R47, R138, 0xffff, RZ, 0xc0, !PT ;  /* 0x0000ffff8a2f7812 */ /* 0x004fc600078ec0ff */
[----:B------:R-:W2:Y:S01]  /*c42b0*/  LDL.LU R138, [R1+0x5098] ;  /* 0x00509800018a7983 */ /* 0x000ea20000300800 */
[----:B---3--:R-:W-:-:S03]  /*c42c0*/  LOP3.LUT R50, R137, 0xffff, RZ, 0xc0, !PT ;  /* 0x0000ffff89327812 */ /* 0x008fc600078ec0ff */
[----:B------:R-:W3:Y:S01]  /*c42d0*/  LDL.LU R137, [R1+0x4c1c] ;  /* 0x004c1c0001897983 */ /* 0x000ee20000300800 */
[----:B----4-:R-:W-:-:S03]  /*c42e0*/  LOP3.LUT R46, R136, 0xffff, RZ, 0xc0, !PT ;  /* 0x0000ffff882e7812 */ /* 0x010fc600078ec0ff */
[----:B------:R-:W4:Y:S01]  /*c42f0*/  LDL.LU R136, [R1+0x4e3c] ;  /* 0x004e3c0001887983 */ /* 0x000f220000300800 */
[----:B------:R-:W-:Y:S02]  /*c4300*/  PRMT R42, R50, 0x3340, R0 ;  /* 0x00003340322a7816 */ /* 0x000fe40000000000 */
[----:B------:R-:W-:Y:S02]  /*c4310*/  PRMT R44, R47, 0x3340, R46 ;  /* 0x000033402f2c7816 */ /* 0x000fe4000000002e */
[----:B------:R-:W-:Y:S02]  /*c4320*/  SHF.R.U32.HI R47, RZ, 0x8, R47 ;  /* 0x00000008ff2f7819 */ /* 0x000fe4000001162f */
[----:B------:R-:W-:Y:S02]  /*c4330*/  PRMT R238, R44, 0x5410, R42 ;  /* 0x000054102cee7816 */ /* 0x000fe4000000002a */
[----:B------:R-:W-:Y:S02]  /*c4340*/  SHF.R.U32.HI R42, RZ, 0x8, R46 ;  /* 0x00000008ff2a7819 */ /* 0x000fe4000001162e */
[----:B------:R-:W-:-:S02]  /*c4350*/  LOP3.LUT R46, R47, 0xffff, RZ, 0xc0, !PT ;  /* 0x0000ffff2f2e7812 */ /* 0x000fc400078ec0ff */
[----:B------:R-:W-:-:S04]  /*c4360*/  LOP3.LUT R42, R42, 0xffff, RZ, 0xc0, !PT ;  /* 0x0000ffff2a2a7812 */ /* 0x000fc800078ec0ff */
[----:B0-----:R-:W-:Y:S01]  /*c4370*/  PRMT R8, R46, 0x3340, R42 ;  /* 0x000033402e087816 */ /* 0x001fe2000000002a */
[----:B------:R-:W-:Y:S04]  /*c4380*/  STL [R1+0x53c8], R238 ;  /* 0x0053c8ee01007387 */ /* 0x000fe80000100800 */
[----:B------:R0:W-:Y:S01]  /*c4390*/  STL [R1+0x118], R8 ;  /* 0x0001180801007387 */ /* 0x0001e20000100800 */
[----:B------:R-:W-:Y:S02]  /*c43a0*/  LOP3.LUT R48, R53, 0xffff, RZ, 0xc0, !PT ;  /* 0x0000ffff35307812 */ /* 0x000fe400078ec0ff */
[----:B------:R-:W-:Y:S02]  /*c43b0*/  LOP3.LUT R51, R51, 0xffff, RZ, 0xc0, !PT ;  /* 0x0000ffff33337812 */ /* 0x000fe400078ec0ff */
[----:B------:R-:W-:-:S02]  /*c43c0*/  LOP3.LUT R47, R52, 0xffff, RZ, 0xc0, !PT ;  /* 0x0000ffff342f7812 */ /* 0x000fc400078ec0ff */
[----:B------:R-:W-:Y:S02]  /*c43d0*/  PRMT R42, R51, 0x3340, R0 ;  /* 0x00003340332a7816 */ /* 0x000fe40000000000 */
[----:B------:R-:W-:Y:S02]  /*c43e0*/  PRMT R46, R48, 0x3340, R47 ;  /* 0x00003340302e7816 */ /* 0x000fe4000000002f */
[----:B0-----:R-:W-:Y:S02]  /*c43f0*/  IADD3 R8, P2, R139, R2, RZ ;  /* 0x000000028b087210 */ /* 0x001fe40007f5e0ff */
[----:B------:R-:W-:Y:S02]  /*c4400*/  PRMT R10, R46, 0x5410, R42 ;  /* 0x000054102e0a7816 */ /* 0x000fe4000000002a */
[----:B------:R-:W-:Y:S02]  /*c4410*/  SHF.R.S32.HI R46, RZ, 0x1f, R139 ;  /* 0x0000001fff2e7819 */ /* 0x000fe4000001148b */
[----:B------:R-:W-:-:S02]  /*c4420*/  SHF.R.U32.HI R48, RZ, 0x8, R48 ;  /* 0x00000008ff307819 */ /* 0x000fc40000011630 */
[----:B------:R-:W-:Y:S01]  /*c4430*/  SHF.R.U32.HI R47, RZ, 0x8, R47 ;  /* 0x00000008ff2f7819 */ /* 0x000fe2000001162f */
[----:B------:R-:W-:Y:S01]  /*c4440*/  IMAD.X R9, R46, 0x1, R13, P2 ;  /* 0x000000012e097824 */ /* 0x000fe200010e060d */
[----:B------:R-:W-:Y:S02]  /*c4450*/  LOP3.LUT R48, R48, 0xffff, RZ, 0xc0, !PT ;  /* 0x0000ffff30307812 */ /* 0x000fe400078ec0ff */
[----:B------:R-:W-:Y:S01]  /*c4460*/  LOP3.LUT R47, R47, 0xffff, RZ, 0xc0, !PT ;  /* 0x0000ffff2f2f7812 */ /* 0x000fe200078ec0ff */
[----:B------:R-:W-:Y:S04]  /*c4470*/  STL [R1+0x53cc], R10 ;  /* 0x0053cc0a01007387 */ /* 0x000fe80000100800 */
[----:B------:R0:W-:Y:S01]  /*c4480*/  STL.64 [R1+0x520], R8 ;  /* 0x0005200801007387 */ /* 0x0001e20000100a00 */
[----:B------:R-:W-:-:S02]  /*c4490*/  SHF.R.U32.HI R42, RZ, 0x8, R50 ;  /* 0x00000008ff2a7819 */ /* 0x000fc40000011632 */
[----:B0-----:R-:W-:-:S05]  /*c44a0*/  PRMT R8, R48, 0x3340, R47 ;  /* 0x0000334030087816 */ /* 0x001fca000000002f */
[----:B------:R0:W-:Y:S04]  /*c44b0*/  STL [R1+0x114], R8 ;  /* 0x0001140801007387 */ /* 0x0001e80000100800 */
[----:B------:R-:W4:Y:S04]  /*c44c0*/  LDL.LU R53, [R1+0x5060] ;  /* 0x0050600001357983 */ /* 0x000f280000300800 */
[----:B------:R-:W4:Y:S04]  /*c44d0*/  LDL.LU R58, [R1+0xd0] ;  /* 0x0000d000013a7983 */ /* 0x000f280000300800 */
[----:B------:R-:W4:Y:S01]  /*c44e0*/  LDL.LU R54, [R1+0x4da8] ;  /* 0x004da80001367983 */ /* 0x000f220000300800 */
[----:B------:R-:W-:-:S02]  /*c44f0*/  SHF.R.U32.HI R44, RZ, 0x8, R49 ;  /* 0x00000008ff2c7819 */ /* 0x000fc40000011631 */
[----:B--2---:R-:W-:Y:S02]  /*c4500*/  LOP3.LUT R50, R138, 0xffff, RZ, 0xc0, !PT ;  /* 0x0000ffff8a327812 */ /* 0x004fe400078ec0ff */
[----:B------:R-:W2:Y:S01]  /*c4510*/  LDL.LU R138, [R1+0x50a4] ;  /* 0x0050a400018a7983 */ /* 0x000ea20000300800 */
[----:B---3--:R-:W-:-:S03]  /*c4520*/  LOP3.LUT R52, R137, 0xffff, RZ, 0xc0, !PT ;  /* 0x0000ffff89347812 */ /* 0x008fc600078ec0ff */
[----:B------:R-:W3:Y:S01]  /*c4530*/  LDL.LU R137, [R1+0x4c58] ;  /* 0x004c580001897983 */ /* 0x000ee20000300800 */
[----:B----4-:R-:W-:-:S03]  /*c4540*/  LOP3.LUT R49, R136, 0xffff, RZ, 0xc0, !PT ;  /* 0x0000ffff88317812 */ /* 0x010fc600078ec0ff */
[----:B------:R-:W4:Y:S01]  /*c4550*/  LDL.LU R136, [R1+0x4e48] ;  /* 0x004e480001887983 */ /* 0x000f220000300800 */
[----:B------:R-:W-:Y:S02]  /*c4560*/  PRMT R47, R52, 0x3340, R0 ;  /* 0x00003340342f7816 */ /* 0x000fe40000000000 */
[----:B------:R-:W-:Y:S02]  /*c4570*/  PRMT R48, R50, 0x3340, R49 ;  /* 0x0000334032307816 */ /* 0x000fe40000000031 */
[----:B0-----:R-:W-:Y:S02]  /*c4580*/  IADD3 R8, P2, R139, R0, RZ ;  /* 0x000000008b087210 */ /* 0x001fe40007f5e0ff */
[----:B------:R-:W-:-:S03]  /*c4590*/  PRMT R245, R48, 0x5410, R47 ;  /* 0x0000541030f57816 */ /* 0x000fc6000000002f */
[----:B------:R-:W-:Y:S01]  /*c45a0*/  IMAD.X R9, R46, 0x1, R7, P2 ;  /* 0x000000012e097824 */ /* 0x000fe200010e0607 */
[----:B------:R-:W-:Y:S02]  /*c45b0*/  SHF.R.U32.HI R50, RZ, 0x8, R50 ;  /* 0x00000008ff327819 */ /* 0x000fe40000011632 */
[----:B------:R-:W-:Y:S01]  /*c45c0*/  SHF.R.U32.HI R47, RZ, 0x8, R49 ;  /* 0x00000008ff2f7819 */ /* 0x000fe20000011631 */
[----:B------:R-:W-:Y:S01]  /*c45d0*/  STL [R1+0x53d0], R245 ;  /* 0x0053d0f501007387 */ /* 0x000fe20000100800 */
[----:B------:R-:W-:Y:S02]  /*c45e0*/  LOP3.LUT R49, R50, 0xffff, RZ, 0xc0, !PT ;  /* 0x0000ffff32317812 */ /* 0x000fe400078ec0ff */
[----:B------:R-:W-:Y:S01]  /*c45f0*/  LOP3.LUT R47, R47, 0xffff, RZ, 0xc0, !PT ;  /* 0x0000ffff2f2f7812 */ /* 0x000fe200078ec0ff */
[----:B------:R0:W-:Y:S03]  /*c4600*/  STL.64 [R1+0x518], R8 ;  /* 0x0005180801007387 */ /* 0x0001e60000100a00 */
[----:B------:R-:W-:-:S02]  /*c4610*/  PRMT R10, R49, 0x3340, R47 ;  /* 0x00003340310a7816 */ /* 0x000fc4000000002f */
        /* <DEDUP_REMOVED lines=14> */
[----:B--2---:R-:W-:-:S02]  /*c4700*/  LOP3.LUT R52, R138, 0xffff, RZ, 0xc0, !PT ;  /* 0x0000ffff8a347812 */ /* 0x004fc400078ec0ff */
[----:B------:R-:W2:Y:S01]  /*c4710*/  LDL.LU R138, [R1+0x506c] ;  /* 0x00506c00018a7983 */ /* 0x000ea20000300800 */
[----:B---3--:R-:W-:-:S03]  /*c4720*/  LOP3.LUT R54, R137, 0xffff, RZ, 0xc0, !PT ;  /* 0x0000ffff89367812 */ /* 0x008fc600078ec0ff */
[----:B------:R-:W3:Y:S01]  /*c4730*/  LDL.LU R137, [R1+0xd8] ;  /* 0x0000d80001897983 */ /* 0x000ee20000300800 */
[----:B----4-:R-:W-:-:S03]  /*c4740*/  LOP3.LUT R51, R136, 0xffff, RZ, 0xc0, !PT ;  /* 0x0000ffff88337812 */ /* 0x010fc600078ec0ff */
[----:B------:R-:W4:Y:S01]  /*c4750*/  LDL.LU R136, [R1+0x4db8] ;  /* 0x004db80001887983 */ /* 0x000f220000300800 */
[----:B------:R-:W-:Y:S02]  /*c4760*/  LOP3.LUT R53, R53, 0xffff, RZ, 0xc0, !PT ;  /* 0x0000ffff35357812 */ /* 0x000fe400078ec0ff */
[----:B------:R-:W-:Y:S02]  /*c4770*/  LOP3.LUT R134, R58, 0xffff, RZ, 0xc0, !PT ;  /* 0x0000ffff3a867812 */ /* 0x000fe400078ec0ff */
[----:B------:R-:W-:Y:S02]  /*c4780*/  PRMT R49, R53, 0x3340, R50 ;  /* 0x0000334035317816 */ /* 0x000fe40000000032 */
[----:B------:R-:W-:-:S04]  /*c4790*/  PRMT R47, R134, 0x3340, R0 ;  /* 0x00003340862f7816 */ /* 0x000fc80000000000 */
[----:B------:R-:W-:Y:S02]  /*c47a0*/  PRMT R251, R49, 0x5410, R47 ;  /* 0x0000541031fb7816 */ /* 0x000fe4000000002f */
        /* <DEDUP_REMOVED lines=12> */
[----:B------:R-:W-:Y:S02]  /*c4870*/  PRMT R9, R49, 0x3340, R47 ;  /* 0x0000334031097816 */ /* 0x000fe4000000002f */
[----:B------:R-:W-:Y:S02]  /*c4880*/  LOP3.LUT R51, R57, 0xffff, RZ, 0xc0, !PT ;  /* 0x0000ffff39337812 */ /* 0x000fe400078ec0ff */
[----:B------:R-:W-:Y:S01]  /*c4890*/  LOP3.LUT R55, R55, 0xffff, RZ, 0xc0, !PT ;  /* 0x0000ffff37377812 */ /* 0x000fe200078ec0ff */
[----:B------:R-:W-:Y:S01]  /*c48a0*/  STL [R1+0x53d4], R251 ;  /* 0x0053d4fb01007387 */ /* 0x000fe20000100800 */
[----:B------:R-:W-:Y:S02]  /*c48b0*/  LOP3.LUT R50, R139, 0xffff, RZ, 0xc0, !PT ;  /* 0x0000ffff8b327812 */ /* 0x000fe400078ec0ff */
[----:B------:R-:W-:-:S02]  /*c48c0*/  PRMT R47, R55, 0x3340, R0 ;  /* 0x00003340372f7816 */ /* 0x000fc40000000000 */
[----:B------:R-:W-:Y:S01]  /*c48d0*/  PRMT R49, R51, 0x3340, R50 ;  /* 0x0000334033317816 */ /* 0x000fe20000000032 */
[----:B------:R-:W-:Y:S03]  /*c48e0*/  STL [R1+0x53d8], R226 ;  /* 0x0053d8e201007387 */ /* 0x000fe60000100800 */
[----:B------:R-:W-:Y:S01]  /*c48f0*/  PRMT R12, R49, 0x5410, R47 ;  /* 0x00005410310c7816 */ /* 0x000fe2000000002f */
[----:B------:R-:W-:Y:S01]  /*c4900*/  STL [R1+0x1a4], R9 ;  /* 0x0001a40901007387 */ /* 0x000fe20000100800 */
[----:B------:R-:W-:-:S03]  /*c4910*/  SHF.R.S32.HI R49, RZ, 0x1f, R56 ;  /* 0x0000001fff317819 */ /* 0x000fc60000011438 */
[----:B------:R0:W-:Y:S01]  /*c4920*/  STL [R1+0x104], R8 ;  /* 0x0001040801007387 */ /* 0x0001e20000100800 */
[----:B------:R-:W-:Y:S02]  /*c4930*/  SHF.R.U32.HI R51, RZ, 0x8, R51 ;  /* 0x00000008ff337819 */ /* 0x000fe40000011633 */
[----:B------:R-:W-:Y:S02]  /*c4940*/  SHF.R.U32.HI R50, RZ, 0x8, R50 ;  /* 0x00000008ff327819 */ /* 0x000fe40000011632 */
[----:B0-----:R-:W-:Y:S02]  /*c4950*/  IADD3 R8, P2, R56, R2, RZ ;  /* 0x0000000238087210 */ /* 0x001fe40007f5e0ff */
[----:B------:R-:W-:-:S03]  /*c4960*/  LOP3.LUT R51, R51, 0xffff, RZ, 0xc0, !PT ;  /* 0x0000ffff33337812 */ /* 0x000fc600078ec0ff */
[----:B------:R-:W-:Y:S01]  /*c4970*/  IMAD.X R9, R49, 0x1, R13, P2 ;  /* 0x0000000131097824 */ /* 0x000fe200010e060d */
[----:B------:R-:W-:Y:S01]  /*c4980*/  LOP3.LUT R50, R50, 0xffff, RZ, 0xc0, !PT ;  /* 0x0000ffff32327812 */ /* 0x000fe200078ec0ff */
[----:B------:R-:W-:Y:S04]  /*c4990*/  STL [R1+0x53dc], R12 ;  /* 0x0053dc0c01007387 */ /* 0x000fe80000100800 */
[----:B------:R0:W-:Y:S02]  /*c49a0*/  STL.64 [R1+0x500], R8 ;  /* 0x0005000801007387 */ /* 0x0001e40000100a00 */
[----:B0-----:R-:W-:-:S05]  /*c49b0*/  PRMT R8, R51, 0x3340, R50 ;  /* 0x0000334033087816 */ /* 0x001fca0000000032 */
[----:B------:R0:W-:Y:S01]  /*c49c0*/  STL [R1+0x108], R8 ;  /* 0x0001080801007387 */ /* 0x0001e20000100800 */
[----:B------:R-:W-:Y:S02]  /*c49d0*/  SHF.R.U32.HI R47, RZ, 0x8, R54 ;  /* 0x00000008ff2f7819 */ /* 0x000fe40000011636 */
[----:B---3--:R-:W-:Y:S02]  /*c49e0*/  LOP3.LUT R52, R137, 0xffff, RZ, 0xc0, !PT ;  /* 0x0000ffff89347812 */ /* 0x008fe400078ec0ff */
[----:B------:R-:W3:Y:S01]  /*c49f0*/  LDL.LU R137, [R1+0x5074] ;  /* 0x0050740001897983 */ /* 0x000ee20000300800 */
[----:B--2---:R-:W-:-:S03]  /*c4a00*/  LOP3.LUT R54, R138, 0xffff, RZ, 0xc0, !PT ;  /* 0x0000ffff8a367812 */ /* 0x004fc600078ec0ff */
[----:B------:R-:W2:Y:S01]  /*c4a10*/  LDL.LU R61, [R1+0xdc] ;  /* 0x0000dc00013d7983 */ /* 0x000ea20000300800 */
[----:B----4-:R-:W-:-:S03]  /*c4a20*/  LOP3.LUT R53, R136, 0xffff, RZ, 0xc0, !PT ;  /* 0x0000ffff88357812 */ /* 0x010fc600078ec0ff */
[----:B------:R-:W4:Y:S04]  /*c4a30*/  LDL.LU R57, [R1+0x4dcc] ;  /* 0x004dcc0001397983 */ /* 0x000f280000300800 */
[----:B------:R-:W2:Y:S04]  /*c4a40*/  LDL.LU R139, [R1+0x50b8] ;  /* 0x0050b800018b7983 */ /* 0x000ea80000300800 */
[----:B------:R-:W2:Y:S04]  /*c4a50*/  LDL.LU R138, [R1+0x4cd0] ;  /* 0x004cd000018a7983 */ /* 0x000ea80000300800 */
[----:B------:R-:W2:Y:S01]  /*c4a60*/  LDL.LU R136, [R1+0x4e6c] ;  /* 0x004e6c0001887983 */ /* 0x000ea20000300800 */
[----:B------:R-:W-:-:S02]  /*c4a70*/  PRMT R50, R52, 0x3340, R0 ;  /* 0x0000334034327816 */ /* 0x000fc40000000000 */
        /* <DEDUP_REMOVED lines=15> */
[----:B------:R-:W2:Y:S04]  /*c4b70*/  LDL.LU R60, [R1+0x50bc] ;  /* 0x0050bc00013c7983 */ /* 0x000ea80000300800 */
[----:B------:R-:W2:Y:S01]  /*c4b80*/  LDL.LU R58, [R1+0x4ce4] ;  /* 0x004ce400013a7983 */ /* 0x000ea20000300800 */
[----:B0-----:R-:W-:-:S03]  /*c4b90*/  IADD3 R8, P2, R56, R4, RZ ;  /* 0x0000000438087210 */ /* 0x001fc60007f5e0ff */
[----:B------:R-:W2:Y:S02]  /*c4ba0*/  LDL.LU R59, [R1+0x4e74] ;  /* 0x004e7400013b7983 */ /* 0x000ea40000300800 */
[----:B------:R-:W-:-:S05]  /*c4bb0*/  IMAD.X R9, R49, 0x1, R3, P2 ;  /* 0x0000000131097824 */ /* 0x000fca00010e0603 */
[----:B------:R0:W-:Y:S01]  /*c4bc0*/  STL.64 [R1+0x4e8], R8 ;  /* 0x0004e80801007387 */ /* 0x0001e20000100a00 */
[----:B------:R-:W-:Y:S02]  /*c4bd0*/  SHF.R.U32.HI R49, RZ, 0x8, R55 ;  /* 0x00000008ff317819 */ /* 0x000fe40000011637 */
[----:B---3--:R-:W-:Y:S02]  /*c4be0*/  LOP3.LUT R56, R137, 0xffff, RZ, 0xc0, !PT ;  /* 0x0000ffff89387812 */ /* 0x008fe400078ec0ff */
[----:B------:R-:W3:Y:S01]  /*c4bf0*/  LDL.LU R137, [R1+0xd54] ;  /* 0x000d540001897983 */ /* 0x000ee20000300800 */
[----:B----4-:R-:W-:Y:S02]  /*c4c00*/  LOP3.LUT R53, R57, 0xffff, RZ, 0xc0, !PT ;  /* 0x0000ffff39357812 */ /* 0x010fe400078ec0ff */
[----:B--2---:R-:W-:Y:S02]  /*c4c10*/  LOP3.LUT R55, R139, 0xffff, RZ, 0xc0, !PT ;  /* 0x0000ffff8b377812 */ /* 0x004fe400078ec0ff */
[----:B------:R-:W2:Y:S01]  /*c4c20*/  LDL.LU R139, [R1+0x507c] ;  /* 0x00507c00018b7983 */ /* 0x000ea20000300800 */
[----:B------:R-:W-:-:S03]  /*c4c30*/  LOP3.LUT R57, R138, 0xffff, RZ, 0xc0, !PT ;  /* 0x0000ffff8a397812 */ /* 0x000fc600078ec0ff */
[----:B------:R-:W4:Y:S01]  /*c4c40*/  LDL.LU R138, [R1+0x4a0] ;  /* 0x0004a000018a7983 */ /* 0x000f220000300800 */
[----:B------:R-:W-:-:S03]  /*c4c50*/  LOP3.LUT R54, R136, 0xffff, RZ, 0xc0, !PT ;  /* 0x0000ffff88367812 */ /* 0x000fc600078ec0ff */
[----:B------:R-:W4:Y:S01]  /*c4c60*/  LDL.LU R136, [R1+0x4dec] ;  /* 0x004dec0001887983 */ /* 0x000f220000300800 */
[----:B------:R-:W-:Y:S02]  /*c4c70*/  SHF.R.U32.HI R52, RZ, 0x8, R52 ;  /* 0x00000008ff347819 */ /* 0x000fe40000011634 */
[----:B------:R-:W-:Y:S02]  /*c4c80*/  LOP3.LUT R135, R61, 0xffff, RZ, 0xc0, !PT ;  /* 0x0000ffff3d877812 */ /* 0x000fe400078ec0ff */
[----:B------:R-:W-:Y:S02]  /*c4c90*/  LOP3.LUT R52, R52, 0xffff, RZ, 0xc0, !PT ;  /* 0x0000ffff34347812 */ /* 0x000fe400078ec0ff */
[--C-:B------:R-:W-:Y:S02]  /*c4ca0*/  PRMT R50, R135, 0x3340, R0.reuse ;  /* 0x0000334087327816 */ /* 0x100fe40000000000 */
        /* <DEDUP_REMOVED lines=15> */
[----:B------:R-:W-:Y:S02]  /*c4da0*/  LOP3.LUT R54, R60, 0xffff, RZ, 0xc0, !PT ;  /* 0x0000ffff3c367812 */ /* 0x000fe400078ec0ff */
[----:B------:R-:W-:Y:S02]  /*c4db0*/  PRMT R9, R52, 0x3340, R50 ;  /* 0x0000334034097816 */ /* 0x000fe40000000032 */
[----:B------:R-:W-:Y:S02]  /*c4dc0*/  LOP3.LUT R58, R58, 0xffff, RZ, 0xc0, !PT ;  /* 0x0000ffff3a3a7812 */ /* 0x000fe400078ec0ff */
[----:B------:R-:W-:Y:S01]  /*c4dd0*/  LOP3.LUT R53, R59, 0xffff, RZ, 0xc0, !PT ;  /* 0x0000ffff3b357812 */ /* 0x000fe200078ec0ff */
[----:B------:R-:W-:Y:S01]  /*c4de0*/  STL [R1+0x53e4], R229 ;  /* 0x0053e4e501007387 */ /* 0x000fe20000100800 */
[----:B------:R-:W-:-:S02]  /*c4df0*/  PRMT R50, R58, 0x3340, R0 ;  /* 0x000033403a327816 */ /* 0x000fc40000000000 */
[----:B------:R-:W-:Y:S01]  /*c4e00*/  PRMT R52, R54, 0x3340, R53 ;  /* 0x0000334036347816 */ /* 0x000fe20000000035 */
[----:B------:R-:W-:Y:S03]  /*c4e10*/  STL [R1+0x53e8], R247 ;  /* 0x0053e8f701007387 */ /* 0x000fe60000100800 */
[----:B------:R-:W-:Y:S01]  /*c4e20*/  PRMT R14, R52, 0x5410, R50 ;  /* 0x00005410340e7816 */ /* 0x000fe20000000032 */
[----:B------:R-:W-:Y:S04]  /*c4e30*/  STL [R1+0x17c], R9 ;  /* 0x00017c0901007387 */ /* 0x000fe80000100800 */
[----:B------:R0:W-:Y:S01]  /*c4e40*/  STL [R1+0xf4], R8 ;  /* 0x0000f40801007387 */ /* 0x0001e20000100800 */
[----:B------:R-:W-:-:S02]  /*c4e50*/  SHF.R.U32.HI R54, RZ, 0x8, R54 ;  /* 0x00000008ff367819 */ /* 0x000fc40000011636 */
[----:B------:R-:W-:Y:S02]  /*c4e60*/  SHF.R.U32.HI R53, RZ, 0x8, R53 ;  /* 0x00000008ff357819 */ /* 0x000fe40000011635 */
[----:B------:R-:W-:Y:S02]  /*c4e70*/  LOP3.LUT R54, R54, 0xffff, RZ, 0xc0, !PT ;  /* 0x0000ffff36367812 */ /* 0x000fe400078ec0ff */
[----:B------:R-:W-:Y:S01]  /*c4e80*/  LOP3.LUT R53, R53, 0xffff, RZ, 0xc0, !PT ;  /* 0x0000ffff35357812 */ /* 0x000fe200078ec0ff */
[----:B------:R-:W-:Y:S01]  /*c4e90*/  STL [R1+0x53ec], R14 ;  /* 0x0053ec0e01007387 */ /* 0x000fe20000100800 */
[----:B------:R-:W-:Y:S02]  /*c4ea0*/  SHF.R.U32.HI R50, RZ, 0x8, R57 ;  /* 0x00000008ff327819 */ /* 0x000fe40000011639 */
[----:B---3--:R-:W-:Y:S02]  /*c4eb0*/  SHF.R.S32.HI R52, RZ, 0x1f, R137 ;  /* 0x0000001fff347819 */ /* 0x008fe40000011489 */
[----:B0-----:R-:W-:-:S05]  /*c4ec0*/  IADD3 R8, P2, R137, R2, RZ ;  /* 0x0000000289087210 */ /* 0x001fca0007f5e0ff */
[----:B------:R-:W-:-:S05]  /*c4ed0*/  IMAD.X R9, R52, 0x1, R13, P2 ;  /* 0x0000000134097824 */ /* 0x000fca00010e060d */
[----:B------:R0:W-:Y:S01]  /*c4ee0*/  STL.64 [R1+0x4e0], R8 ;  /* 0x0004e00801007387 */ /* 0x0001e20000100a00 */
[----:B--2---:R-:W-:Y:S02]  /*c4ef0*/  LOP3.LUT R56, R139, 0xffff, RZ, 0xc0, !PT ;  /* 0x0000ffff8b387812 */ /* 0x004fe400078ec0ff */
[----:B0-----:R-:W-:-:S05]  /*c4f00*/  PRMT R8, R54, 0x3340, R53 ;  /* 0x0000334036087816 */ /* 0x001fca0000000035 */
[----:B------:R0:W-:Y:S01]  /*c4f10*/  STL [R1+0xf0], R8 ;  /* 0x0000f00801007387 */ /* 0x0001e20000100800 */
[----:B----4-:R-:W-:-:S03]  /*c4f20*/  LOP3.LUT R55, R136, 0xffff, RZ, 0xc0, !PT ;  /* 0x0000ffff88377812 */ /* 0x010fc600078ec0ff */
[----:B------:R-:W2:Y:S01]  /*c4f30*/  LDL.LU R59, [R1+0x50c4] ;  /* 0x0050c400013b7983 */ /* 0x000ea20000300800 */
[----:B------:R-:W-:-:S03]  /*c4f40*/  LOP3.LUT R57, R138, 0xffff, RZ, 0xc0, !PT ;  /* 0x0000ffff8a397812 */ /* 0x000fc600078ec0ff */
[----:B------:R-:W3:Y:S04]  /*c4f50*/  LDL.LU R61, [R1+0x4d18] ;  /* 0x004d1800013d7983 */ /* 0x000ee80000300800 */
[----:B------:R-:W4:Y:S04]  /*c4f60*/  LDL.LU R64, [R1+0x4e8c] ;  /* 0x004e8c0001407983 */ /* 0x000f280000300800 */
[----:B------:R-:W4:Y:S04]  /*c4f70*/  LDL.LU R62, [R1+0x5080] ;  /* 0x00508000013e7983 */ /* 0x000f280000300800 */
[----:B------:R-:W4:Y:S01]  /*c4f80*/  LDL.LU R136, [R1+0x4a4] ;  /* 0x0004a40001887983 */ /* 0x000f220000300800 */
[----:B------:R-:W-:-:S03]  /*c4f90*/  PRMT R53, R57, 0x3340, R0 ;  /* 0x0000334039357816 */ /* 0x000fc60000000000 */
[----:B------:R-:W4:Y:S01]  /*c4fa0*/  LDL.LU R60, [R1+0x4e00] ;  /* 0x004e0000013c7983 */ /* 0x000f220000300800 */
        /* <DEDUP_REMOVED lines=24> */
[----:B--2---:R-:W-:Y:S02]  /*c5130*/  LOP3.LUT R59, R59, 0xffff, RZ, 0xc0, !PT ;  /* 0x0000ffff3b3b7812 */ /* 0x004fe400078ec0ff */
[----:B---3--:R-:W-:-:S02]  /*c5140*/  LOP3.LUT R61, R61, 0xffff, RZ, 0xc0, !PT ;  /* 0x0000ffff3d3d7812 */ /* 0x008fc400078ec0ff */
[----:B----4-:R-:W-:Y:S02]  /*c5150*/  LOP3.LUT R57, R64, 0xffff, RZ, 0xc0, !PT ;  /* 0x0000ffff40397812 */ /* 0x010fe400078ec0ff */
[----:B------:R-:W2:Y:S01]  /*c5160*/  LDL.LU R64, [R1+0x508c] ;  /* 0x00508c0001407983 */ /* 0x000ea20000300800 */
[----:B------:R-:W-:Y:S02]  /*c5170*/  LOP3.LUT R58, R62, 0xffff, RZ, 0xc0, !PT ;  /* 0x0000ffff3e3a7812 */ /* 0x000fe400078ec0ff */
[----:B------:R-:W-:Y:S02]  /*c5180*/  LOP3.LUT R56, R60, 0xffff, RZ, 0xc0, !PT ;  /* 0x0000ffff3c387812 */ /* 0x000fe400078ec0ff */
[----:B------:R-:W3:Y:S04]  /*c5190*/  LDL.LU R60, [R1+0x4a8] ;  /* 0x0004a800013c7983 */ /* 0x000ee80000300800 */
[----:B------:R-:W4:Y:S01]  /*c51a0*/  LDL.LU R62, [R1+0x4e14] ;  /* 0x004e1400013e7983 */ /* 0x000f220000300800 */
[----:B------:R-:W-:-:S02]  /*c51b0*/  PRMT R52, R61, 0x3340, R0 ;  /* 0x000033403d347816 */ /* 0x000fc40000000000 */
[----:B------:R-:W-:Y:S02]  /*c51c0*/  PRMT R55, R59, 0x3340, R57 ;  /* 0x000033403b377816 */ /* 0x000fe40000000039 */
[----:B------:R-:W-:Y:S02]  /*c51d0*/  LOP3.LUT R136, R136, 0xffff, RZ, 0xc0, !PT ;  /* 0x0000ffff88887812 */ /* 0x000fe400078ec0ff */
[----:B------:R-:W-:Y:S02]  /*c51e0*/  PRMT R21, R55, 0x5410, R52 ;  /* 0x0000541037157816 */ /* 0x000fe40000000034 */
[----:B------:R-:W-:Y:S02]  /*c51f0*/  PRMT R52, R136, 0x3340, R0 ;  /* 0x0000334088347816 */ /* 0x000fe40000000000 */
[----:B------:R-:W-:Y:S02]  /*c5200*/  PRMT R55, R58, 0x3340, R56 ;  /* 0x000033403a377816 */ /* 0x000fe40000000038 */
[----:B------:R-:W-:-:S02]  /*c5210*/  SHF.R.U32.HI R59, RZ, 0x8, R59 ;  /* 0x00000008ff3b7819 */ /* 0x000fc4000001163b */
[----:B------:R-:W-:Y:S02]  /*c5220*/  PRMT R243, R55, 0x5410, R52 ;  /* 0x0000541037f37816 */ /* 0x000fe40000000034 */
[----:B------:R-:W-:Y:S02]  /*c5230*/  SHF.R.U32.HI R52, RZ, 0x8, R56 ;  /* 0x00000008ff347819 */ /* 0x000fe40000011638 */
[----:B------:R-:W-:Y:S02]  /*c5240*/  SHF.R.U32.HI R56, RZ, 0x8, R57 ;  /* 0x00000008ff387819 */ /* 0x000fe40000011639 */
[----:B------:R-:W-:Y:S02]  /*c5250*/  SHF.R.U32.HI R55, RZ, 0x8, R58 ;  /* 0x00000008ff377819 */ /* 0x000fe4000001163a */
[----:B------:R-:W-:Y:S02]  /*c5260*/  LOP3.LUT R57, R59, 0xffff, RZ, 0xc0, !PT ;  /* 0x0000ffff3b397812 */ /* 0x000fe400078ec0ff */
[----:B------:R-:W-:-:S02]  /*c5270*/  LOP3.LUT R56, R56, 0xffff, RZ, 0xc0, !PT ;  /* 0x0000ffff38387812 */ /* 0x000fc400078ec0ff */
[----:B------:R-:W-:Y:S02]  /*c5280*/  LOP3.LUT R55, R55, 0xffff, RZ, 0xc0, !PT ;  /* 0x0000ffff37377812 */ /* 0x000fe400078ec0ff */
[----:B------:R-:W-:Y:S02]  /*c5290*/  LOP3.LUT R52, R52, 0xffff, RZ, 0xc0, !PT ;  /* 0x0000ffff34347812 */ /* 0x000fe400078ec0ff */
[----:B0-----:R-:W-:Y:S02]  /*c52a0*/  PRMT R8, R57, 0x3340, R56 ;  /* 0x0000334039087816 */ /* 0x001fe40000000038 */
[----:B------:R-:W-:Y:S02]  /*c52b0*/  PRMT R9, R55, 0x3340, R52 ;  /* 0x0000334037097816 */ /* 0x000fe40000000034 */
[----:B------:R-:W-:Y:S02]  /*c52c0*/  LOP3.LUT R58, R139, 0xffff, RZ, 0xc0, !PT ;  /* 0x0000ffff8b3a7812 */ /* 0x000fe400078ec0ff */
[----:B------:R-:W-:Y:S01]  /*c52d0*/  LOP3.LUT R56, R138, 0xffff, RZ, 0xc0, !PT ;  /* 0x0000ffff8a387812 */ /* 0x000fe200078ec0ff */
[----:B------:R-:W-:Y:S01]  /*c52e0*/  STL [R1+0x53f4], R21 ;  /* 0x0053f41501007387 */ /* 0x000fe20000100800 */
[----:B------:R-:W-:-:S02]  /*c52f0*/  LOP3.LUT R57, R137, 0xffff, RZ, 0xc0, !PT ;  /* 0x0000ffff89397812 */ /* 0x000fc400078ec0ff */
[----:B------:R-:W-:Y:S02]  /*c5300*/  PRMT R52, R56, 0x3340, R0 ;  /* 0x0000334038347816 */ /* 0x000fe40000000000 */
        /* <DEDUP_REMOVED lines=9> */
[----:B------:R-:W-:-:S03]  /*c53a0*/  SHF.R.U32.HI R57, RZ, 0x8, R56 ;  /* 0x00000008ff397819 */ /* 0x000fc60000011638 */
[----:B------:R-:W-:Y:S01]  /*c53b0*/  IMAD.X R9, R55, 0x1, R13, P2 ;  /* 0x0000000137097824 */ /* 0x000fe200010e060d */
[----:B------:R-:W-:Y:S02]  /*c53c0*/  LOP3.LUT R56, R58, 0xffff, RZ, 0xc0, !PT ;  /* 0x0000ffff3a387812 */ /* 0x000fe400078ec0ff */
[----:B------:R-:W-:Y:S01]  /*c53d0*/  LOP3.LUT R52, R52, 0xffff, RZ, 0xc0, !PT ;  /* 0x0000ffff34347812 */ /* 0x000fe200078ec0ff */
[----:B------:R-:W-:Y:S04]  /*c53e0*/  STL [R1+0x53fc], R223 ;  /* 0x0053fcdf01007387 */ /* 0x000fe80000100800 */
[----:B------:R0:W-:Y:S04]  /*c53f0*/  STL.64 [R1+0x4c0], R8 ;  /* 0x0004c00801007387 */ /* 0x0001e80000100a00 */
[----:B------:R-:W4:Y:S04]  /*c5400*/  LDL.LU R139, [R1+0x5090] ;  /* 0x00509000018b7983 */ /* 0x000f280000300800 */
[----:B------:R-:W4:Y:S01]  /*c5410*/  LDL.LU R138, [R1+0x4640] ;  /* 0x00464000018a7983 */ /* 0x000f220000300800 */
[----:B0-----:R-:W-:-:S05]  /*c5420*/  PRMT R8, R56, 0x3340, R52 ;  /* 0x0000334038087816 */ /* 0x001fca0000000034 */
[----:B------:R0:W-:Y:S04]  /*c5430*/  STL [R1+0xe4], R8 ;  /* 0x0000e40801007387 */ /* 0x0001e80000100800 */
[----:B------:R-:W4:Y:S01]  /*c5440*/  LDL.LU R137, [R1+0x4e20] ;  /* 0x004e200001897983 */ /* 0x000f220000300800 */
[----:B------:R-:W-:-:S04]  /*c5450*/  LOP3.LUT R57, R57, 0xffff, RZ, 0xc0, !PT ;  /* 0x0000ffff39397812 */ /* 0x000fc800078ec0ff */
[----:B------:R-:W-:Y:S02]  /*c5460*/  PRMT R52, R57, 0x3340, R0 ;  /* 0x0000334039347816 */ /* 0x000fe40000000000 */
[----:B0-----:R-:W-:-:S05]  /*c5470*/  IADD3 R8, P2, R63, R0, RZ ;  /* 0x000000003f087210 */ /* 0x001fca0007f5e0ff */
[----:B------:R-:W-:Y:S01]  /*c5480*/  IMAD.X R9, R55, 0x1, R7, P2 ;  /* 0x0000000137097824 */ /* 0x000fe200010e0607 */
[----:B------:R-:W-:Y:S02]  /*c5490*/  SHF.R.U32.HI R61, RZ, 0x8, R61 ;  /* 0x00000008ff3d7819 */ /* 0x000fe4000001163d */
[----:B--2---:R-:W-:Y:S02]  /*c54a0*/  LOP3.LUT R59, R64, 0xffff, RZ, 0xc0, !PT ;  /* 0x0000ffff403b7812 */ /* 0x004fe400078ec0ff */
        /* <DEDUP_REMOVED lines=11> */
[----:B------:R0:W-:Y:S04]  /*c5560*/  STL.64 [R1+0x4b8], R8 ;  /* 0x0004b80801007387 */ /* 0x0001e80000100a00 */
[----:B------:R-:W3:Y:S04]  /*c5570*/  LDL.LU R62, [R1+0x50dc] ;  /* 0x0050dc00013e7983 */ /* 0x000ee80000300800 */
[----:B------:R-:W4:Y:S01]  /*c5580*/  LDL.LU R67, [R1+0x4d74] ;  /* 0x004d740001437983 */ /* 0x000f220000300800 */
[----:B0-----:R-:W-:-:S05]  /*c5590*/  PRMT R8, R57, 0x3340, R56 ;  /* 0x0000334039087816 */ /* 0x001fca0000000038 */
[----:B------:R0:W-:Y:S04]  /*c55a0*/  STL [R1+0xe0], R8 ;  /* 0x0000e00801007387 */ /* 0x0001e80000100800 */
[----:B------:R-:W2:Y:S01]  /*c55b0*/  LDL.LU R66, [R1+0x4eb8] ;  /* 0x004eb80001427983 */ /* 0x000ea20000300800 */
[----:B0-----:R-:W-:-:S05]  /*c55c0*/  IADD3 R8, P2, R63, R6, RZ ;  /* 0x000000063f087210 */ /* 0x001fca0007f5e0ff */
[----:B------:R-:W-:-:S05]  /*c55d0*/  IMAD.X R9, R55, 0x1, R5, P2 ;  /* 0x0000000137097824 */ /* 0x000fca00010e0605 */
[----:B------:R0:W-:Y:S02]  /*c55e0*/  STL.64 [R1+0x4b0], R8 ;  /* 0x0004b00801007387 */ /* 0x0001e40000100a00 */
[----:B0-----:R-:W-:-:S05]  /*c55f0*/  IADD3 R8, P2, R63, R4, RZ ;  /* 0x000000043f087210 */ /* 0x001fca0007f5e0ff */
[----:B------:R-:W-:Y:S01]  /*c5600*/  IMAD.X R9, R55, 0x1, R3, P2 ;  /* 0x0000000137097824 */ /* 0x000fe200010e0603 */
[----:B------:R-:W-:-:S04]  /*c5610*/  LOP3.LUT R58, R61, 0xffff, RZ, 0xc0, !PT ;  /* 0x0000ffff3d3a7812 */ /* 0x000fc800078ec0ff */
[----:B------:R0:W-:Y:S04]  /*c5620*/  STL.64 [R1+0x4a8], R8 ;  /* 0x0004a80801007387 */ /* 0x0001e80000100a00 */
[----:B------:R-:W2:Y:S04]  /*c5630*/  LDL.LU R65, [R1+0x50e0] ;  /* 0x0050e00001417983 */ /* 0x000ea80000300800 */
[----:B------:R-:W2:Y:S01]  /*c5640*/  LDL.LU R64, [R1+0x4d80] ;  /* 0x004d800001407983 */ /* 0x000ea20000300800 */
[----:B------:R-:W-:-:S03]  /*c5650*/  LOP3.LUT R61, R139, 0xffff, RZ, 0xc0, !PT ;  /* 0x0000ffff8b3d7812 */ /* 0x000fc600078ec0ff */
[----:B------:R-:W2:Y:S01]  /*c5660*/  LDL.LU R63, [R1+0x4ec0] ;  /* 0x004ec000013f7983 */ /* 0x000ea20000300800 */
[----:B------:R-:W-:Y:S02]  /*c5670*/  SHF.R.U32.HI R57, RZ, 0x8, R60 ;  /* 0x00000008ff397819 */ /* 0x000fe4000001163c */
[----:B------:R-:W-:Y:S01]  /*c5680*/  LOP3.LUT R59, R138, 0xffff, RZ, 0xc0, !PT ;  /* 0x0000ffff8a3b7812 */ /* 0x000fe200078ec0ff */
[----:B------:R-:W2:Y:S04]  /*c5690*/  LDL.LU R139, [R1+0x509c] ;  /* 0x00509c00018b7983 */ /* 0x000ea80000300800 */
[----:B------:R-:W2:Y:S01]  /*c56a0*/  LDL.LU R138, [R1+0x4650] ;  /* 0x00465000018a7983 */ /* 0x000ea20000300800 */
[----:B------:R-:W-:-:S03]  /*c56b0*/  LOP3.LUT R60, R137, 0xffff, RZ, 0xc0, !PT ;  /* 0x0000ffff893c7812 */ /* 0x000fc600078ec0ff */
[----:B------:R-:W2:Y:S01]  /*c56c0*/  LDL.LU R137, [R1+0x4e34] ;  /* 0x004e340001897983 */ /* 0x000ea20000300800 */
[----:B------:R-:W-:Y:S02]  /*c56d0*/  PRMT R55, R59, 0x3340, R0 ;  /* 0x000033403b377816 */ /* 0x000fe40000000000 */
[--C-:B------:R-:W-:Y:S02]  /*c56e0*/  PRMT R56, R61, 0x3340, R60.reuse ;  /* 0x000033403d387816 */ /* 0x100fe4000000003c */
        /* <DEDUP_REMOVED lines=9> */
[----:B------:R-:W-:Y:S04]  /*c5780*/  STL [R1+0x5420], R241 ;  /* 0x005420f101007387 */ /* 0x000fe80000100800 */
[----:B------:R0:W-:Y:S01]  /*c5790*/  STL [R1+0xdc], R8 ;  /* 0x0000dc0801007387 */ /* 0x0001e20000100800 */
[----:B---3--:R-:W-:-:S02]  /*c57a0*/  LOP3.LUT R62, R62, 0xffff, RZ, 0xc0, !PT ;  /* 0x0000ffff3e3e7812 */ /* 0x008fc400078ec0ff */
[----:B----4-:R-:W-:-:S04]  /*c57b0*/  LOP3.LUT R60, R67, 0xffff, RZ, 0xc0, !PT ;  /* 0x0000ffff433c7812 */ /* 0x010fc800078ec0ff */
[----:B------:R-:W-:Y:S02]  /*c57c0*/  PRMT R55, R60, 0x3340, R0 ;  /* 0x000033403c377816 */ /* 0x000fe40000000000 */
[----:B--2---:R-:W-:-:S04]  /*c57d0*/  LOP3.LUT R61, R66, 0xffff, RZ, 0xc0, !PT ;  /* 0x0000ffff423d7812 */ /* 0x004fc800078ec0ff */
[----:B------:R-:W-:Y:S02]  /*c57e0*/  PRMT R59, R62, 0x3340, R61 ;  /* 0x000033403e3b7816 */ /* 0x000fe4000000003d */
        /* <DEDUP_REMOVED lines=9> */
[----:B------:R-:W-:Y:S01]  /*c5880*/  STL [R1+0x5424], R11 ;  /* 0x0054240b01007387 */ /* 0x000fe20000100800 */
[----:B------:R-:W-:-:S03]  /*c5890*/  LOP3.LUT R61, R61, 0xffff, RZ, 0xc0, !PT ;  /* 0x0000ffff3d3d7812 */ /* 0x000fc600078ec0ff */
[----:B------:R0:W-:Y:S02]  /*c58a0*/  STL.64 [R1+0x4a0], R8 ;  /* 0x0004a00801007387 */ /* 0x0001e40000100a00 */
[----:B0-----:R-:W-:Y:S02]  /*c58b0*/  PRMT R8, R60, 0x3340, R55 ;  /* 0x000033403c087816 */ /* 0x001fe40000000037 */
[----:B------:R-:W-:Y:S02]  /*c58c0*/  PRMT R55, R61, 0x3340, R0 ;  /* 0x000033403d377816 */ /* 0x000fe40000000000 */
[----:B------:R-:W-:Y:S02]  /*c58d0*/  LOP3.LUT R65, R65, 0xffff, RZ, 0xc0, !PT ;  /* 0x0000ffff41417812 */ /* 0x000fe400078ec0ff */
[----:B------:R-:W-:Y:S02]  /*c58e0*/  LOP3.LUT R67, R64, 0xffff, RZ, 0xc0, !PT ;  /* 0x0000ffff40437812 */ /* 0x000fe400078ec0ff */
[----:B------:R-:W-:-:S02]  /*c58f0*/  LOP3.LUT R63, R63, 0xffff, RZ, 0xc0, !PT ;  /* 0x0000ffff3f3f7812 */ /* 0x000fc400078ec0ff */
[----:B------:R-:W-:Y:S02]  /*c5900*/  PRMT R60, R67, 0x3340, R0 ;  /* 0x00003340433c7816 */ /* 0x000fe40000000000 */
[----:B------:R-:W-:Y:S02]  /*c5910*/  PRMT R61, R65, 0x3340, R63 ;  /* 0x00003340413d7816 */ /* 0x000fe4000000003f */
[----:B------:R-:W-:Y:S02]  /*c5920*/  LOP3.LUT R64, R139, 0xffff, RZ, 0xc0, !PT ;  /* 0x0000ffff8b407812 */ /* 0x000fe400078ec0ff */
[----:B------:R-:W-:Y:S01]  /*c5930*/  LOP3.LUT R66, R138, 0xffff, RZ, 0xc0, !PT ;  /* 0x0000ffff8a427812 */ /* 0x000fe200078ec0ff */
[----:B------:R0:W-:Y:S01]  /*c5940*/  STL [R1+0xd8], R8 ;  /* 0x0000d80801007387 */ /* 0x0001e20000100800 */
[----:B------:R-:W-:-:S03]  /*c5950*/  LOP3.LUT R62, R137, 0xffff, RZ, 0xc0, !PT ;  /* 0x0000ffff893e7812 */ /* 0x000fc600078ec0ff */
[----:B------:R-:W2:Y:S04]  /*c5960*/  LDL.LU R71, [R1+0x50a0] ;  /* 0x0050a00001477983 */ /* 0x000ea80000300800 */
[----:B------:R-:W3:Y:S01]  /*c5970*/  LDL.LU R137, [R1+0x4658] ;  /* 0x0046580001897983 */ /* 0x000ee20000300800 */
[----:B0-----:R-:W-:Y:S02]  /*c5980*/  PRMT R8, R61, 0x5410, R60 ;  /* 0x000054103d087816 */ /* 0x001fe4000000003c */
[----:B------:R-:W-:Y:S01]  /*c5990*/  PRMT R60, R66, 0x3340, R0 ;  /* 0x00003340423c7816 */ /* 0x000fe20000000000 */
[----:B------:R-:W4:Y:S01]  /*c59a0*/  LDL.LU R138, [R1+0x4e40] ;  /* 0x004e4000018a7983 */ /* 0x000f220000300800 */
[----:B------:R-:W-:Y:S02]  /*c59b0*/  PRMT R61, R64, 0x3340, R62 ;  /* 0x00003340403d7816 */ /* 0x000fe4000000003e */
[----:B------:R-:W-:-:S02]  /*c59c0*/  IADD3 R10, P2, R72, R0, RZ ;  /* 0x00000000480a7210 */ /* 0x000fc40007f5e0ff */
[----:B------:R-:W-:Y:S02]  /*c59d0*/  PRMT R252, R61, 0x5410, R60 ;  /* 0x000054103dfc7816 */ /* 0x000fe4000000003c */
[----:B------:R-:W-:Y:S02]  /*c59e0*/  SHF.R.U32.HI R61, RZ, 0x8, R65 ;  /* 0x00000008ff3d7819 */ /* 0x000fe40000011641 */
[----:B------:R-:W-:Y:S01]  /*c59f0*/  SHF.R.U32.HI R60, RZ, 0x8, R63 ;  /* 0x00000008ff3c7819 */ /* 0x000fe2000001163f */
[----:B------:R-:W-:Y:S01]  /*c5a00*/  IMAD.X R11, R59, 0x1, R7, P2 ;  /* 0x000000013b0b7824 */ /* 0x000fe200010e0607 */
[----:B------:R-:W-:Y:S02]  /*c5a10*/  LOP3.LUT R61, R61, 0xffff, RZ, 0xc0, !PT ;  /* 0x0000ffff3d3d7812 */ /* 0x000fe400078ec0ff */
[----:B------:R-:W-:Y:S01]  /*c5a20*/  LOP3.LUT R60, R60, 0xffff, RZ, 0xc0, !PT ;  /* 0x0000ffff3c3c7812 */ /* 0x000fe200078ec0ff */
[----:B------:R0:W-:Y:S04]  /*c5a30*/  STL [R1+0x5428], R8 ;  /* 0x0054280801007387 */ /* 0x0001e80000100800 */
[----:B------:R-:W-:Y:S04]  /*c5a40*/  STL [R1+0x5430], R252 ;  /* 0x005430fc01007387 */ /* 0x000fe80000100800 */
[----:B------:R-:W-:Y:S01]  /*c5a50*/  STL.64 [R1+0x408], R10 ;  /* 0x0004080a01007387 */ /* 0x000fe20000100a00 */
[----:B0-----:R-:W-:-:S03]  /*c5a60*/  PRMT R8, R61, 0x3340, R60 ;  /* 0x000033403d087816 */ /* 0x001fc6000000003c */
[----:B------:R-:W4:Y:S04]  /*c5a70*/  LDL.LU R70, [R1+0x50e8] ;  /* 0x0050e80001467983 */ /* 0x000f280000300800 */
[----:B------:R-:W4:Y:S04]  /*c5a80*/  LDL.LU R69, [R1+0x4dac] ;  /* 0x004dac0001457983 */ /* 0x000f280000300800 */
[----:B------:R0:W-:Y:S04]  /*c5a90*/  STL [R1+0xd0], R8 ;  /* 0x0000d00801007387 */ /* 0x0001e80000100800 */
[----:B------:R-:W4:Y:S01]  /*c5aa0*/  LDL.LU R68, [R1+0x4ed4] ;  /* 0x004ed40001447983 */ /* 0x000f220000300800 */
[----:B------:R-:W-:-:S02]  /*c5ab0*/  SHF.R.U32.HI R63, RZ, 0x8, R64 ;  /* 0x00000008ff3f7819 */ /* 0x000fc40000011640 */
[----:B------:R-:W-:Y:S01]  /*c5ac0*/  SHF.R.U32.HI R62, RZ, 0x8, R62 ;  /* 0x00000008ff3e7819 */ /* 0x000fe2000001163e */
[----:B------:R-:W4:Y:S01]  /*c5ad0*/  LDL.LU R139, [R1+0xd60] ;  /* 0x000d6000018b7983 */ /* 0x000f220000300800 */
[----:B------:R-:W-:Y:S02]  /*c5ae0*/  LOP3.LUT R63, R63, 0xffff, RZ, 0xc0, !PT ;  /* 0x0000ffff3f3f7812 */ /* 0x000fe400078ec0ff */
[----:B------:R-:W-:Y:S02]  /*c5af0*/  LOP3.LUT R62, R62, 0xffff, RZ, 0xc0, !PT ;  /* 0x0000ffff3e3e7812 */ /* 0x000fe400078ec0ff */
[----:B0-----:R-:W-:Y:S02]  /*c5b00*/  IADD3 R8, P2, R72, R6, RZ ;  /* 0x0000000648087210 */ /* 0x001fe40007f5e0ff */
[----:B------:R-:W-:-:S03]  /*c5b10*/  PRMT R10, R63, 0x3340, R62 ;  /* 0x000033403f0a7816 */ /* 0x000fc6000000003e */
[----:B------:R-:W-:Y:S02]  /*c5b20*/  IMAD.X R9, R59, 0x1, R5, P2 ;  /* 0x000000013b097824 */ /* 0x000fe400010e0605 */
[----:B------:R-:W-:Y:S04]  /*c5b30*/  STL [R1+0xc8], R10 ;  /* 0x0000c80a01007387 */ /* 0x000fe80000100800 */
[----:B------:R0:W-:Y:S02]  /*c5b40*/  STL.64 [R1+0x3f8], R8 ;  /* 0x0003f80801007387 */ /* 0x0001e40000100a00 */
[----:B0-----:R-:W-:-:S05]  /*c5b50*/  IADD3 R8, P2, R72, R4, RZ ;  /* 0x0000000448087210 */ /* 0x001fca0007f5e0ff */
[----:B------:R-:W-:-:S05]  /*c5b60*/  IMAD.X R9, R59, 0x1, R3, P2 ;  /* 0x000000013b097824 */ /* 0x000fca00010e0603 */
[----:B------:R0:W-:Y:S04]  /*c5b70*/  STL.64 [R1+0x3f0], R8 ;  /* 0x0003f00801007387 */ /* 0x0001e80000100a00 */
[----:B------:R-:W4:Y:S01]  /*c5b80*/  LDL.LU R72, [R1+0x50ac] ;  /* 0x0050ac0001487983 */ /* 0x000f220000300800 */
[----:B--2---:R-:W-:-:S03]  /*c5b90*/  LOP3.LUT R63, R71, 0xffff, RZ, 0xc0, !PT ;  /* 0x0000ffff473f7812 */ /* 0x004fc600078ec0ff */
[----:B------:R-:W2:Y:S01]  /*c5ba0*/  LDL.LU R71, [R1+0x4664] ;  /* 0x0046640001477983 */ /* 0x000ea20000300800 */
[----:B---3--:R-:W-:Y:S02]  /*c5bb0*/  LOP3.LUT R137, R137, 0xffff, RZ, 0xc0, !PT ;  /* 0x0000ffff89897812 */ /* 0x008fe400078ec0ff */
[----:B----4-:R-:W-:Y:S02]  /*c5bc0*/  LOP3.LUT R62, R138, 0xffff, RZ, 0xc0, !PT ;  /* 0x0000ffff8a3e7812 */ /* 0x010fe400078ec0ff */
[----:B------:R-:W3:Y:S01]  /*c5bd0*/  LDL.LU R138, [R1+0x4e4c] ;  /* 0x004e4c00018a7983 */ /* 0x000ee20000300800 */
[----:B------:R-:W-:Y:S02]  /*c5be0*/  PRMT R59, R137, 0x3340, R0 ;  /* 0x00003340893b7816 */ /* 0x000fe40000000000 */
[----:B------:R-:W-:Y:S02]  /*c5bf0*/  PRMT R60, R63, 0x3340, R62 ;  /* 0x000033403f3c7816 */ /* 0x000fe4000000003e */
[----:B------:R-:W-:-:S02]  /*c5c00*/  SHF.R.U32.HI R63, RZ, 0x8, R63 ;  /* 0x00000008ff3f7819 */ /* 0x000fc4000001163f */
[----:B------:R-:W-:Y:S02]  /*c5c10*/  PRMT R250, R60, 0x5410, R59 ;  /* 0x000054103cfa7816 */ /* 0x000fe4000000003b */
[----:B------:R-:W-:Y:S02]  /*c5c20*/  SHF.R.U32.HI R60, RZ, 0x8, R62 ;  /* 0x00000008ff3c7819 */ /* 0x000fe4000001163e */
[----:B------:R-:W-:Y:S02]  /*c5c30*/  LOP3.LUT R62, R63, 0xffff, RZ, 0xc0, !PT ;  /* 0x0000ffff3f3e7812 */ /* 0x000fe400078ec0ff */
[----:B------:R-:W-:-:S04]  /*c5c40*/  LOP3.LUT R60, R60, 0xffff, RZ, 0xc0, !PT ;  /* 0x0000ffff3c3c7812 */ /* 0x000fc800078ec0ff */
[----:B------:R-:W-:Y:S02]  /*c5c50*/  PRMT R241, R62, 0x3340, R60 ;  /* 0x000033403ef17816 */ /* 0x000fe4000000003c */
[----:B------:R-:W-:Y:S02]  /*c5c60*/  LOP3.LUT R65, R70, 0xffff, RZ, 0xc0, !PT ;  /* 0x0000ffff46417812 */ /* 0x000fe400078ec0ff */
[----:B------:R-:W-:-:S04]  /*c5c70*/  LOP3.LUT R63, R69, 0xffff, RZ, 0xc0, !PT ;  /* 0x0000ffff453f7812 */ /* 0x000fc800078ec0ff */
[----:B------:R-:W-:Y:S02]  /*c5c80*/  PRMT R60, R63, 0x3340, R0 ;  /* 0x000033403f3c7816 */ /* 0x000fe40000000000 */
[----:B------:R-:W-:-:S04]  /*c5c90*/  LOP3.LUT R64, R68, 0xffff, RZ, 0xc0, !PT ;  /* 0x0000ffff44407812 */ /* 0x000fc800078ec0ff */
[----:B------:R-:W-:Y:S01]  /*c5ca0*/  PRMT R62, R65, 0x3340, R64 ;  /* 0x00003340413e7816 */ /* 0x000fe20000000040 */
[----:B------:R-:W-:Y:S03]  /*c5cb0*/  STL [R1+0x5434], R250 ;  /* 0x005434fa01007387 */ /* 0x000fe60000100800 */
[----:B------:R-:W-:Y:S01]  /*c5cc0*/  PRMT R242, R62, 0x5410, R60 ;  /* 0x000054103ef27816 */ /* 0x000fe2000000003c */
[----:B------:R-:W-:Y:S04]  /*c5cd0*/  STL [R1+0x5438], R241 ;  /* 0x005438f101007387 */ /* 0x000fe80000100800 */
[----:B------:R-:W-:Y:S04]  /*c5ce0*/  STL [R1+0x543c], R242 ;  /* 0x00543cf201007387 */ /* 0x000fe80000100800 */
[----:B------:R-:W4:Y:S04]  /*c5cf0*/  LDL.LU R70, [R1+0x50ec] ;  /* 0x0050ec0001467983 */ /* 0x000f280000300800 */
[----:B------:R-:W4:Y:S04]  /*c5d00*/  LDL.LU R68, [R1+0x4dbc] ;  /* 0x004dbc0001447983 */ /* 0x000f280000300800 */
        /* <DEDUP_REMOVED lines=8> */
[----:B------:R-:W-:-:S02]  /*c5d90*/  LOP3.LUT R60, R60, 0xffff, RZ, 0xc0, !PT ;  /* 0x0000ffff3c3c7812 */ /* 0x000fc400078ec0ff */
[----:B------:R-:W-:Y:S02]  /*c5da0*/  SHF.R.U32.HI R61, RZ, 0x8, R66 ;  /* 0x00000008ff3d7819 */ /* 0x000fe40000011642 */
[----:B------:R-:W-:Y:S02]  /*c5db0*/  SHF.R.U32.HI R59, RZ, 0x8, R67 ;  /* 0x00000008ff3b7819 */ /* 0x000fe40000011643 */
[----:B------:R-:W-:Y:S01]  /*c5dc0*/  LOP3.LUT R64, R64, 0xffff, RZ, 0xc0, !PT ;  /* 0x0000ffff40407812 */ /* 0x000fe200078ec0ff */
[----:B------:R0:W-:Y:S01]  /*c5dd0*/  STL.64 [R1+0x3e8], R8 ;  /* 0x0003e80801007387 */ /* 0x0001e20000100a00 */
[----:B------:R-:W-:Y:S02]  /*c5de0*/  LOP3.LUT R67, R72, 0xffff, RZ, 0xc0, !PT ;  /* 0x0000ffff48437812 */ /* 0x000fe400078ec0ff */
[----:B0-----:R-:W-:Y:S02]  /*c5df0*/  PRMT R8, R63, 0x3340, R60 ;  /* 0x000033403f087816 */ /* 0x001fe4000000003c */
[----:B------:R-:W-:-:S03]  /*c5e00*/  PRMT R60, R64, 0x3340, R0 ;  /* 0x00003340403c7816 */ /* 0x000fc60000000000 */
[----:B------:R0:W-:Y:S01]  /*c5e10*/  STL [R1+0xc4], R8 ;  /* 0x0000c40801007387 */ /* 0x0001e20000100800 */
[----:B------:R-:W-:-:S05]  /*c5e20*/  IADD3 R10, P2, R139, R0, RZ ;  /* 0x000000008b0a7210 */ /* 0x000fca0007f5e0ff */
[----:B------:R-:W-:Y:S01]  /*c5e30*/  IMAD.X R11, R62, 0x1, R7, P2 ;  /* 0x000000013e0b7824 */ /* 0x000fe200010e0607 */
[----:B--2---:R-:W-:-:S04]  /*c5e40*/  LOP3.LUT R65, R71, 0xffff, RZ, 0xc0, !PT ;  /* 0x0000ffff47417812 */ /* 0x004fc800078ec0ff */
[----:B------:R-:W-:Y:S02]  /*c5e50*/  PRMT R63, R65, 0x3340, R0 ;  /* 0x00003340413f7816 */ /* 0x000fe40000000000 */
[----:B---3--:R-:W-:-:S04]  /*c5e60*/  LOP3.LUT R66, R138, 0xffff, RZ, 0xc0, !PT ;  /* 0x0000ffff8a427812 */ /* 0x008fc800078ec0ff */
[----:B------:R-:W-:-:S04]  /*c5e70*/  PRMT R64, R67, 0x3340, R66 ;  /* 0x0000334043407816 */ /* 0x000fc80000000042 */
[----:B------:R-:W-:-:S05]  /*c5e80*/  PRMT R9, R64, 0x5410, R63 ;  /* 0x0000541040097816 */ /* 0x000fca000000003f */
[----:B------:R-:W-:Y:S04]  /*c5e90*/  STL [R1+0x5440], R9 ;  /* 0x0054400901007387 */ /* 0x000fe80000100800 */
[----:B------:R-:W2:Y:S04]  /*c5ea0*/  LDL.LU R75, [R1+0x50b4] ;  /* 0x0050b400014b7983 */ /* 0x000ea80000300800 */
[----:B------:R-:W3:Y:S04]  /*c5eb0*/  LDL.LU R138, [R1+0x4668] ;  /* 0x00466800018a7983 */ /* 0x000ee80000300800 */
[----:B------:R-:W3:Y:S01]  /*c5ec0*/  LDL.LU R74, [R1+0x4e60] ;  /* 0x004e6000014a7983 */ /* 0x000ee20000300800 */
[----:B------:R-:W-:-:S02]  /*c5ed0*/  SHF.R.U32.HI R64, RZ, 0x8, R67 ;  /* 0x00000008ff407819 */ /* 0x000fc40000011643 */
[----:B------:R-:W-:Y:S02]  /*c5ee0*/  SHF.R.U32.HI R63, RZ, 0x8, R66 ;  /* 0x00000008ff3f7819 */ /* 0x000fe40000011642 */
[----:B------:R-:W-:Y:S02]  /*c5ef0*/  LOP3.LUT R64, R64, 0xffff, RZ, 0xc0, !PT ;  /* 0x0000ffff40407812 */ /* 0x000fe400078ec0ff */
[----:B------:R-:W-:Y:S02]  /*c5f00*/  LOP3.LUT R63, R63, 0xffff, RZ, 0xc0, !PT ;  /* 0x0000ffff3f3f7812 */ /* 0x000fe400078ec0ff */
[----:B------:R-:W-:Y:S02]  /*c5f10*/  SHF.R.U32.HI R65, RZ, 0x8, R65 ;  /* 0x00000008ff417819 */ /* 0x000fe40000011641 */
[----:B0-----:R-:W-:Y:S02]  /*c5f20*/  PRMT R8, R64, 0x3340, R63 ;  /* 0x0000334040087816 */ /* 0x001fe4000000003f */
[----:B------:R-:W-:Y:S01]  /*c5f30*/  LOP3.LUT R65, R65, 0xffff, RZ, 0xc0, !PT ;  /* 0x0000ffff41417812 */ /* 0x000fe200078ec0ff */
[----:B------:R-:W-:Y:S03]  /*c5f40*/  STL.64 [R1+0x3e0], R10 ;  /* 0x0003e00a01007387 */ /* 0x000fe60000100a00 */
[----:B------:R-:W-:Y:S01]  /*c5f50*/  PRMT R64, R65, 0x3340, R0 ;  /* 0x0000334041407816 */ /* 0x000fe20000000000 */
[----:B------:R0:W-:Y:S01]  /*c5f60*/  STL [R1+0xc0], R8 ;  /* 0x0000c00801007387 */ /* 0x0001e20000100800 */
[----:B----4-:R-:W-:-:S02]  /*c5f70*/  LOP3.LUT R67, R70, 0xffff, RZ, 0xc0, !PT ;  /* 0x0000ffff46437812 */ /* 0x010fc400078ec0ff */
[----:B------:R-:W-:Y:S02]  /*c5f80*/  LOP3.LUT R68, R68, 0xffff, RZ, 0xc0, !PT ;  /* 0x0000ffff44447812 */ /* 0x000fe400078ec0ff */
[----:B------:R-:W-:Y:S02]  /*c5f90*/  LOP3.LUT R66, R69, 0xffff, RZ, 0xc0, !PT ;  /* 0x0000ffff45427812 */ /* 0x000fe400078ec0ff */
[----:B------:R-:W-:Y:S01]  /*c5fa0*/  PRMT R63, R68, 0x3340, R0 ;  /* 0x00003340443f7816 */ /* 0x000fe20000000000 */
[----:B------:R-:W4:Y:S01]  /*c5fb0*/  LDL.LU R69, [R1+0x50f4] ;  /* 0x0050f40001457983 */ /* 0x000f220000300800 */
[----:B------:R-:W-:Y:S02]  /*c5fc0*/  PRMT R65, R67, 0x3340, R66 ;  /* 0x0000334043417816 */ /* 0x000fe40000000042 */
[----:B0-----:R-:W-:Y:S01]  /*c5fd0*/  IADD3 R8, P2, R139, R6, RZ ;  /* 0x000000068b087210 */ /* 0x001fe20007f5e0ff */
[----:B------:R-:W4:Y:S01]  /*c5fe0*/  LDL.LU R71, [R1+0x4dd0] ;  /* 0x004dd00001477983 */ /* 0x000f220000300800 */
[----:B------:R-:W-:-:S03]  /*c5ff0*/  PRMT R246, R65, 0x5410, R63 ;  /* 0x0000541041f67816 */ /* 0x000fc6000000003f */
[----:B------:R-:W-:Y:S01]  /*c6000*/  IMAD.X R9, R62, 0x1, R5, P2 ;  /* 0x000000013e097824 */ /* 0x000fe200010e0605 */
[----:B------:R-:W4:Y:S04]  /*c6010*/  LDL.LU R73, [R1+0x4ef4] ;  /* 0x004ef40001497983 */ /* 0x000f280000300800 */
[----:B------:R-:W4:Y:S04]  /*c6020*/  LDL.LU R72, [R1+0x50f8] ;  /* 0x0050f80001487983 */ /* 0x000f280000300800 */
[----:B------:R-:W4:Y:S04]  /*c6030*/  LDL.LU R70, [R1+0x4dd4] ;  /* 0x004dd40001467983 */ /* 0x000f280000300800 */
[----:B------:R-:W-:Y:S04]  /*c6040*/  STL [R1+0x5444], R246 ;  /* 0x005444f601007387 */ /* 0x000fe80000100800 */
[----:B------:R0:W-:Y:S02]  /*c6050*/  STL.64 [R1+0x3d8], R8 ;  /* 0x0003d80801007387 */ /* 0x0001e40000100a00 */
[----:B0-----:R-:W-:-:S02]  /*c6060*/  IADD3 R8, P2, R139, R4, RZ ;  /* 0x000000048b087210 */ /* 0x001fc40007f5e0ff */
[----:B------:R-:W4:Y:S03]  /*c6070*/  LDL.LU R139, [R1+0x4ef8] ;  /* 0x004ef800018b7983 */ /* 0x000f260000300800 */
[----:B------:R-:W-:-:S05]  /*c6080*/  IMAD.X R9, R62, 0x1, R3, P2 ;  /* 0x000000013e097824 */ /* 0x000fca00010e0603 */
[----:B------:R0:W-:Y:S04]  /*c6090*/  STL.64 [R1+0x3d0], R8 ;  /* 0x0003d00801007387 */ /* 0x0001e80000100a00 */
[----:B------:R-:W4:Y:S01]  /*c60a0*/  LDL.LU R84, [R1+0xd64] ;  /* 0x000d640001547983 */ /* 0x000f220000300800 */
[----:B------:R-:W-:Y:S02]  /*c60b0*/  SHF.R.U32.HI R63, RZ, 0x8, R67 ;  /* 0x00000008ff3f7819 */ /* 0x000fe40000011643 */
[----:B------:R-:W-:Y:S02]  /*c60c0*/  SHF.R.U32.HI R62, RZ, 0x8, R66 ;  /* 0x00000008ff3e7819 */ /* 0x000fe40000011642 */
[----:B------:R-:W-:Y:S02]  /*c60d0*/  LOP3.LUT R63, R63, 0xffff, RZ, 0xc0, !PT ;  /* 0x0000ffff3f3f7812 */ /* 0x000fe400078ec0ff */
[----:B------:R-:W-:-:S04]  /*c60e0*/  LOP3.LUT R62, R62, 0xffff, RZ, 0xc0, !PT ;  /* 0x0000ffff3e3e7812 */ /* 0x000fc800078ec0ff */
[----:B0-----:R-:W-:-:S05]  /*c60f0*/  PRMT R8, R63, 0x3340, R62 ;  /* 0x000033403f087816 */ /* 0x001fca000000003e */
[----:B------:R0:W-:Y:S01]  /*c6100*/  STL [R1+0xb8], R8 ;  /* 0x0000b80801007387 */ /* 0x0001e20000100800 */
[----:B--2---:R-:W-:Y:S02]  /*c6110*/  LOP3.LUT R66, R75, 0xffff, RZ, 0xc0, !PT ;  /* 0x0000ffff4b427812 */ /* 0x004fe400078ec0ff */
[----:B---3--:R-:W-:Y:S02]  /*c6120*/  LOP3.LUT R138, R138, 0xffff, RZ, 0xc0, !PT ;  /* 0x0000ffff8a8a7812 */ /* 0x008fe400078ec0ff */
[----:B------:R-:W-:Y:S02]  /*c6130*/  LOP3.LUT R65, R74, 0xffff, RZ, 0xc0, !PT ;  /* 0x0000ffff4a417812 */ /* 0x000fe400078ec0ff */
[----:B------:R-:W-:Y:S02]  /*c6140*/  PRMT R62, R138, 0x3340, R0 ;  /* 0x000033408a3e7816 */ /* 0x000fe40000000000 */
[----:B------:R-:W-:Y:S02]  /*c6150*/  PRMT R63, R66, 0x3340, R65 ;  /* 0x00003340423f7816 */ /* 0x000fe40000000041 */
[----:B------:R-:W-:-:S02]  /*c6160*/  SHF.R.U32.HI R66, RZ, 0x8, R66 ;  /* 0x00000008ff427819 */ /* 0x000fc40000011642 */
[----:B------:R-:W-:Y:S02]  /*c6170*/  PRMT R248, R63, 0x5410, R62 ;  /* 0x000054103ff87816 */ /* 0x000fe4000000003e */
[----:B------:R-:W-:Y:S02]  /*c6180*/  SHF.R.U32.HI R63, RZ, 0x8, R65 ;  /* 0x00000008ff3f7819 */ /* 0x000fe40000011641 */
[----:B------:R-:W-:Y:S02]  /*c6190*/  LOP3.LUT R65, R66, 0xffff, RZ, 0xc0, !PT ;  /* 0x0000ffff42417812 */ /* 0x000fe400078ec0ff */
[----:B------:R-:W-:-:S04]  /*c61a0*/  LOP3.LUT R63, R63, 0xffff, RZ, 0xc0, !PT ;  /* 0x0000ffff3f3f7812 */ /* 0x000fc800078ec0ff */
[----:B------:R-:W-:Y:S01]  /*c61b0*/  PRMT R11, R65, 0x3340, R63 ;  /* 0x00003340410b7816 */ /* 0x000fe2000000003f */
[----:B------:R-:W-:Y:S04]  /*c61c0*/  STL [R1+0x5448], R248 ;  /* 0x005448f801007387 */ /* 0x000fe80000100800 */
[----:B------:R-:W-:Y:S04]  /*c61d0*/  STL [R1+0x544c], R11 ;  /* 0x00544c0b01007387 */ /* 0x000fe80000100800 */
[----:B------:R-:W2:Y:S04]  /*c61e0*/  LDL.LU R85, [R1+0x50c0] ;  /* 0x0050c00001557983 */ /* 0x000ea80000300800 */
[----:B------:R-:W3:Y:S04]  /*c61f0*/  LDL.LU R75, [R1+0x4670] ;  /* 0x00467000014b7983 */ /* 0x000ee80000300800 */
[----:B------:R-:W3:Y:S01]  /*c6200*/  LDL.LU R74, [R1+0x4e78] ;  /* 0x004e7800014a7983 */ /* 0x000ee20000300800 */
[----:B----4-:R-:W-:-:S02]  /*c6210*/  LOP3.LUT R69, R69, 0xffff, RZ, 0xc0, !PT ;  /* 0x0000ffff45457812 */ /* 0x010fc400078ec0ff */
[----:B------:R-:W-:Y:S02]  /*c6220*/  LOP3.LUT R71, R71, 0xffff, RZ, 0xc0, !PT ;  /* 0x0000ffff47477812 */ /* 0x000fe400078ec0ff */
[----:B------:R-:W-:Y:S02]  /*c6230*/  LOP3.LUT R67, R73, 0xffff, RZ, 0xc0, !PT ;  /* 0x0000ffff49437812 */ /* 0x000fe400078ec0ff */
[----:B------:R-:W-:Y:S02]  /*c6240*/  SHF.R.U32.HI R62, RZ, 0x8, R68 ;  /* 0x00000008ff3e7819 */ /* 0x000fe40000011644 */
[----:B------:R-:W-:Y:S02]  /*c6250*/  PRMT R63, R71, 0x3340, R0 ;  /* 0x00003340473f7816 */ /* 0x000fe40000000000 */
[----:B------:R-:W-:Y:S02]  /*c6260*/  PRMT R65, R69, 0x3340, R67 ;  /* 0x0000334045417816 */ /* 0x000fe40000000043 */
[----:B------:R-:W-:-:S02]  /*c6270*/  LOP3.LUT R68, R72, 0xffff, RZ, 0xc0, !PT ;  /* 0x0000ffff48447812 */ /* 0x000fc400078ec0ff */
[----:B------:R-:W-:Y:S02]  /*c6280*/  LOP3.LUT R70, R70, 0xffff, RZ, 0xc0, !PT ;  /* 0x0000ffff46467812 */ /* 0x000fe400078ec0ff */
[----:B------:R-:W-:Y:S02]  /*c6290*/  PRMT R234, R65, 0x5410, R63 ;  /* 0x0000541041ea7816 */ /* 0x000fe4000000003f */
[----:B------:R-:W-:Y:S02]  /*c62a0*/  PRMT R63, R70, 0x3340, R0 ;  /* 0x00003340463f7816 */ /* 0x000fe40000000000 */
[----:B------:R-:W-:Y:S02]  /*c62b0*/  SHF.R.U32.HI R69, RZ, 0x8, R69 ;  /* 0x00000008ff457819 */ /* 0x000fe40000011645 */
[----:B------:R-:W-:-:S04]  /*c62c0*/  LOP3.LUT R66, R139, 0xffff, RZ, 0xc0, !PT ;  /* 0x0000ffff8b427812 */ /* 0x000fc800078ec0ff */
[----:B------:R-:W-:-:S04]  /*c62d0*/  PRMT R65, R68, 0x3340, R66 ;  /* 0x0000334044417816 */ /* 0x000fc80000000042 */
[----:B------:R-:W-:Y:S02]  /*c62e0*/  PRMT R237, R65, 0x5410, R63 ;  /* 0x0000541041ed7816 */ /* 0x000fe4000000003f */
[----:B------:R-:W-:Y:S02]  /*c62f0*/  SHF.R.S32.HI R65, RZ, 0x1f, R84 ;  /* 0x0000001fff417819 */ /* 0x000fe40000011454 */
[----:B0-----:R-:W-:Y:S02]  /*c6300*/  IADD3 R8, P2, R84, R2, RZ ;  /* 0x0000000254087210 */ /* 0x001fe40007f5e0ff */
[----:B------:R-:W-:Y:S02]  /*c6310*/  SHF.R.U32.HI R68, RZ, 0x8, R68 ;  /* 0x00000008ff447819 */ /* 0x000fe40000011644 */
[----:B------:R-:W-:Y:S01]  /*c6320*/  SHF.R.U32.HI R63, RZ, 0x8, R66 ;  /* 0x00000008ff3f7819 */ /* 0x000fe20000011642 */
[----:B------:R-:W-:Y:S01]  /*c6330*/  IMAD.X R9, R65, 0x1, R13, P2 ;  /* 0x0000000141097824 */ /* 0x000fe200010e060d */
[----:B------:R-:W-:Y:S01]  /*c6340*/  SHF.R.U32.HI R67, RZ, 0x8, R67 ;  /* 0x00000008ff437819 */ /* 0x000fe20000011643 */
[----:B------:R-:W-:Y:S01]  /*c6350*/  STL [R1+0x5450], R234 ;  /* 0x005450ea01007387 */ /* 0x000fe20000100800 */
[----:B------:R-:W-:-:S02]  /*c6360*/  LOP3.LUT R66, R68, 0xffff, RZ, 0xc0, !PT ;  /* 0x0000ffff44427812 */ /* 0x000fc400078ec0ff */
[----:B------:R-:W-:Y:S01]  /*c6370*/  LOP3.LUT R63, R63, 0xffff, RZ, 0xc0, !PT ;  /* 0x0000ffff3f3f7812 */ /* 0x000fe200078ec0ff */
[----:B------:R-:W-:Y:S01]  /*c6380*/  STL [R1+0x5454], R237 ;  /* 0x005454ed01007387 */ /* 0x000fe20000100800 */
[----:B------:R-:W-:Y:S02]  /*c6390*/  LOP3.LUT R68, R69, 0xffff, RZ, 0xc0, !PT ;  /* 0x0000ffff45447812 */ /* 0x000fe400078ec0ff */
[----:B------:R-:W-:Y:S01]  /*c63a0*/  LOP3.LUT R67, R67, 0xffff, RZ, 0xc0, !PT ;  /* 0x0000ffff43437812 */ /* 0x000fe200078ec0ff */
[----:B------:R0:W-:Y:S04]  /*c63b0*/  STL.64 [R1+0x3c8], R8 ;  /* 0x0003c80801007387 */ /* 0x0001e80000100a00 */
[----:B------:R-:W4:Y:S01]  /*c63c0*/  LDL.LU R73, [R1+0x50c8] ;  /* 0x0050c80001497983 */ /* 0x000f220000300800 */
[----:B0-----:R-:W-:-:S02]  /*c63d0*/  PRMT R9, R66, 0x3340, R63 ;  /* 0x0000334042097816 */ /* 0x001fc4000000003f */
[----:B------:R-:W-:-:S03]  /*c63e0*/  PRMT R8, R68, 0x3340, R67 ;  /* 0x0000334044087816 */ /* 0x000fc60000000043 */
[----:B------:R-:W-:Y:S04]  /*c63f0*/  STL [R1+0xa8], R9 ;  /* 0x0000a80901007387 */ /* 0x000fe80000100800 */
[----:B------:R-:W4:Y:S04]  /*c6400*/  LDL.LU R139, [R1+0x4674] ;  /* 0x00467400018b7983 */ /* 0x000f280000300800 */
[----:B------:R0:W-:Y:S04]  /*c6410*/  STL [R1+0xa4], R8 ;  /* 0x0000a40801007387 */ /* 0x0001e80000100800 */
[----:B------:R-:W4:Y:S01]  /*c6420*/  LDL.LU R72, [R1+0x4e84] ;  /* 0x004e840001487983 */ /* 0x000f220000300800 */
[----:B0-----:R-:W-:-:S05]  /*c6430*/  IADD3 R8, P2, R84, R0, RZ ;  /* 0x0000000054087210 */ /* 0x001fca0007f5e0ff */
[----:B------:R-:W-:Y:S01]  /*c6440*/  IMAD.X R9, R65, 0x1, R7, P2 ;  /* 0x0000000141097824 */ /* 0x000fe200010e0607 */
[----:B------:R-:W-:Y:S02]  /*c6450*/  SHF.R.U32.HI R63, RZ, 0x8, R71 ;  /* 0x00000008ff3f7819 */ /* 0x000fe40000011647 */
[----:B------:R-:W-:Y:S02]  /*c6460*/  SHF.R.U32.HI R67, RZ, 0x8, R70 ;  /* 0x00000008ff437819 */ /* 0x000fe40000011646 */
[----:B------:R0:W-:Y:S04]  /*c6470*/  STL.64 [R1+0x3c0], R8 ;  /* 0x0003c00801007387 */ /* 0x0001e80000100a00 */
[----:B------:R-:W4:Y:S01]  /*c6480*/  LDL.LU R86, [R1+0x5108] ;  /* 0x0051080001567983 */ /* 0x000f220000300800 */
[----:B0-----:R-:W-:-:S05]  /*c6490*/  IADD3 R8, P2, R84, R6, RZ ;  /* 0x0000000654087210 */ /* 0x001fca0007f5e0ff */
[----:B------:R-:W-:Y:S01]  /*c64a0*/  IMAD.X R9, R65, 0x1, R5, P2 ;  /* 0x0000000141097824 */ /* 0x000fe200010e0605 */
[----:B--2---:R-:W-:Y:S02]  /*c64b0*/  LOP3.LUT R70, R85, 0xffff, RZ, 0xc0, !PT ;  /* 0x0000ffff55467812 */ /* 0x004fe400078ec0ff */
[----:B------:R-:W2:Y:S01]  /*c64c0*/  LDL.LU R85, [R1+0x4e08] ;  /* 0x004e080001557983 */ /* 0x000ea20000300800 */
[----:B---3--:R-:W-:Y:S02]  /*c64d0*/  LOP3.LUT R71, R75, 0xffff, RZ, 0xc0, !PT ;  /* 0x0000ffff4b477812 */ /* 0x008fe400078ec0ff */
[----:B------:R-:W-:Y:S02]  /*c64e0*/  LOP3.LUT R69, R74, 0xffff, RZ, 0xc0, !PT ;  /* 0x0000ffff4a457812 */ /* 0x000fe400078ec0ff */
[----:B------:R-:W3:Y:S01]  /*c64f0*/  LDL.LU R74, [R1+0x4f0c] ;  /* 0x004f0c00014a7983 */ /* 0x000ee20000300800 */
[----:B------:R-:W-:Y:S02]  /*c6500*/  PRMT R66, R71, 0x3340, R0 ;  /* 0x0000334047427816 */ /* 0x000fe40000000000 */
        /* <DEDUP_REMOVED lines=14> */
[----:B----4-:R-:W-:-:S03]  /*c65f0*/  LOP3.LUT R69, R73, 0xffff, RZ, 0xc0, !PT ;  /* 0x0000ffff49457812 */ /* 0x010fc600078ec0ff */
[----:B------:R-:W4:Y:S04]  /*c6600*/  LDL.LU R73, [R1+0x50d4] ;  /* 0x0050d40001497983 */ /* 0x000f280000300800 */
[----:B------:R-:W4:Y:S01]  /*c6610*/  LDL.LU R84, [R1+0x4678] ;  /* 0x0046780001547983 */ /* 0x000f220000300800 */
[----:B------:R-:W-:-:S03]  /*c6620*/  LOP3.LUT R68, R72, 0xffff, RZ, 0xc0, !PT ;  /* 0x0000ffff48447812 */ /* 0x000fc600078ec0ff */
        /* <DEDUP_REMOVED lines=8> */
[----:B------:R-:W-:Y:S02]  /*c66b0*/  LOP3.LUT R68, R69, 0xffff, RZ, 0xc0, !PT ;  /* 0x0000ffff45447812 */ /* 0x000fe400078ec0ff */
[----:B------:R-:W-:Y:S02]  /*c66c0*/  LOP3.LUT R65, R65, 0xffff, RZ, 0xc0, !PT ;  /* 0x0000ffff41417812 */ /* 0x000fe400078ec0ff */
[----:B------:R-:W-:Y:S02]  /*c66d0*/  LOP3.LUT R71, R86, 0xffff, RZ, 0xc0, !PT ;  /* 0x0000ffff56477812 */ /* 0x000fe400078ec0ff */
[----:B0-----:R-:W-:Y:S01]  /*c66e0*/  PRMT R8, R68, 0x3340, R65 ;  /* 0x0000334044087816 */ /* 0x001fe20000000041 */
[----:B------:R-:W-:Y:S04]  /*c66f0*/  STL [R1+0x545c], R244 ;  /* 0x00545cf401007387 */ /* 0x000fe80000100800 */
[----:B------:R0:W-:Y:S01]  /*c6700*/  STL [R1+0x5460], R8 ;  /* 0x0054600801007387 */ /* 0x0001e20000100800 */
        /* <DEDUP_REMOVED lines=17> */
[----:B------:R-:W-:Y:S01]  /*c6820*/  LOP3.LUT R70, R70, 0xffff, RZ, 0xc0, !PT ;  /* 0x0000ffff46467812 */ /* 0x000fe200078ec0ff */
[----:B------:R0:W-:Y:S02]  /*c6830*/  STL.64 [R1+0x3a8], R8 ;  /* 0x0003a80801007387 */ /* 0x0001e40000100a00 */
[----:B0-----:R-:W-:Y:S02]  /*c6840*/  PRMT R8, R69, 0x3340, R65 ;  /* 0x0000334045087816 */ /* 0x001fe40000000041 */
[----:B------:R-:W-:-:S03]  /*c6850*/  PRMT R65, R70, 0x3340, R0 ;  /* 0x0000334046417816 */ /* 0x000fc60000000000 */
[----:B------:R0:W-:Y:S01]  /*c6860*/  STL [R1+0x8c], R8 ;  /* 0x00008c0801007387 */ /* 0x0001e20000100800 */
[----:B----4-:R-:W-:Y:S02]  /*c6870*/  LOP3.LUT R73, R73, 0xffff, RZ, 0xc0, !PT ;  /* 0x0000ffff49497812 */ /* 0x010fe400078ec0ff */
[----:B------:R-:W-:-:S04]  /*c6880*/  LOP3.LUT R71, R84, 0xffff, RZ, 0xc0, !PT ;  /* 0x0000ffff54477812 */ /* 0x000fc800078ec0ff */
[----:B------:R-:W-:Y:S02]  /*c6890*/  PRMT R69, R71, 0x3340, R0 ;  /* 0x0000334047457816 */ /* 0x000fe40000000000 */
[----:B------:R-:W-:-:S04]  /*c68a0*/  LOP3.LUT R72, R72, 0xffff, RZ, 0xc0, !PT ;  /* 0x0000ffff48487812 */ /* 0x000fc800078ec0ff */
[----:B------:R-:W-:-:S04]  /*c68b0*/  PRMT R70, R73, 0x3340, R72 ;  /* 0x0000334049467816 */ /* 0x000fc80000000048 */
[----:B------:R-:W-:-:S05]  /*c68c0*/  PRMT R228, R70, 0x5410, R69 ;  /* 0x0000541046e47816 */ /* 0x000fca0000000045 */
[----:B------:R-:W-:Y:S04]  /*c68d0*/  STL [R1+0x5468], R228 ;  /* 0x005468e401007387 */ /* 0x000fe80000100800 */
[----:B------:R-:W4:Y:S04]  /*c68e0*/  LDL.LU R87, [R1+0x50d8] ;  /* 0x0050d80001577983 */ /* 0x000f280000300800 */
[----:B------:R-:W4:Y:S04]  /*c68f0*/  LDL.LU R85, [R1+0x47e4] ;  /* 0x0047e40001557983 */ /* 0x000f280000300800 */
        /* <DEDUP_REMOVED lines=14> */
[----:B0-----:R-:W-:-:S05]  /*c69e0*/  IADD3 R8, P2, R75, R6, RZ ;  /* 0x000000064b087210 */ /* 0x001fca0007f5e0ff */
[----:B------:R-:W-:Y:S01]  /*c69f0*/  IMAD.X R9, R68, 0x1, R5, P2 ;  /* 0x0000000144097824 */ /* 0x000fe200010e0605 */
[----:B--2---:R-:W-:Y:S02]  /*c6a00*/  LOP3.LUT R73, R182, 0xffff, RZ, 0xc0, !PT ;  /* 0x0000ffffb6497812 */ /* 0x004fe400078ec0ff */
[----:B---3--:R-:W-:Y:S02]  /*c6a10*/  LOP3.LUT R74, R74, 0xffff, RZ, 0xc0, !PT ;  /* 0x0000ffff4a4a7812 */ /* 0x008fe400078ec0ff */
[----:B------:R-:W-:Y:S02]  /*c6a20*/  LOP3.LUT R72, R86, 0xffff, RZ, 0xc0, !PT ;  /* 0x0000ffff56487812 */ /* 0x000fe400078ec0ff */
[----:B------:R-:W-:Y:S02]  /*c6a30*/  PRMT R69, R74, 0x3340, R0 ;  /* 0x000033404a457816 */ /* 0x000fe40000000000 */
[----:B------:R-:W-:-:S04]  /*c6a40*/  PRMT R71, R73, 0x3340, R72 ;  /* 0x0000334049477816 */ /* 0x000fc80000000048 */
[----:B------:R-:W-:-:S05]  /*c6a50*/  PRMT R225, R71, 0x5410, R69 ;  /* 0x0000541047e17816 */ /* 0x000fca0000000045 */
[----:B------:R-:W-:Y:S04]  /*c6a60*/  STL [R1+0x546c], R225 ;  /* 0x00546ce101007387 */ /* 0x000fe80000100800 */
[----:B------:R0:W-:Y:S01]  /*c6a70*/  STL.64 [R1+0x398], R8 ;  /* 0x0003980801007387 */ /* 0x0001e20000100a00 */
[----:B------:R-:W-:Y:S02]  /*c6a80*/  SHF.R.U32.HI R69, RZ, 0x8, R73 ;  /* 0x00000008ff457819 */ /* 0x000fe40000011649 */
[----:B0-----:R-:W-:Y:S02]  /*c6a90*/  IADD3 R8, P2, R75, R4, RZ ;  /* 0x000000044b087210 */ /* 0x001fe40007f5e0ff */
[----:B------:R-:W2:Y:S03]  /*c6aa0*/  LDL.LU R75, [R1+0x5124] ;  /* 0x00512400014b7983 */ /* 0x000ea60000300800 */
[----:B------:R-:W-:Y:S01]  /*c6ab0*/  IMAD.X R9, R68, 0x1, R3, P2 ;  /* 0x0000000144097824 */ /* 0x000fe200010e0603 */
[----:B------:R-:W-:Y:S01]  /*c6ac0*/  SHF.R.U32.HI R68, RZ, 0x8, R72 ;  /* 0x00000008ff447819 */ /* 0x000fe20000011648 */
[----:B------:R-:W3:Y:S01]  /*c6ad0*/  LDL.LU R86, [R1+0x4e28] ;  /* 0x004e280001567983 */ /* 0x000ee20000300800 */
[----:B------:R-:W-:-:S03]  /*c6ae0*/  LOP3.LUT R69, R69, 0xffff, RZ, 0xc0, !PT ;  /* 0x0000ffff45457812 */ /* 0x000fc600078ec0ff */
[----:B------:R-:W3:Y:S01]  /*c6af0*/  LDL.LU R182, [R1+0x4f2c] ;  /* 0x004f2c0001b67983 */ /* 0x000ee20000300800 */
[----:B------:R-:W-:-:S03]  /*c6b00*/  LOP3.LUT R68, R68, 0xffff, RZ, 0xc0, !PT ;  /* 0x0000ffff44447812 */ /* 0x000fc600078ec0ff */
[----:B------:R0:W-:Y:S04]  /*c6b10*/  STL.64 [R1+0x390], R8 ;  /* 0x0003900801007387 */ /* 0x0001e80000100a00 */
[----:B------:R-:W3:Y:S01]  /*c6b20*/  LDL.LU R199, [R1+0xd70] ;  /* 0x000d700001c77983 */ /* 0x000ee20000300800 */
[----:B0-----:R-:W-:-:S05]  /*c6b30*/  PRMT R8, R69, 0x3340, R68 ;  /* 0x0000334045087816 */ /* 0x001fca0000000044 */
[----:B------:R0:W-:Y:S01]  /*c6b40*/  STL [R1+0x84], R8 ;  /* 0x0000840801007387 */ /* 0x0001e20000100800 */
[----:B----4-:R-:W-:Y:S02]  /*c6b50*/  LOP3.LUT R72, R87, 0xffff, RZ, 0xc0, !PT ;  /* 0x0000ffff57487812 */ /* 0x010fe400078ec0ff */
[----:B------:R-:W-:Y:S02]  /*c6b60*/  LOP3.LUT R73, R85, 0xffff, RZ, 0xc0, !PT ;  /* 0x0000ffff55497812 */ /* 0x000fe400078ec0ff */
[----:B------:R-:W4:Y:S01]  /*c6b70*/  LDL.LU R85, [R1+0x50e4] ;  /* 0x0050e40001557983 */ /* 0x000f220000300800 */
[----:B------:R-:W-:-:S03]  /*c6b80*/  LOP3.LUT R71, R84, 0xffff, RZ, 0xc0, !PT ;  /* 0x0000ffff54477812 */ /* 0x000fc600078ec0ff */
[----:B------:R-:W4:Y:S04]  /*c6b90*/  LDL.LU R87, [R1+0x47f0] ;  /* 0x0047f00001577983 */ /* 0x000f280000300800 */
[----:B------:R-:W4:Y:S01]  /*c6ba0*/  LDL.LU R84, [R1+0x4eb4] ;  /* 0x004eb40001547983 */ /* 0x000f220000300800 */
[----:B------:R-:W-:Y:S02]  /*c6bb0*/  PRMT R68, R73, 0x3340, R0 ;  /* 0x0000334049447816 */ /* 0x000fe40000000000 */
[----:B------:R-:W-:Y:S02]  /*c6bc0*/  PRMT R69, R72, 0x3340, R71 ;  /* 0x0000334048457816 */ /* 0x000fe40000000047 */
[----:B------:R-:W-:Y:S02]  /*c6bd0*/  SHF.R.U32.HI R72, RZ, 0x8, R72 ;  /* 0x00000008ff487819 */ /* 0x000fe40000011648 */
[----:B------:R-:W-:-:S02]  /*c6be0*/  PRMT R231, R69, 0x5410, R68 ;  /* 0x0000541045e77816 */ /* 0x000fc40000000044 */
[----:B------:R-:W-:Y:S02]  /*c6bf0*/  SHF.R.U32.HI R69, RZ, 0x8, R71 ;  /* 0x00000008ff457819 */ /* 0x000fe40000011647 */
[----:B------:R-:W-:Y:S02]  /*c6c00*/  LOP3.LUT R71, R72, 0xffff, RZ, 0xc0, !PT ;  /* 0x0000ffff48477812 */ /* 0x000fe400078ec0ff */
[----:B------:R-:W-:Y:S02]  /*c6c10*/  LOP3.LUT R69, R69, 0xffff, RZ, 0xc0, !PT ;  /* 0x0000ffff45457812 */ /* 0x000fe400078ec0ff */
[----:B------:R-:W-:Y:S02]  /*c6c20*/  SHF.R.U32.HI R68, RZ, 0x8, R74 ;  /* 0x00000008ff447819 */ /* 0x000fe4000001164a */
[----:B------:R-:W-:Y:S02]  /*c6c30*/  PRMT R10, R71, 0x3340, R69 ;  /* 0x00003340470a7816 */ /* 0x000fe40000000045 */
[----:B------:R-:W-:-:S02]  /*c6c40*/  SHF.R.U32.HI R69, RZ, 0x8, R73 ;  /* 0x00000008ff457819 */ /* 0x000fc40000011649 */
[----:B------:R-:W-:Y:S02]  /*c6c50*/  SHF.R.S32.HI R71, RZ, 0x1f, R215 ;  /* 0x0000001fff477819 */ /* 0x000fe400000114d7 */
[----:B0-----:R-:W-:Y:S01]  /*c6c60*/  IADD3 R8, P2, R215, R2, RZ ;  /* 0x00000002d7087210 */ /* 0x001fe20007f5e0ff */
[----:B------:R-:W-:Y:S04]  /*c6c70*/  STL [R1+0x5470], R231 ;  /* 0x005470e701007387 */ /* 0x000fe80000100800 */
[----:B------:R-:W-:Y:S01]  /*c6c80*/  IMAD.X R9, R71, 0x1, R13, P2 ;  /* 0x0000000147097824 */ /* 0x000fe200010e060d */
[----:B------:R-:W-:Y:S04]  /*c6c90*/  STL [R1+0x80], R10 ;  /* 0x0000800a01007387 */ /* 0x000fe80000100800 */
[----:B------:R0:W-:Y:S01]  /*c6ca0*/  STL.64 [R1+0x388], R8 ;  /* 0x0003880801007387 */ /* 0x0001e20000100a00 */
[----:B--2---:R-:W-:-:S02]  /*c6cb0*/  LOP3.LUT R75, R75, 0xffff, RZ, 0xc0, !PT ;  /* 0x0000ffff4b4b7812 */ /* 0x004fc400078ec0ff */
[----:B---3--:R-:W-:Y:S02]  /*c6cc0*/  LOP3.LUT R86, R86, 0xffff, RZ, 0xc0, !PT ;  /* 0x0000ffff56567812 */ /* 0x008fe400078ec0ff */
[----:B------:R-:W-:Y:S02]  /*c6cd0*/  LOP3.LUT R74, R182, 0xffff, RZ, 0xc0, !PT ;  /* 0x0000ffffb64a7812 */ /* 0x000fe400078ec0ff */
[----:B------:R-:W-:Y:S02]  /*c6ce0*/  PRMT R72, R86, 0x3340, R0 ;  /* 0x0000334056487816 */ /* 0x000fe40000000000 */
[----:B------:R-:W-:Y:S02]  /*c6cf0*/  PRMT R73, R75, 0x3340, R74 ;  /* 0x000033404b497816 */ /* 0x000fe4000000004a */
[----:B------:R-:W-:Y:S02]  /*c6d00*/  SHF.R.U32.HI R75, RZ, 0x8, R75 ;  /* 0x00000008ff4b7819 */ /* 0x000fe4000001164b */
[----:B------:R-:W-:-:S02]  /*c6d10*/  PRMT R18, R73, 0x5410, R72 ;  /* 0x0000541049127816 */ /* 0x000fc40000000048 */
[----:B------:R-:W-:Y:S02]  /*c6d20*/  SHF.R.U32.HI R73, RZ, 0x8, R74 ;  /* 0x00000008ff497819 */ /* 0x000fe4000001164a */
[----:B------:R-:W-:Y:S02]  /*c6d30*/  LOP3.LUT R74, R75, 0xffff, RZ, 0xc0, !PT ;  /* 0x0000ffff4b4a7812 */ /* 0x000fe400078ec0ff */
[----:B------:R-:W-:Y:S01]  /*c6d40*/  LOP3.LUT R73, R73, 0xffff, RZ, 0xc0, !PT ;  /* 0x0000ffff49497812 */ /* 0x000fe200078ec0ff */
[----:B------:R-:W-:Y:S01]  /*c6d50*/  STL [R1+0x5474], R18 ;  /* 0x0054741201007387 */ /* 0x000fe20000100800 */
[----:B------:R-:W-:Y:S02]  /*c6d60*/  SHF.R.S32.HI R72, RZ, 0x1f, R199 ;  /* 0x0000001fff487819 */ /* 0x000fe400000114c7 */
[----:B0-----:R-:W-:Y:S01]  /*c6d70*/  IADD3 R8, P2, R199, R2, RZ ;  /* 0x00000002c7087210 */ /* 0x001fe20007f5e0ff */
[----:B------:R0:W-:Y:S04]  /*c6d80*/  STL [R1+0x5478], R2 ;  /* 0x0054780201007387 */ /* 0x0001e80000100800 */
[----:B------:R-:W-:Y:S01]  /*c6d90*/  IMAD.X R9, R72, 0x1, R13, P2 ;  /* 0x0000000148097824 */ /* 0x000fe200010e060d */
[----:B0-----:R-:W-:Y:S01]  /*c6da0*/  PRMT R2, R74, 0x3340, R73 ;  /* 0x000033404a027816 */ /* 0x001fe20000000049 */
[----:B------:R-:W-:Y:S04]  /*c6db0*/  STL [R1+0x547c], R13 ;  /* 0x00547c0d01007387 */ /* 0x000fe80000100800 */
[----:B------:R0:W-:Y:S04]  /*c6dc0*/  STL.64 [R1+0x380], R8 ;  /* 0x0003800801007387 */ /* 0x0001e80000100a00 */
[----:B------:R-:W-:Y:S01]  /*c6dd0*/  STL [R1+0x7c], R2 ;  /* 0x00007c0201007387 */ /* 0x000fe20000100800 */
[----:B----4-:R-:W-:-:S02]  /*c6de0*/  LOP3.LUT R85, R85, 0xffff, RZ, 0xc0, !PT ;  /* 0x0000ffff55557812 */ /* 0x010fc400078ec0ff */
[----:B------:R-:W-:Y:S02]  /*c6df0*/  LOP3.LUT R87, R87, 0xffff, RZ, 0xc0, !PT ;  /* 0x0000ffff57577812 */ /* 0x000fe400078ec0ff */
[----:B------:R-:W-:Y:S02]  /*c6e00*/  LOP3.LUT R84, R84, 0xffff, RZ, 0xc0, !PT ;  /* 0x0000ffff54547812 */ /* 0x000fe400078ec0ff */
[----:B------:R-:W-:Y:S02]  /*c6e10*/  PRMT R73, R87, 0x3340, R0 ;  /* 0x0000334057497816 */ /* 0x000fe40000000000 */
[----:B------:R-:W-:-:S04]  /*c6e20*/  PRMT R74, R85, 0x3340, R84 ;  /* 0x00003340554a7816 */ /* 0x000fc80000000054 */
[----:B------:R-:W-:-:S05]  /*c6e30*/  PRMT R216, R74, 0x5410, R73 ;  /* 0x000054104ad87816 */ /* 0x000fca0000000049 */
[----:B------:R-:W-:Y:S04]  /*c6e40*/  STL [R1+0x5480], R216 ;  /* 0x005480d801007387 */ /* 0x000fe80000100800 */
[----:B------:R-:W2:Y:S01]  /*c6e50*/  LDL.LU R182, [R1+0x47e0] ;  /* 0x0047e00001b67983 */ /* 0x000ea20000300800 */
        /* <DEDUP_REMOVED lines=9> */
[----:B------:R-:W3:Y:S01]  /*c6ef0*/  LDL.LU R206, [R1+0x47dc] ;  /* 0x0047dc0001ce7983 */ /* 0x000ee20000300800 */
[----:B0-----:R-:W-:-:S05]  /*c6f00*/  IADD3 R8, P2, R199, R6, RZ ;  /* 0x00000006c7087210 */ /* 0x001fca0007f5e0ff */
[----:B------:R-:W-:-:S05]  /*c6f10*/  IMAD.X R9, R72, 0x1, R5, P2 ;  /* 0x0000000148097824 */ /* 0x000fca00010e0605 */
[----:B------:R0:W-:Y:S04]  /*c6f20*/  STL.64 [R1+0x360], R8 ;  /* 0x0003600801007387 */ /* 0x0001e80000100a00 */
[----:B------:R-:W4:Y:S01]  /*c6f30*/  LDL.LU R202, [R1+0x4654] ;  /* 0x0046540001ca7983 */ /* 0x000f220000300800 */
[----:B0-----:R-:W-:-:S05]  /*c6f40*/  IADD3 R8, P2, R199, R4, RZ ;  /* 0x00000004c7087210 */ /* 0x001fca0007f5e0ff */
[----:B------:R-:W-:-:S05]  /*c6f50*/  IMAD.X R9, R72, 0x1, R3, P2 ;  /* 0x0000000148097824 */ /* 0x000fca00010e0603 */
[----:B------:R0:W-:Y:S04]  /*c6f60*/  STL.64 [R1+0x358], R8 ;  /* 0x0003580801007387 */ /* 0x0001e80000100a00 */
[----:B------:R-:W4:Y:S04]  /*c6f70*/  LDL.LU R203, [R1+0x4644] ;  /* 0x0046440001cb7983 */ /* 0x000f280000300800 */
[----:B------:R-:W4:Y:S01]  /*c6f80*/  LDL.LU R199, [R1+0x463c] ;  /* 0x00463c0001c77983 */ /* 0x000f220000300800 */
[----:B0-----:R-:W-:-:S03]  /*c6f90*/  IADD3 R8, P2, R215, R4, RZ ;  /* 0x00000004d7087210 */ /* 0x001fc60007f5e0ff */
[----:B------:R-:W4:Y:S02]  /*c6fa0*/  LDL.LU R215, [R1+0x4634] ;  /* 0x0046340001d77983 */ /* 0x000f240000300800 */
[----:B------:R-:W-:Y:S01]  /*c6fb0*/  IMAD.X R9, R71, 0x1, R3, P2 ;  /* 0x0000000147097824 */ /* 0x000fe200010e0603 */
[----:B------:R-:W-:Y:S02]  /*c6fc0*/  PRMT R6, R82, 0x3340, R6 ;  /* 0x0000334052067816 */ /* 0x000fe40000000006 */
[----:B------:R-:W-:Y:S02]  /*c6fd0*/  PRMT R73, R96, 0x3340, R0 ;  /* 0x0000334060497816 */ /* 0x000fe40000000000 */
[----:B------:R-:W-:Y:S01]  /*c6fe0*/  STL.64 [R1+0x350], R8 ;  /* 0x0003500801007387 */ /* 0x000fe20000100a00 */
[----:B------:R-:W-:Y:S02]  /*c6ff0*/  SHF.R.U32.HI R31, RZ, 0x8, R76 ;  /* 0x00000008ff1f7819 */ /* 0x000fe4000001164c */
[----:B------:R-:W-:Y:S01]  /*c7000*/  PRMT R4, R76, 0x3340, R4 ;  /* 0x000033404c047816 */ /* 0x000fe20000000004 */
[----:B------:R0:W-:Y:S01]  /*c7010*/  STL [R1+0x5484], R3 ;  /* 0x0054840301007387 */ /* 0x0001e20000100800 */
[----:B------:R-:W-:-:S02]  /*c7020*/  PRMT R82, R123, 0x3340, R110 ;  /* 0x000033407b527816 */ /* 0x000fc4000000006e */
[----:B------:R-:W-:Y:S01]  /*c7030*/  PRMT R76, R78, 0x3340, R77 ;  /* 0x000033404e4c7816 */ /* 0x000fe2000000004d */
[----:B------:R-:W4:Y:S01]  /*c7040*/  LDL.LU R96, [R1+0x5518] ;  /* 0x0055180001607983 */ /* 0x000f220000300800 */
[----:B------:R-:W-:Y:S02]  /*c7050*/  SHF.R.U32.HI R92, RZ, 0x8, R111 ;  /* 0x00000008ff5c7819 */ /* 0x000fe4000001166f */
[----:B------:R-:W-:Y:S01]  /*c7060*/  PRMT R78, R114, 0x3340, R83 ;  /* 0x00003340724e7816 */ /* 0x000fe20000000053 */
[----:B------:R-:W4:Y:S01]  /*c7070*/  LDL.LU R110, [R1+0x5514] ;  /* 0x00551400016e7983 */ /* 0x000f220000300800 */
[----:B------:R-:W-:Y:S02]  /*c7080*/  PRMT R74, R111, 0x3340, R0 ;  /* 0x000033406f4a7816 */ /* 0x000fe40000000000 */
[----:B------:R-:W-:Y:S01]  /*c7090*/  PRMT R83, R15, 0x3340, R124 ;  /* 0x000033400f537816 */ /* 0x000fe2000000007c */
[----:B------:R-:W4:Y:S04]  /*c70a0*/  LDL.LU R123, [R1+0x5510] ;  /* 0x00551000017b7983 */ /* 0x000f280000300800 */
[----:B------:R-:W4:Y:S04]  /*c70b0*/  LDL.LU R111, [R1+0x550c] ;  /* 0x00550c00016f7983 */ /* 0x000f280000300800 */
[----:B------:R-:W4:Y:S04]  /*c70c0*/  LDL.LU R124, [R1+0x5508] ;  /* 0x00550800017c7983 */ /* 0x000f280000300800 */
[----:B------:R-:W4:Y:S01]  /*c70d0*/  LDL.LU R15, [R1+0x5504] ;  /* 0x00550400010f7983 */ /* 0x000f220000300800 */
[----:B------:R-:W-:-:S02]  /*c70e0*/  PRMT R77, R81, 0x3340, R80 ;  /* 0x00003340514d7816 */ /* 0x000fc40000000050 */
[----:B------:R-:W-:Y:S02]  /*c70f0*/  PRMT R80, R133, 0x3340, R129 ;  /* 0x0000334085507816 */ /* 0x000fe40000000081 */
[----:B--2---:R-:W-:Y:S02]  /*c7100*/  LOP3.LUT R129, R182, 0xffff, RZ, 0xc0, !PT ;  /* 0x0000ffffb6817812 */ /* 0x004fe400078ec0ff */
[----:B------:R-:W2:Y:S01]  /*c7110*/  LDL.LU R182, [R1+0xcc] ;  /* 0x0000cc0001b67983 */ /* 0x000ea20000300800 */
[----:B------:R-:W-:Y:S02]  /*c7120*/  SHF.R.U32.HI R176, RZ, 0x8, R125 ;  /* 0x00000008ffb07819 */ /* 0x000fe4000001167d */
[--C-:B------:R-:W-:Y:S02]  /*c7130*/  PRMT R75, R129, 0x3340, R0.reuse ;  /* 0x00003340814b7816 */ /* 0x100fe40000000000 */
[----:B------:R-:W-:Y:S02]  /*c7140*/  PRMT R71, R125, 0x3340, R0 ;  /* 0x000033407d477816 */ /* 0x000fe40000000000 */
[----:B------:R-:W-:-:S02]  /*c7150*/  PRMT R2, R89, 0x5410, R4 ;  /* 0x0000541059027816 */ /* 0x000fc40000000004 */
[----:B------:R-:W-:Y:S02]  /*c7160*/  PRMT R5, R79, 0x3340, R5 ;  /* 0x000033404f057816 */ /* 0x000fe40000000005 */
[----:B0-----:R-:W-:Y:S01]  /*c7170*/  PRMT R3, R76, 0x5410, R75 ;  /* 0x000054104c037816 */ /* 0x001fe2000000004b */
[----:B------:R0:W-:Y:S01]  /*c7180*/  STL [R1+0x462c], R2 ;  /* 0x00462c0201007387 */ /* 0x0001e20000100800 */
[----:B------:R-:W-:-:S03]  /*c7190*/  PRMT R79, R122, 0x3340, R119 ;  /* 0x000033407a4f7816 */ /* 0x000fc60000000077 */
[----:B------:R-:W-:Y:S01]  /*c71a0*/  STL [R1+0x4630], R3 ;  /* 0x0046300301007387 */ /* 0x000fe20000100800 */
[----:B0-----:R-:W-:Y:S02]  /*c71b0*/  PRMT R2, R90, 0x5410, R5 ;  /* 0x000054105a027816 */ /* 0x001fe40000000005 */
[----:B------:R-:W-:-:S03]  /*c71c0*/  PRMT R7, R116, 0x3340, R7 ;  /* 0x0000334074077816 */ /* 0x000fc60000000007 */
[----:B------:R0:W-:Y:S02]  /*c71d0*/  STL [R1+0x4638], R2 ;  /* 0x0046380201007387 */ /* 0x0001e40000100800 */
[----:B0-----:R-:W-:Y:S02]  /*c71e0*/  PRMT R2, R91, 0x5410, R6 ;  /* 0x000054105b027816 */ /* 0x001fe40000000006 */
[----:B---3--:R-:W-:-:S04]  /*c71f0*/  LOP3.LUT R125, R206, 0xffff, RZ, 0xc0, !PT ;  /* 0x0000ffffce7d7812 */ /* 0x008fc800078ec0ff */
[----:B------:R-:W-:-:S04]  /*c7200*/  PRMT R4, R125, 0x3340, R0 ;  /* 0x000033407d047816 */ /* 0x000fc80000000000 */
[----:B------:R-:W-:-:S05]  /*c7210*/  PRMT R3, R77, 0x5410, R4 ;  /* 0x000054104d037816 */ /* 0x000fca0000000004 */
[----:B------:R0:W-:Y:S01]  /*c7220*/  STL [R1+0x4640], R3 ;  /* 0x0046400301007387 */ /* 0x0001e20000100800 */
[----:B----4-:R-:W-:-:S04]  /*c7230*/  LOP3.LUT R122, R202, 0xffff, RZ, 0xc0, !PT ;  /* 0x0000ffffca7a7812 */ /* 0x010fc800078ec0ff */
[----:B------:R-:W-:Y:S01]  /*c7240*/  PRMT R4, R122, 0x3340, R0 ;  /* 0x000033407a047816 */ /* 0x000fe20000000000 */
[----:B------:R1:W-:Y:S03]  /*c7250*/  STL [R1+0x4648], R2 ;  /* 0x0046480201007387 */ /* 0x0003e60000100800 */
[----:B0-----:R-:W-:-:S05]  /*c7260*/  PRMT R3, R78, 0x5410, R4 ;  /* 0x000054104e037816 */ /* 0x001fca0000000004 */
[----:B------:R0:W-:Y:S01]  /*c7270*/  STL [R1+0x464c], R3 ;  /* 0x00464c0301007387 */ /* 0x0001e20000100800 */
[----:B-1----:R-:W-:Y:S02]  /*c7280*/  PRMT R2, R113, 0x5410, R7 ;  /* 0x0000541071027816 */ /* 0x002fe40000000007 */
[----:B------:R-:W-:-:S04]  /*c7290*/  LOP3.LUT R119, R203, 0xffff, RZ, 0xc0, !PT ;  /* 0x0000ffffcb777812 */ /* 0x000fc800078ec0ff */
[----:B------:R-:W-:Y:S02]  /*c72a0*/  PRMT R4, R119, 0x3340, R0 ;  /* 0x0000334077047816 */ /* 0x000fe40000000000 */
[----:B------:R-:W-:Y:S02]  /*c72b0*/  LOP3.LUT R116, R199, 0xffff, RZ, 0xc0, !PT ;  /* 0x0000ffffc7747812 */ /* 0x000fe400078ec0ff */
[----:B0-----:R-:W-:Y:S01]  /*c72c0*/  PRMT R3, R79, 0x5410, R4 ;  /* 0x000054104f037816 */ /* 0x001fe20000000004 */
[----:B------:R0:W-:Y:S01]  /*c72d0*/  STL [R1+0x4644], R2 ;  /* 0x0046440201007387 */ /* 0x0001e20000100800 */
[--C-:B------:R-:W-:Y:S02]  /*c72e0*/  PRMT R4, R116, 0x3340, R0.reuse ;  /* 0x0000334074047816 */ /* 0x100fe40000000000 */
[----:B------:R-:W-:Y:S01]  /*c72f0*/  PRMT R72, R173, 0x3340, R0 ;  /* 0x00003340ad487816 */ /* 0x000fe20000000000 */
[----:B------:R1:W-:Y:S04]  /*c7300*/  STL [R1+0x463c], R3 ;  /* 0x00463c0301007387 */ /* 0x0003e80000100800 */
[----:B------:R-:W3:Y:S01]  /*c7310*/  LDL.LU R206, [R1+0x5148] ;  /* 0x0051480001ce7983 */ /* 0x000ee20000300800 */
[----:B0-----:R-:W-:-:S03]  /*c7320*/  PRMT R2, R115, 0x5410, R71 ;  /* 0x0000541073027816 */ /* 0x001fc60000000047 */
[----:B------:R-:W4:Y:S01]  /*c7330*/  LDL.LU R202, [R1+0x4e50] ;  /* 0x004e500001ca7983 */ /* 0x000f220000300800 */
[----:B-1----:R-:W-:-:S03]  /*c7340*/  PRMT R3, R80, 0x5410, R4 ;  /* 0x0000541050037816 */ /* 0x002fc60000000004 */
[----:B------:R0:W-:Y:S04]  /*c7350*/  STL [R1+0x4650], R2 ;  /* 0x0046500201007387 */ /* 0x0001e80000100800 */
[----:B------:R-:W4:Y:S01]  /*c7360*/  LDL.LU R203, [R1+0x4f54] ;  /* 0x004f540001cb7983 */ /* 0x000f220000300800 */
[----:B0-----:R-:W-:-:S03]  /*c7370*/  PRMT R2, R132, 0x5410, R72 ;  /* 0x0000541084027816 */ /* 0x001fc60000000048 */
[----:B------:R-:W-:Y:S04]  /*c7380*/  STL [R1+0x4654], R3 ;  /* 0x0046540301007387 */ /* 0x000fe80000100800 */
[----:B------:R0:W-:Y:S01]  /*c7390*/  STL [R1+0x4634], R2 ;  /* 0x0046340201007387 */ /* 0x0001e20000100800 */
[----:B------:R-:W-:-:S03]  /*c73a0*/  LOP3.LUT R172, R15, 0xffff, RZ, 0xc0, !PT ;  /* 0x0000ffff0fac7812 */ /* 0x000fc600078ec0ff */
[----:B------:R-:W4:Y:S01]  /*c73b0*/  LDL.LU R15, [R1+0x5500] ;  /* 0x00550000010f7983 */ /* 0x000f220000300800 */
[----:B------:R-:W-:Y:S02]  /*c73c0*/  PRMT R81, R171, 0x3340, R142 ;  /* 0x00003340ab517816 */ /* 0x000fe4000000008e */
[----:B------:R-:W-:-:S04]  /*c73d0*/  LOP3.LUT R171, R215, 0xffff, RZ, 0xc0, !PT ;  /* 0x0000ffffd7ab7812 */ /* 0x000fc800078ec0ff */
[----:B------:R-:W-:-:S04]  /*c73e0*/  PRMT R4, R171, 0x3340, R0 ;  /* 0x00003340ab047816 */ /* 0x000fc80000000000 */
[----:B0-----:R-:W-:Y:S02]  /*c73f0*/  PRMT R2, R81, 0x5410, R4 ;  /* 0x0000541051027816 */ /* 0x001fe40000000004 */
[----:B------:R-:W-:Y:S02]  /*c7400*/  PRMT R4, R172, 0x3340, R0 ;  /* 0x00003340ac047816 */ /* 0x000fe40000000000 */
[----:B------:R-:W-:Y:S01]  /*c7410*/  PRMT R5, R140, 0x5410, R73 ;  /* 0x000054108c057816 */ /* 0x000fe20000000049 */
[----:B------:R0:W-:Y:S01]  /*c7420*/  STL [R1+0x4658], R2 ;  /* 0x0046580201007387 */ /* 0x0001e20000100800 */
[----:B------:R-:W-:-:S03]  /*c7430*/  PRMT R3, R82, 0x5410, R4 ;  /* 0x0000541052037816 */ /* 0x000fc60000000004 */
[----:B------:R-:W-:Y:S01]  /*c7440*/  STL [R1+0x465c], R5 ;  /* 0x00465c0501007387 */ /* 0x000fe20000100800 */
[----:B0-----:R-:W-:-:S03]  /*c7450*/  PRMT R2, R112, 0x5410, R74 ;  /* 0x0000541070027816 */ /* 0x001fc6000000004a */
[----:B------:R-:W4:Y:S04]  /*c7460*/  LDL.LU R112, [R1+0x54fc] ;  /* 0x0054fc0001707983 */ /* 0x000f280000300800 */
[----:B------:R-:W-:Y:S04]  /*c7470*/  STL [R1+0x4660], R3 ;  /* 0x0046600301007387 */ /* 0x000fe80000100800 */
[----:B------:R0:W-:Y:S04]  /*c7480*/  STL [R1+0x4664], R2 ;  /* 0x0046640201007387 */ /* 0x0001e80000100800 */
[----:B------:R-:W4:Y:S04]  /*c7490*/  LDL.LU R199, [R1+0x50f0] ;  /* 0x0050f00001c77983 */ /* 0x000f280000300800 */
[----:B------:R-:W4:Y:S01]  /*c74a0*/  LDL.LU R215, [R1+0x47f4] ;  /* 0x0047f40001d77983 */ /* 0x000f220000300800 */
[----:B--2---:R-:W-:-:S04]  /*c74b0*/  LOP3.LUT R173, R182, 0xffff, RZ, 0xc0, !PT ;  /* 0x0000ffffb6ad7812 */ /* 0x004fc800078ec0ff */
[----:B------:R-:W-:-:S04]  /*c74c0*/  PRMT R4, R173, 0x3340, R0 ;  /* 0x00003340ad047816 */ /* 0x000fc80000000000 */
[----:B0-----:R-:W-:-:S05]  /*c74d0*/  PRMT R2, R83, 0x5410, R4 ;  /* 0x0000541053027816 */ /* 0x001fca0000000004 */
[----:B------:R0:W-:Y:S04]  /*c74e0*/  STL [R1+0x4668], R2 ;  /* 0x0046680201007387 */ /* 0x0001e80000100800 */
[----:B------:R-:W2:Y:S01]  /*c74f0*/  LDL.LU R182, [R1+0x4edc] ;  /* 0x004edc0001b67983 */ /* 0x000ea20000300800 */
[----:B------:R-:W-:-:S04]  /*c7500*/  SHF.R.U32.HI R6, RZ, 0x8, R85 ;  /* 0x00000008ff067819 */ /* 0x000fc80000011655 */
[----:B------:R-:W-:Y:S02]  /*c7510*/  LOP3.LUT R6, R6, 0xffff, RZ, 0xc0, !PT ;  /* 0x0000ffff06067812 */ /* 0x000fe400078ec0ff */
[----:B---3--:R-:W-:Y:S02]  /*c7520*/  LOP3.LUT R71, R206, 0xffff, RZ, 0xc0, !PT ;  /* 0x0000ffffce477812 */ /* 0x008fe400078ec0ff */
[----:B----4-:R-:W-:Y:S02]  /*c7530*/  LOP3.LUT R73, R202, 0xffff, RZ, 0xc0, !PT ;  /* 0x0000ffffca497812 */ /* 0x010fe400078ec0ff */
[----:B------:R-:W-:Y:S02]  /*c7540*/  LOP3.LUT R7, R203, 0xffff, RZ, 0xc0, !PT ;  /* 0x0000ffffcb077812 */ /* 0x000fe400078ec0ff */
[----:B------:R-:W-:-:S04]  /*c7550*/  LOP3.LUT R132, R15, 0xffff, RZ, 0xc0, !PT ;  /* 0x0000ffff0f847812 */ /* 0x000fc800078ec0ff */
[----:B------:R-:W-:-:S04]  /*c7560*/  PRMT R5, R132, 0x3340, R0 ;  /* 0x0000334084057816 */ /* 0x000fc80000000000 */
[----:B------:R-:W-:Y:S02]  /*c7570*/  PRMT R15, R88, 0x5410, R5 ;  /* 0x00005410580f7816 */ /* 0x000fe40000000005 */
[----:B------:R-:W-:-:S04]  /*c7580*/  SHF.R.U32.HI R5, RZ, 0x8, R84 ;  /* 0x00000008ff057819 */ /* 0x000fc80000011654 */
[----:B------:R-:W-:-:S04]  /*c7590*/  LOP3.LUT R5, R5, 0xffff, RZ, 0xc0, !PT ;  /* 0x0000ffff05057812 */ /* 0x000fc800078ec0ff */
[----:B0-----:R-:W-:Y:S02]  /*c75a0*/  PRMT R2, R6, 0x3340, R5 ;  /* 0x0000334006027816 */ /* 0x001fe40000000005 */
[----:B------:R-:W-:Y:S02]  /*c75b0*/  PRMT R5, R73, 0x3340, R0 ;  /* 0x0000334049057816 */ /* 0x000fe40000000000 */
[----:B------:R-:W-:Y:S02]  /*c75c0*/  PRMT R6, R71, 0x3340, R7 ;  /* 0x0000334047067816 */ /* 0x000fe40000000007 */
[----:B------:R-:W-:Y:S02]  /*c75d0*/  SHF.R.U32.HI R71, RZ, 0x8, R71 ;  /* 0x00000008ff477819 */ /* 0x000fe40000011647 */
[----:B------:R-:W-:Y:S02]  /*c75e0*/  PRMT R17, R6, 0x5410, R5 ;  /* 0x0000541006117816 */ /* 0x000fe40000000005 */
[----:B------:R-:W-:-:S02]  /*c75f0*/  SHF.R.U32.HI R6, RZ, 0x8, R7 ;  /* 0x00000008ff067819 */ /* 0x000fc40000011607 */
[----:B------:R-:W-:Y:S02]  /*c7600*/  LOP3.LUT R7, R71, 0xffff, RZ, 0xc0, !PT ;  /* 0x0000ffff47077812 */ /* 0x000fe400078ec0ff */
[----:B------:R-:W-:Y:S01]  /*c7610*/  LOP3.LUT R6, R6, 0xffff, RZ, 0xc0, !PT ;  /* 0x0000ffff06067812 */ /* 0x000fe200078ec0ff */
[----:B------:R-:W-:Y:S04]  /*c7620*/  STL [R1+0x5488], R15 ;  /* 0x0054880f01007387 */ /* 0x000fe80000100800 */
[----:B------:R0:W-:Y:S04]  /*c7630*/  STL [R1+0x68], R2 ;  /* 0x0000680201007387 */ /* 0x0001e80000100800 */
[----:B------:R-:W3:Y:S04]  /*c7640*/  LDL.LU R211, [R1+0x5154] ;  /* 0x0051540001d37983 */ /* 0x000ee80000300800 */
[----:B------:R-:W4:Y:S01]  /*c7650*/  LDL.LU R209, [R1+0x4e64] ;  /* 0x004e640001d17983 */ /* 0x000f220000300800 */
[----:B0-----:R-:W-:-:S03]  /*c7660*/  PRMT R2, R7, 0x3340, R6 ;  /* 0x0000334007027816 */ /* 0x001fc60000000006 */
[----:B------:R-:W4:Y:S04]  /*c7670*/  LDL.LU R208, [R1+0x4f68] ;  /* 0x004f680001d07983 */ /* 0x000f280000300800 */
[----:B------:R0:W-:Y:S01]  /*c7680*/  STL [R1+0x548c], R17 ;  /* 0x00548c1101007387 */ /* 0x0001e20000100800 */
[----:B------:R-:W-:-:S03]  /*c7690*/  LOP3.LUT R72, R199, 0xffff, RZ, 0xc0, !PT ;  /* 0x0000ffffc7487812 */ /* 0x000fc600078ec0ff */
[----:B------:R1:W-:Y:S04]  /*c76a0*/  STL [R1+0x64], R2 ;  /* 0x0000640201007387 */ /* 0x0003e80000100800 */
[----:B------:R-:W4:Y:S04]  /*c76b0*/  LDL.LU R206, [R1+0x515c] ;  /* 0x00515c0001ce7983 */ /* 0x000f280000300800 */
[----:B------:R-:W4:Y:S04]  /*c76c0*/  LDL.LU R202, [R1+0x4e68] ;  /* 0x004e680001ca7983 */ /* 0x000f280000300800 */
[----:B------:R-:W4:Y:S04]  /*c76d0*/  LDL.LU R203, [R1+0x4f74] ;  /* 0x004f740001cb7983 */ /* 0x000f280000300800 */
[----:B------:R-:W4:Y:S01]  /*c76e0*/  LDL.LU R199, [R1+0x5100] ;  /* 0x0051000001c77983 */ /* 0x000f220000300800 */
[----:B------:R-:W-:-:S03]  /*c76f0*/  LOP3.LUT R115, R215, 0xffff, RZ, 0xc0, !PT ;  /* 0x0000ffffd7737812 */ /* 0x000fc600078ec0ff */
[----:B------:R-:W4:Y:S01]  /*c7700*/  LDL.LU R215, [R1+0x47f8] ;  /* 0x0047f80001d77983 */ /* 0x000f220000300800 */
[----:B--2---:R-:W-:-:S03]  /*c7710*/  LOP3.LUT R71, R182, 0xffff, RZ, 0xc0, !PT ;  /* 0x0000ffffb6477812 */ /* 0x004fc600078ec0ff */
        /* <DEDUP_REMOVED lines=8> */
[----:B------:R-:W-:-:S04]  /*c77a0*/  LOP3.LUT R7, R7, 0xffff, RZ, 0xc0, !PT ;  /* 0x0000ffff07077812 */ /* 0x000fc800078ec0ff */
[----:B------:R-:W-:Y:S02]  /*c77b0*/  PRMT R222, R71, 0x3340, R7 ;  /* 0x0000334047de7816 */ /* 0x000fe40000000007 */
[----:B---3--:R-:W-:Y:S02]  /*c77c0*/  LOP3.LUT R74, R211, 0xffff, RZ, 0xc0, !PT ;  /* 0x0000ffffd34a7812 */ /* 0x008fe400078ec0ff */
[----:B------:R-:W3:Y:S01]  /*c77d0*/  LDL.LU R211, [R1+0x5104] ;  /* 0x0051040001d37983 */ /* 0x000ee20000300800 */
[----:B----4-:R-:W-:-:S03]  /*c77e0*/  LOP3.LUT R72, R209, 0xffff, RZ, 0xc0, !PT ;  /* 0x0000ffffd1487812 */ /* 0x010fc600078ec0ff */
[----:B------:R-:W4:Y:S01]  /*c77f0*/  LDL.LU R209, [R1+0x47fc] ;  /* 0x0047fc0001d17983 */ /* 0x000f220000300800 */
[----:B------:R-:W-:-:S03]  /*c7800*/  LOP3.LUT R73, R208, 0xffff, RZ, 0xc0, !PT ;  /* 0x0000ffffd0497812 */ /* 0x000fc600078ec0ff */
[----:B------:R-:W4:Y:S01]  /*c7810*/  LDL.LU R208, [R1+0x4efc] ;  /* 0x004efc0001d07983 */ /* 0x000f220000300800 */
[----:B------:R-:W-:Y:S02]  /*c7820*/  PRMT R7, R72, 0x3340, R0 ;  /* 0x0000334048077816 */ /* 0x000fe40000000000 */
[----:B------:R-:W-:-:S04]  /*c7830*/  PRMT R71, R74, 0x3340, R73 ;  /* 0x000033404a477816 */ /* 0x000fc80000000049 */
[----:B------:R-:W-:Y:S02]  /*c7840*/  PRMT R221, R71, 0x5410, R7 ;  /* 0x0000541047dd7816 */ /* 0x000fe40000000007 */
[----:B------:R-:W-:Y:S02]  /*c7850*/  SHF.R.U32.HI R7, RZ, 0x8, R73 ;  /* 0x00000008ff077819 */ /* 0x000fe40000011649 */
[----:B------:R-:W-:Y:S02]  /*c7860*/  LOP3.LUT R75, R199, 0xffff, RZ, 0xc0, !PT ;  /* 0x0000ffffc74b7812 */ /* 0x000fe400078ec0ff */
[----:B------:R-:W3:Y:S01]  /*c7870*/  LDL.LU R199, [R1+0x5160] ;  /* 0x0051600001c77983 */ /* 0x000ee20000300800 */
[----:B------:R-:W-:-:S03]  /*c7880*/  LOP3.LUT R77, R215, 0xffff, RZ, 0xc0, !PT ;  /* 0x0000ffffd74d7812 */ /* 0x000fc600078ec0ff */
[----:B------:R-:W4:Y:S01]  /*c7890*/  LDL.LU R215, [R1+0x4e80] ;  /* 0x004e800001d77983 */ /* 0x000f220000300800 */
[----:B--2---:R-:W-:-:S03]  /*c78a0*/  LOP3.LUT R73, R182, 0xffff, RZ, 0xc0, !PT ;  /* 0x0000ffffb6497812 */ /* 0x004fc600078ec0ff */
[----:B------:R-:W2:Y:S01]  /*c78b0*/  LDL.LU R182, [R1+0x4f84] ;  /* 0x004f840001b67983 */ /* 0x000ea20000300800 */
[----:B------:R-:W-:Y:S02]  /*c78c0*/  SHF.R.U32.HI R71, RZ, 0x8, R74 ;  /* 0x00000008ff477819 */ /* 0x000fe4000001164a */
[----:B------:R-:W-:Y:S02]  /*c78d0*/  SHF.R.U32.HI R72, RZ, 0x8, R72 ;  /* 0x00000008ff487819 */ /* 0x000fe40000011648 */
[----:B------:R-:W-:Y:S02]  /*c78e0*/  LOP3.LUT R71, R71, 0xffff, RZ, 0xc0, !PT ;  /* 0x0000ffff47477812 */ /* 0x000fe400078ec0ff */
[----:B------:R-:W-:Y:S02]  /*c78f0*/  LOP3.LUT R7, R7, 0xffff, RZ, 0xc0, !PT ;  /* 0x0000ffff07077812 */ /* 0x000fe400078ec0ff */
[----:B------:R-:W-:Y:S02]  /*c7900*/  LOP3.LUT R72, R72, 0xffff, RZ, 0xc0, !PT ;  /* 0x0000ffff48487812 */ /* 0x000fe400078ec0ff */
[----:B------:R-:W-:-:S02]  /*c7910*/  LOP3.LUT R76, R206, 0xffff, RZ, 0xc0, !PT ;  /* 0x0000ffffce4c7812 */ /* 0x000fc400078ec0ff */
[----:B------:R-:W-:Y:S01]  /*c7920*/  LOP3.LUT R78, R202, 0xffff, RZ, 0xc0, !PT ;  /* 0x0000ffffca4e7812 */ /* 0x000fe200078ec0ff */
[----:B------:R-:W2:Y:S01]  /*c7930*/  LDL.LU R206, [R1+0x5164] ;  /* 0x0051640001ce7983 */ /* 0x000ea20000300800 */
[----:B------:R-:W-:Y:S02]  /*c7940*/  LOP3.LUT R74, R203, 0xffff, RZ, 0xc0, !PT ;  /* 0x0000ffffcb4a7812 */ /* 0x000fe400078ec0ff */
[----:B0-----:R-:W-:Y:S01]  /*c7950*/  PRMT R17, R71, 0x3340, R7 ;  /* 0x0000334047117816 */ /* 0x001fe20000000007 */
[----:B------:R-:W2:Y:S01]  /*c7960*/  LDL.LU R202, [R1+0x4e88] ;  /* 0x004e880001ca7983 */ /* 0x000ea20000300800 */
[--C-:B------:R-:W-:Y:S02]  /*c7970*/  PRMT R7, R72, 0x3340, R0.reuse ;  /* 0x0000334048077816 */ /* 0x100fe40000000000 */
[----:B------:R-:W-:Y:S01]  /*c7980*/  PRMT R71, R78, 0x3340, R0 ;  /* 0x000033404e477816 */ /* 0x000fe20000000000 */
[----:B------:R-:W2:Y:S01]  /*c7990*/  LDL.LU R203, [R1+0x4f8c] ;  /* 0x004f8c0001cb7983 */ /* 0x000ea20000300800 */
[----:B------:R-:W-:-:S04]  /*c79a0*/  PRMT R72, R76, 0x3340, R74 ;  /* 0x000033404c487816 */ /* 0x000fc8000000004a */
[----:B------:R-:W-:Y:S02]  /*c79b0*/  PRMT R249, R72, 0x5410, R71 ;  /* 0x0000541048f97816 */ /* 0x000fe40000000047 */
[----:B------:R-:W-:Y:S02]  /*c79c0*/  PRMT R71, R77, 0x3340, R0 ;  /* 0x000033404d477816 */ /* 0x000fe40000000000 */
[----:B------:R-:W-:-:S04]  /*c79d0*/  PRMT R72, R75, 0x3340, R73 ;  /* 0x000033404b487816 */ /* 0x000fc80000000049 */
[----:B------:R-:W-:Y:S02]  /*c79e0*/  PRMT R235, R72, 0x5410, R71 ;  /* 0x0000541048eb7816 */ /* 0x000fe40000000047 */
[----:B------:R-:W-:Y:S02]  /*c79f0*/  SHF.R.U32.HI R72, RZ, 0x8, R76 ;  /* 0x00000008ff487819 */ /* 0x000fe4000001164c */
[----:B------:R-:W-:Y:S02]  /*c7a00*/  SHF.R.U32.HI R71, RZ, 0x8, R74 ;  /* 0x00000008ff477819 */ /* 0x000fe4000001164a */
[----:B------:R-:W-:Y:S02]  /*c7a10*/  LOP3.LUT R72, R72, 0xffff, RZ, 0xc0, !PT ;  /* 0x0000ffff48487812 */ /* 0x000fe400078ec0ff */
[----:B------:R-:W-:-:S04]  /*c7a20*/  LOP3.LUT R71, R71, 0xffff, RZ, 0xc0, !PT ;  /* 0x0000ffff47477812 */ /* 0x000fc800078ec0ff */
[----:B------:R-:W-:Y:S02]  /*c7a30*/  PRMT R3, R72, 0x3340, R71 ;  /* 0x0000334048037816 */ /* 0x000fe40000000047 */
[----:B------:R-:W-:Y:S02]  /*c7a40*/  SHF.R.U32.HI R72, RZ, 0x8, R78 ;  /* 0x00000008ff487819 */ /* 0x000fe4000001164e */
[----:B---3--:R-:W-:Y:S02]  /*c7a50*/  LOP3.LUT R78, R199, 0xffff, RZ, 0xc0, !PT ;  /* 0x0000ffffc74e7812 */ /* 0x008fe400078ec0ff */
[----:B------:R-:W3:Y:S01]  /*c7a60*/  LDL.LU R199, [R1+0x5110] ;  /* 0x0051100001c77983 */ /* 0x000ee20000300800 */
[----:B----4-:R-:W-:-:S03]  /*c7a70*/  LOP3.LUT R79, R215, 0xffff, RZ, 0xc0, !PT ;  /* 0x0000ffffd74f7812 */ /* 0x010fc600078ec0ff */
[----:B------:R-:W4:Y:S01]  /*c7a80*/  LDL.LU R215, [R1+0x4800] ;  /* 0x0048000001d77983 */ /* 0x000f220000300800 */
[----:B--2---:R-:W-:-:S03]  /*c7a90*/  LOP3.LUT R76, R182, 0xffff, RZ, 0xc0, !PT ;  /* 0x0000ffffb64c7812 */ /* 0x004fc600078ec0ff */
[----:B------:R-:W2:Y:S01]  /*c7aa0*/  LDL.LU R182, [R1+0x4f08] ;  /* 0x004f080001b67983 */ /* 0x000ea20000300800 */
[----:B------:R-:W-:Y:S02]  /*c7ab0*/  SHF.R.U32.HI R74, RZ, 0x8, R75 ;  /* 0x00000008ff4a7819 */ /* 0x000fe4000001164b */
[----:B------:R-:W-:Y:S02]  /*c7ac0*/  SHF.R.U32.HI R73, RZ, 0x8, R73 ;  /* 0x00000008ff497819 */ /* 0x000fe40000011649 */
[----:B------:R-:W-:Y:S02]  /*c7ad0*/  LOP3.LUT R74, R74, 0xffff, RZ, 0xc0, !PT ;  /* 0x0000ffff4a4a7812 */ /* 0x000fe400078ec0ff */
[----:B------:R-:W-:Y:S02]  /*c7ae0*/  LOP3.LUT R73, R73, 0xffff, RZ, 0xc0, !PT ;  /* 0x0000ffff49497812 */ /* 0x000fe400078ec0ff */
[----:B------:R-:W-:Y:S02]  /*c7af0*/  SHF.R.U32.HI R71, RZ, 0x8, R77 ;  /* 0x00000008ff477819 */ /* 0x000fe4000001164d */
[----:B------:R-:W-:-:S02]  /*c7b00*/  LOP3.LUT R77, R211, 0xffff, RZ, 0xc0, !PT ;  /* 0x0000ffffd34d7812 */ /* 0x000fc400078ec0ff */
[----:B------:R-:W-:Y:S01]  /*c7b10*/  LOP3.LUT R114, R209, 0xffff, RZ, 0xc0, !PT ;  /* 0x0000ffffd1727812 */ /* 0x000fe200078ec0ff */
[----:B------:R-:W2:Y:S01]  /*c7b20*/  LDL.LU R211, [R1+0x5118] ;  /* 0x0051180001d37983 */ /* 0x000ea20000300800 */
[----:B------:R-:W-:Y:S02]  /*c7b30*/  LOP3.LUT R75, R208, 0xffff, RZ, 0xc0, !PT ;  /* 0x0000ffffd04b7812 */ /* 0x000fe400078ec0ff */
[----:B------:R-:W-:Y:S01]  /*c7b40*/  PRMT R15, R74, 0x3340, R73 ;  /* 0x000033404a0f7816 */ /* 0x000fe20000000049 */
[----:B------:R-:W2:Y:S01]  /*c7b50*/  LDL.LU R209, [R1+0x4804] ;  /* 0x0048040001d17983 */ /* 0x000ea20000300800 */
[----:B------:R-:W-:Y:S02]  /*c7b60*/  PRMT R73, R114, 0x3340, R0 ;  /* 0x0000334072497816 */ /* 0x000fe40000000000 */
[----:B------:R-:W-:Y:S01]  /*c7b70*/  PRMT R74, R77, 0x3340, R75 ;  /* 0x000033404d4a7816 */ /* 0x000fe2000000004b */
[----:B------:R-:W2:Y:S03]  /*c7b80*/  LDL.LU R208, [R1+0x4f10] ;  /* 0x004f100001d07983 */ /* 0x000ea60000300800 */
[----:B------:R-:W-:-:S02]  /*c7b90*/  PRMT R16, R74, 0x5410, R73 ;  /* 0x000054104a107816 */ /* 0x000fc40000000049 */
        /* <DEDUP_REMOVED lines=9> */
[----:B------:R-:W-:Y:S02]  /*c7c30*/  PRMT R216, R76, 0x3340, R75 ;  /* 0x000033404cd87816 */ /* 0x000fe4000000004b */
[----:B------:R-:W-:Y:S02]  /*c7c40*/  LOP3.LUT R76, R206, 0xffff, RZ, 0xc0, !PT ;  /* 0x0000ffffce4c7812 */ /* 0x000fe400078ec0ff */
[----:B------:R-:W2:Y:S01]  /*c7c50*/  LDL.LU R206, [R1+0x5168] ;  /* 0x0051680001ce7983 */ /* 0x000ea20000300800 */
[----:B------:R-:W-:-:S03]  /*c7c60*/  LOP3.LUT R75, R203, 0xffff, RZ, 0xc0, !PT ;  /* 0x0000ffffcb4b7812 */ /* 0x000fc600078ec0ff */
[----:B------:R-:W2:Y:S04]  /*c7c70*/  LDL.LU R202, [R1+0x4ea0] ;  /* 0x004ea00001ca7983 */ /* 0x000ea80000300800 */
[----:B------:R-:W2:Y:S01]  /*c7c80*/  LDL.LU R203, [R1+0x4fa8] ;  /* 0x004fa80001cb7983 */ /* 0x000ea20000300800 */
[----:B------:R-:W-:Y:S02]  /*c7c90*/  SHF.R.U32.HI R74, RZ, 0x8, R77 ;  /* 0x00000008ff4a7819 */ /* 0x000fe4000001164d */
[----:B------:R-:W-:Y:S02]  /*c7ca0*/  LOP3.LUT R73, R73, 0xffff, RZ, 0xc0, !PT ;  /* 0x0000ffff49497812 */ /* 0x000fe400078ec0ff */
[----:B------:R-:W-:-:S04]  /*c7cb0*/  LOP3.LUT R74, R74, 0xffff, RZ, 0xc0, !PT ;  /* 0x0000ffff4a4a7812 */ /* 0x000fc800078ec0ff */
[----:B------:R-:W-:Y:S02]  /*c7cc0*/  PRMT R252, R74, 0x3340, R73 ;  /* 0x000033404afc7816 */ /* 0x000fe40000000049 */
[----:B------:R-:W-:Y:S02]  /*c7cd0*/  PRMT R73, R78, 0x3340, R0 ;  /* 0x000033404e497816 */ /* 0x000fe40000000000 */
[----:B------:R-:W-:Y:S02]  /*c7ce0*/  PRMT R74, R76, 0x3340, R75 ;  /* 0x000033404c4a7816 */ /* 0x000fe4000000004b */
[----:B------:R-:W-:Y:S02]  /*c7cf0*/  SHF.R.U32.HI R76, RZ, 0x8, R76 ;  /* 0x00000008ff4c7819 */ /* 0x000fe4000001164c */
[----:B------:R-:W-:Y:S02]  /*c7d00*/  PRMT R10, R74, 0x5410, R73 ;  /* 0x000054104a0a7816 */ /* 0x000fe40000000049 */
[----:B------:R-:W-:-:S02]  /*c7d10*/  SHF.R.U32.HI R73, RZ, 0x8, R79 ;  /* 0x00000008ff497819 */ /* 0x000fc4000001164f */
[----:B------:R-:W-:Y:S02]  /*c7d20*/  SHF.R.U32.HI R74, RZ, 0x8, R75 ;  /* 0x00000008ff4a7819 */ /* 0x000fe4000001164b */
[----:B------:R-:W-:Y:S02]  /*c7d30*/  LOP3.LUT R75, R76, 0xffff, RZ, 0xc0, !PT ;  /* 0x0000ffff4c4b7812 */ /* 0x000fe400078ec0ff */
[----:B---3--:R-:W-:Y:S02]  /*c7d40*/  LOP3.LUT R77, R199, 0xffff, RZ, 0xc0, !PT ;  /* 0x0000ffffc74d7812 */ /* 0x008fe400078ec0ff */
[----:B------:R-:W3:Y:S01]  /*c7d50*/  LDL.LU R199, [R1+0x516c] ;  /* 0x00516c0001c77983 */ /* 0x000ee20000300800 */
[----:B----4-:R-:W-:-:S03]  /*c7d60*/  LOP3.LUT R79, R215, 0xffff, RZ, 0xc0, !PT ;  /* 0x0000ffffd74f7812 */ /* 0x010fc600078ec0ff */
[----:B------:R-:W4:Y:S01]  /*c7d70*/  LDL.LU R215, [R1+0x4ea4] ;  /* 0x004ea40001d77983 */ /* 0x000f220000300800 */
[----:B--2---:R-:W-:-:S03]  /*c7d80*/  LOP3.LUT R76, R182, 0xffff, RZ, 0xc0, !PT ;  /* 0x0000ffffb64c7812 */ /* 0x004fc600078ec0ff */
[----:B------:R-:W2:Y:S01]  /*c7d90*/  LDL.LU R182, [R1+0x4fac] ;  /* 0x004fac0001b67983 */ /* 0x000ea20000300800 */
        /* <DEDUP_REMOVED lines=11> */
[----:B------:R-:W-:Y:S02]  /*c7e50*/  LOP3.LUT R113, R209, 0xffff, RZ, 0xc0, !PT ;  /* 0x0000ffffd1717812 */ /* 0x000fe400078ec0ff */
[----:B------:R-:W-:-:S02]  /*c7e60*/  LOP3.LUT R77, R208, 0xffff, RZ, 0xc0, !PT ;  /* 0x0000ffffd04d7812 */ /* 0x000fc400078ec0ff */
[----:B-1----:R-:W-:Y:S02]  /*c7e70*/  PRMT R2, R76, 0x3340, R75 ;  /* 0x000033404c027816 */ /* 0x002fe4000000004b */
[----:B------:R-:W-:Y:S02]  /*c7e80*/  PRMT R75, R113, 0x3340, R0 ;  /* 0x00003340714b7816 */ /* 0x000fe40000000000 */
[----:B------:R-:W-:-:S04]  /*c7e90*/  PRMT R76, R78, 0x3340, R77 ;  /* 0x000033404e4c7816 */ /* 0x000fc8000000004d */
[----:B------:R-:W-:Y:S02]  /*c7ea0*/  PRMT R20, R76, 0x5410, R75 ;  /* 0x000054104c147816 */ /* 0x000fe4000000004b */
[----:B------:R-:W-:Y:S02]  /*c7eb0*/  SHF.R.U32.HI R75, RZ, 0x8, R79 ;  /* 0x00000008ff4b7819 */ /* 0x000fe4000001164f */
[----:B------:R-:W-:Y:S02]  /*c7ec0*/  LOP3.LUT R81, R206, 0xffff, RZ, 0xc0, !PT ;  /* 0x0000ffffce517812 */ /* 0x000fe400078ec0ff */
[----:B------:R-:W2:Y:S01]  /*c7ed0*/  LDL.LU R206, [R1+0x512c] ;  /* 0x00512c0001ce7983 */ /* 0x000ea20000300800 */
[----:B------:R-:W-:-:S03]  /*c7ee0*/  LOP3.LUT R83, R202, 0xffff, RZ, 0xc0, !PT ;  /* 0x0000ffffca537812 */ /* 0x000fc600078ec0ff */
[----:B------:R-:W2:Y:S01]  /*c7ef0*/  LDL.LU R202, [R1+0x4808] ;  /* 0x0048080001ca7983 */ /* 0x000ea20000300800 */
[----:B------:R-:W-:-:S03]  /*c7f00*/  LOP3.LUT R79, R203, 0xffff, RZ, 0xc0, !PT ;  /* 0x0000ffffcb4f7812 */ /* 0x000fc600078ec0ff */
[----:B------:R-:W2:Y:S01]  /*c7f10*/  LDL.LU R203, [R1+0x4f20] ;  /* 0x004f200001cb7983 */ /* 0x000ea20000300800 */
[----:B------:R-:W-:Y:S02]  /*c7f20*/  SHF.R.U32.HI R78, RZ, 0x8, R78 ;  /* 0x00000008ff4e7819 */ /* 0x000fe4000001164e */
        /* <DEDUP_REMOVED lines=8> */
[----:B------:R-:W-:-:S03]  /*c7fb0*/  LOP3.LUT R76, R76, 0xffff, RZ, 0xc0, !PT ;  /* 0x0000ffff4c4c7812 */ /* 0x000fc600078ec0ff */
[----:B------:R-:W2:Y:S01]  /*c7fc0*/  LDL.LU R211, [R1+0x5170] ;  /* 0x0051700001d37983 */ /* 0x000ea20000300800 */
[----:B------:R-:W-:Y:S02]  /*c7fd0*/  PRMT R250, R77, 0x3340, R76 ;  /* 0x000033404dfa7816 */ /* 0x000fe4000000004c */
[----:B------:R-:W-:Y:S01]  /*c7fe0*/  PRMT R76, R83, 0x3340, R0 ;  /* 0x00003340534c7816 */ /* 0x000fe20000000000 */
[----:B------:R-:W2:Y:S01]  /*c7ff0*/  LDL.LU R209, [R1+0x4ebc] ;  /* 0x004ebc0001d17983 */ /* 0x000ea20000300800 */
[----:B------:R-:W-:-:S03]  /*c8000*/  PRMT R77, R81, 0x3340, R79 ;  /* 0x00003340514d7816 */ /* 0x000fc6000000004f */
[----:B------:R-:W2:Y:S01]  /*c8010*/  LDL.LU R208, [R1+0x4fc0] ;  /* 0x004fc00001d07983 */ /* 0x000ea20000300800 */
[----:B------:R-:W-:Y:S02]  /*c8020*/  PRMT R19, R77, 0x5410, R76 ;  /* 0x000054104d137816 */ /* 0x000fe4000000004c */
[----:B------:R-:W-:Y:S02]  /*c8030*/  PRMT R76, R82, 0x3340, R0 ;  /* 0x00003340524c7816 */ /* 0x000fe40000000000 */
[----:B------:R-:W-:-:S04]  /*c8040*/  PRMT R77, R80, 0x3340, R78 ;  /* 0x00003340504d7816 */ /* 0x000fc8000000004e */
[----:B------:R-:W-:Y:S02]  /*c8050*/  PRMT R12, R77, 0x5410, R76 ;  /* 0x000054104d0c7816 */ /* 0x000fe4000000004c */
[----:B------:R-:W-:Y:S02]  /*c8060*/  SHF.R.U32.HI R77, RZ, 0x8, R80 ;  /* 0x00000008ff4d7819 */ /* 0x000fe40000011650 */
[----:B------:R-:W-:Y:S02]  /*c8070*/  SHF.R.U32.HI R76, RZ, 0x8, R78 ;  /* 0x00000008ff4c7819 */ /* 0x000fe4000001164e */
[----:B------:R-:W-:Y:S02]  /*c8080*/  LOP3.LUT R77, R77, 0xffff, RZ, 0xc0, !PT ;  /* 0x0000ffff4d4d7812 */ /* 0x000fe400078ec0ff */
[----:B------:R-:W-:Y:S02]  /*c8090*/  LOP3.LUT R76, R76, 0xffff, RZ, 0xc0, !PT ;  /* 0x0000ffff4c4c7812 */ /* 0x000fe400078ec0ff */
[----:B------:R-:W-:-:S02]  /*c80a0*/  SHF.R.U32.HI R81, RZ, 0x8, R81 ;  /* 0x00000008ff517819 */ /* 0x000fc40000011651 */
[----:B------:R-:W-:Y:S02]  /*c80b0*/  PRMT R231, R77, 0x3340, R76 ;  /* 0x000033404de77816 */ /* 0x000fe4000000004c */
[----:B------:R-:W-:Y:S02]  /*c80c0*/  SHF.R.U32.HI R77, RZ, 0x8, R82 ;  /* 0x00000008ff4d7819 */ /* 0x000fe40000011652 */
[----:B------:R-:W-:Y:S02]  /*c80d0*/  SHF.R.U32.HI R78, RZ, 0x8, R79 ;  /* 0x00000008ff4e7819 */ /* 0x000fe4000001164f */
[----:B------:R-:W-:Y:S02]  /*c80e0*/  LOP3.LUT R79, R81, 0xffff, RZ, 0xc0, !PT ;  /* 0x0000ffff514f7812 */ /* 0x000fe400078ec0ff */
[----:B------:R-:W-:Y:S02]  /*c80f0*/  LOP3.LUT R82, R206, 0xffff, RZ, 0xc0, !PT ;  /* 0x0000ffffce527812 */ /* 0x000fe400078ec0ff */
[----:B------:R-:W2:Y:S01]  /*c8100*/  LDL.LU R206, [R1+0x5174] ;  /* 0x0051740001ce7983 */ /* 0x000ea20000300800 */
[----:B------:R-:W-:-:S03]  /*c8110*/  LOP3.LUT R80, R202, 0xffff, RZ, 0xc0, !PT ;  /* 0x0000ffffca507812 */ /* 0x000fc600078ec0ff */
[----:B------:R-:W2:Y:S01]  /*c8120*/  LDL.LU R202, [R1+0x4ec4] ;  /* 0x004ec40001ca7983 */ /* 0x000ea20000300800 */
[----:B------:R-:W-:-:S03]  /*c8130*/  LOP3.LUT R81, R203, 0xffff, RZ, 0xc0, !PT ;  /* 0x0000ffffcb517812 */ /* 0x000fc600078ec0ff */
[----:B------:R-:W2:Y:S01]  /*c8140*/  LDL.LU R203, [R1+0x4fcc] ;  /* 0x004fcc0001cb7983 */ /* 0x000ea20000300800 */
[----:B------:R-:W-:Y:S02]  /*c8150*/  LOP3.LUT R78, R78, 0xffff, RZ, 0xc0, !PT ;  /* 0x0000ffff4e4e7812 */ /* 0x000fe400078ec0ff */
[----:B------:R-:W-:Y:S02]  /*c8160*/  SHF.R.U32.HI R76, RZ, 0x8, R83 ;  /* 0x00000008ff4c7819 */ /* 0x000fe40000011653 */
[----:B------:R-:W-:Y:S02]  /*c8170*/  PRMT R18, R79, 0x3340, R78 ;  /* 0x000033404f127816 */ /* 0x000fe4000000004e */
[----:B------:R-:W-:Y:S02]  /*c8180*/  PRMT R78, R80, 0x3340, R0 ;  /* 0x00003340504e7816 */ /* 0x000fe40000000000 */
[----:B------:R-:W-:-:S04]  /*c8190*/  PRMT R79, R82, 0x3340, R81 ;  /* 0x00003340524f7816 */ /* 0x000fc80000000051 */
[----:B------:R-:W-:Y:S02]  /*c81a0*/  PRMT R226, R79, 0x5410, R78 ;  /* 0x000054104fe27816 */ /* 0x000fe4000000004e */
[----:B------:R-:W-:Y:S02]  /*c81b0*/  SHF.R.U32.HI R78, RZ, 0x8, R81 ;  /* 0x00000008ff4e7819 */ /* 0x000fe40000011651 */
        /* <DEDUP_REMOVED lines=8> */
[----:B------:R-:W-:Y:S02]  /*c8240*/  LOP3.LUT R79, R79, 0xffff, RZ, 0xc0, !PT ;  /* 0x0000ffff4f4f7812 */ /* 0x000fe400078ec0ff */
[----:B------:R-:W-:Y:S02]  /*c8250*/  LOP3.LUT R78, R78, 0xffff, RZ, 0xc0, !PT ;  /* 0x0000ffff4e4e7812 */ /* 0x000fe400078ec0ff */
[----:B------:R-:W-:Y:S02]  /*c8260*/  LOP3.LUT R80, R80, 0xffff, RZ, 0xc0, !PT ;  /* 0x0000ffff50507812 */ /* 0x000fe400078ec0ff */
[----:B------:R-:W-:Y:S02]  /*c8270*/  PRMT R225, R79, 0x3340, R78 ;  /* 0x000033404fe17816 */ /* 0x000fe4000000004e */
[----:B------:R-:W-:-:S02]  /*c8280*/  PRMT R78, R80, 0x3340, R0 ;  /* 0x00003340504e7816 */ /* 0x000fc40000000000 */
        /* <DEDUP_REMOVED lines=9> */
[----:B------:R-:W-:Y:S02]  /*c8320*/  LOP3.LUT R84, R211, 0xffff, RZ, 0xc0, !PT ;  /* 0x0000ffffd3547812 */ /* 0x000fe400078ec0ff */
[----:B------:R-:W-:Y:S01]  /*c8330*/  LOP3.LUT R82, R209, 0xffff, RZ, 0xc0, !PT ;  /* 0x0000ffffd1527812 */ /* 0x000fe200078ec0ff */
[----:B------:R-:W2:Y:S01]  /*c8340*/  LDL.LU R211, [R1+0x5140] ;  /* 0x0051400001d37983 */ /* 0x000ea20000300800 */
[----:B------:R-:W-:-:S02]  /*c8350*/  LOP3.LUT R83, R208, 0xffff, RZ, 0xc0, !PT ;  /* 0x0000ffffd0537812 */ /* 0x000fc400078ec0ff */
[----:B------:R-:W-:Y:S01]  /*c8360*/  PRMT R228, R80, 0x3340, R79 ;  /* 0x0000334050e47816 */ /* 0x000fe2000000004f */
[----:B------:R-:W2:Y:S01]  /*c8370*/  LDL.LU R209, [R1+0x4860] ;  /* 0x0048600001d17983 */ /* 0x000ea20000300800 */
[--C-:B------:R-:W-:Y:S02]  /*c8380*/  PRMT R79, R81, 0x3340, R0.reuse ;  /* 0x00003340514f7816 */ /* 0x100fe40000000000 */
[----:B------:R-:W-:Y:S01]  /*c8390*/  PRMT R80, R82, 0x3340, R0 ;  /* 0x0000334052507816 */ /* 0x000fe20000000000 */
[----:B------:R-:W2:Y:S01]  /*c83a0*/  LDL.LU R208, [R1+0x4f44] ;  /* 0x004f440001d07983 */ /* 0x000ea20000300800 */
[----:B------:R-:W-:Y:S02]  /*c83b0*/  PRMT R81, R84, 0x3340, R83 ;  /* 0x0000334054517816 */ /* 0x000fe40000000053 */
[----:B------:R-:W-:Y:S02]  /*c83c0*/  SHF.R.U32.HI R4, RZ, 0x8, R86 ;  /* 0x00000008ff047819 */ /* 0x000fe40000011656 */
[----:B------:R-:W-:-:S02]  /*c83d0*/  PRMT R22, R81, 0x5410, R80 ;  /* 0x0000541051167816 */ /* 0x000fc40000000050 */
[----:B------:R-:W-:Y:S02]  /*c83e0*/  LOP3.LUT R86, R206, 0xffff, RZ, 0xc0, !PT ;  /* 0x0000ffffce567812 */ /* 0x000fe400078ec0ff */
[----:B------:R-:W-:Y:S01]  /*c83f0*/  SHF.R.U32.HI R81, RZ, 0x8, R84 ;  /* 0x00000008ff517819 */ /* 0x000fe20000011654 */
[----:B------:R-:W2:Y:S01]  /*c8400*/  LDL.LU R206, [R1+0x5178] ;  /* 0x0051780001ce7983 */ /* 0x000ea20000300800 */
[----:B------:R-:W-:Y:S02]  /*c8410*/  LOP3.LUT R88, R202, 0xffff, RZ, 0xc0, !PT ;  /* 0x0000ffffca587812 */ /* 0x000fe400078ec0ff */
[----:B------:R-:W-:Y:S01]  /*c8420*/  LOP3.LUT R84, R203, 0xffff, RZ, 0xc0, !PT ;  /* 0x0000ffffcb547812 */ /* 0x000fe200078ec0ff */
[----:B------:R-:W2:Y:S04]  /*c8430*/  LDL.LU R202, [R1+0x4ecc] ;  /* 0x004ecc0001ca7983 */ /* 0x000ea80000300800 */
[----:B------:R-:W2:Y:S01]  /*c8440*/  LDL.LU R203, [R1+0x4fe0] ;  /* 0x004fe00001cb7983 */ /* 0x000ea20000300800 */
[----:B------:R-:W-:-:S02]  /*c8450*/  SHF.R.U32.HI R5, RZ, 0x8, R87 ;  /* 0x00000008ff057819 */ /* 0x000fc40000011657 */
        /* <DEDUP_REMOVED lines=14> */
[----:B------:R-:W-:-:S04]  /*c8540*/  PRMT R82, R86, 0x3340, R84 ;  /* 0x0000334056527816 */ /* 0x000fc80000000054 */
[----:B------:R-:W-:Y:S02]  /*c8550*/  PRMT R14, R82, 0x5410, R81 ;  /* 0x00005410520e7816 */ /* 0x000fe40000000051 */
        /* <DEDUP_REMOVED lines=14> */
[----:B------:R-:W-:Y:S02]  /*c8640*/  LOP3.LUT R84, R208, 0xffff, RZ, 0xc0, !PT ;  /* 0x0000ffffd0547812 */ /* 0x000fe400078ec0ff */
[----:B------:R-:W-:Y:S02]  /*c8650*/  PRMT R244, R82, 0x3340, R81 ;  /* 0x0000334052f47816 */ /* 0x000fe40000000051 */
[----:B------:R-:W-:-:S02]  /*c8660*/  SHF.R.U32.HI R81, RZ, 0x8, R87 ;  /* 0x00000008ff517819 */ /* 0x000fc40000011657 */
[----:B------:R-:W-:Y:S02]  /*c8670*/  SHF.R.U32.HI R142, RZ, 0x8, R88 ;  /* 0x00000008ff8e7819 */ /* 0x000fe40000011658 */
[----:B------:R-:W-:Y:S02]  /*c8680*/  PRMT R82, R91, 0x3340, R0 ;  /* 0x000033405b527816 */ /* 0x000fe40000000000 */
[----:B------:R-:W-:Y:S02]  /*c8690*/  PRMT R83, R86, 0x3340, R84 ;  /* 0x0000334056537816 */ /* 0x000fe40000000054 */
[----:B------:R-:W-:Y:S02]  /*c86a0*/  LOP3.LUT R87, R206, 0xffff, RZ, 0xc0, !PT ;  /* 0x0000ffffce577812 */ /* 0x000fe400078ec0ff */
[----:B------:R-:W-:Y:S01]  /*c86b0*/  LOP3.LUT R88, R202, 0xffff, RZ, 0xc0, !PT ;  /* 0x0000ffffca587812 */ /* 0x000fe200078ec0ff */
[----:B------:R-:W2:Y:S01]  /*c86c0*/  LDL.LU R206, [R1+0x517c] ;  /* 0x00517c0001ce7983 */ /* 0x000ea20000300800 */
[----:B------:R-:W-:-:S02]  /*c86d0*/  LOP3.LUT R85, R203, 0xffff, RZ, 0xc0, !PT ;  /* 0x0000ffffcb557812 */ /* 0x000fc400078ec0ff */
[----:B------:R-:W-:Y:S01]  /*c86e0*/  PRMT R229, R83, 0x5410, R82 ;  /* 0x0000541053e57816 */ /* 0x000fe20000000052 */
[----:B------:R-:W2:Y:S01]  /*c86f0*/  LDL.LU R202, [R1+0x4ee0] ;  /* 0x004ee00001ca7983 */ /* 0x000ea20000300800 */
[----:B------:R-:W-:Y:S02]  /*c8700*/  PRMT R82, R88, 0x3340, R0 ;  /* 0x0000334058527816 */ /* 0x000fe40000000000 */
[----:B------:R-:W-:Y:S01]  /*c8710*/  PRMT R83, R87, 0x3340, R85 ;  /* 0x0000334057537816 */ /* 0x000fe20000000055 */
[----:B------:R-:W2:Y:S01]  /*c8720*/  LDL.LU R203, [R1+0x4fec] ;  /* 0x004fec0001cb7983 */ /* 0x000ea20000300800 */
[----:B------:R-:W-:Y:S02]  /*c8730*/  SHF.R.U32.HI R87, RZ, 0x8, R87 ;  /* 0x00000008ff577819 */ /* 0x000fe40000011657 */
[----:B------:R-:W-:Y:S02]  /*c8740*/  PRMT R232, R83, 0x5410, R82 ;  /* 0x0000541053e87816 */ /* 0x000fe40000000052 */
[----:B------:R-:W-:-:S02]  /*c8750*/  SHF.R.U32.HI R82, RZ, 0x8, R84 ;  /* 0x00000008ff527819 */ /* 0x000fc40000011654 */
        /* <DEDUP_REMOVED lines=11> */
[----:B------:R-:W-:Y:S02]  /*c8810*/  LOP3.LUT R83, R83, 0xffff, RZ, 0xc0, !PT ;  /* 0x0000ffff53537812 */ /* 0x000fe400078ec0ff */
[----:B------:R-:W-:Y:S01]  /*c8820*/  LOP3.LUT R82, R82, 0xffff, RZ, 0xc0, !PT ;  /* 0x0000ffff52527812 */ /* 0x000fe200078ec0ff */
[----:B------:R-:W2:Y:S03]  /*c8830*/  LDL.LU R166, [R1+0x5194] ;  /* 0x0051940001a67983 */ /* 0x000ea60000300800 */
[----:B------:R-:W-:Y:S01]  /*c8840*/  PRMT R241, R83, 0x3340, R82 ;  /* 0x0000334053f17816 */ /* 0x000fe20000000052 */
[----:B------:R-:W2:Y:S01]  /*c8850*/  LDL.LU R212, [R1+0x5190] ;  /* 0x0051900001d47983 */ /* 0x000ea20000300800 */
[----:B------:R-:W-:Y:S02]  /*c8860*/  PRMT R82, R86, 0x3340, R0 ;  /* 0x0000334056527816 */ /* 0x000fe40000000000 */
[----:B------:R-:W-:Y:S01]  /*c8870*/  PRMT R83, R85, 0x3340, R84 ;  /* 0x0000334055537816 */ /* 0x000fe20000000054 */
[----:B------:R-:W2:Y:S04]  /*c8880*/  LDL.LU R210, [R1+0x519c] ;  /* 0x00519c0001d27983 */ /* 0x000ea80000300800 */
[----:B------:R-:W2:Y:S01]  /*c8890*/  LDL.LU R211, [R1+0x5198] ;  /* 0x0051980001d37983 */ /* 0x000ea20000300800 */
[----:B------:R-:W-:-:S02]  /*c88a0*/  PRMT R243, R83, 0x5410, R82 ;  /* 0x0000541053f37816 */ /* 0x000fc40000000052 */
[----:B------:R-:W-:Y:S01]  /*c88b0*/  SHF.R.U32.HI R83, RZ, 0x8, R85 ;  /* 0x00000008ff537819 */ /* 0x000fe20000011655 */
[----:B------:R-:W2:Y:S01]  /*c88c0*/  LDL.LU R209, [R1+0x51b4] ;  /* 0x0051b40001d17983 */ /* 0x000ea20000300800 */
[----:B------:R-:W-:Y:S02]  /*c88d0*/  SHF.R.U32.HI R82, RZ, 0x8, R84 ;  /* 0x00000008ff527819 */ /* 0x000fe40000011654 */
[----:B------:R-:W-:Y:S01]  /*c88e0*/  LOP3.LUT R83, R83, 0xffff, RZ, 0xc0, !PT ;  /* 0x0000ffff53537812 */ /* 0x000fe200078ec0ff */
[----:B------:R-:W2:Y:S01]  /*c88f0*/  LDL.LU R208, [R1+0x51ac] ;  /* 0x0051ac0001d07983 */ /* 0x000ea20000300800 */
[----:B------:R-:W-:-:S04]  /*c8900*/  LOP3.LUT R82, R82, 0xffff, RZ, 0xc0, !PT ;  /* 0x0000ffff52527812 */ /* 0x000fc800078ec0ff */
[----:B------:R-:W-:Y:S02]  /*c8910*/  PRMT R237, R83, 0x3340, R82 ;  /* 0x0000334053ed7816 */ /* 0x000fe40000000052 */
[----:B------:R-:W-:Y:S02]  /*c8920*/  LOP3.LUT R85, R206, 0xffff, RZ, 0xc0, !PT ;  /* 0x0000ffffce557812 */ /* 0x000fe400078ec0ff */
[----:B------:R-:W2:Y:S01]  /*c8930*/  LDL.LU R206, [R1+0x51a4] ;  /* 0x0051a40001ce7983 */ /* 0x000ea20000300800 */
[----:B------:R-:W-:-:S03]  /*c8940*/  LOP3.LUT R87, R202, 0xffff, RZ, 0xc0, !PT ;  /* 0x0000ffffca577812 */ /* 0x000fc600078ec0ff */
[----:B------:R-:W2:Y:S01]  /*c8950*/  LDL.LU R202, [R1+0x51a0] ;  /* 0x0051a00001ca7983 */ /* 0x000ea20000300800 */
[----:B------:R-:W-:-:S03]  /*c8960*/  LOP3.LUT R84, R203, 0xffff, RZ, 0xc0, !PT ;  /* 0x0000ffffcb547812 */ /* 0x000fc600078ec0ff */
[----:B------:R-:W2:Y:S01]  /*c8970*/  LDL.LU R203, [R1+0x51a8] ;  /* 0x0051a80001cb7983 */ /* 0x000ea20000300800 */
[----:B------:R-:W-:Y:S02]  /*c8980*/  PRMT R82, R87, 0x3340, R0 ;  /* 0x0000334057527816 */ /* 0x000fe40000000000 */
[----:B------:R-:W-:-:S04]  /*c8990*/  PRMT R83, R85, 0x3340, R84 ;  /* 0x0000334055537816 */ /* 0x000fc80000000054 */
[----:B------:R-:W-:Y:S02]  /*c89a0*/  PRMT R223, R83, 0x5410, R82 ;  /* 0x0000541053df7816 */ /* 0x000fe40000000052 */
[----:B------:R-:W-:Y:S02]  /*c89b0*/  SHF.R.U32.HI R82, RZ, 0x8, R86 ;  /* 0x00000008ff527819 */ /* 0x000fe40000011656 */
[----:B------:R-:W-:Y:S02]  /*c89c0*/  SHF.R.U32.HI R85, RZ, 0x8, R85 ;  /* 0x00000008ff557819 */ /* 0x000fe40000011655 */
[----:B------:R-:W-:Y:S02]  /*c89d0*/  SHF.R.U32.HI R83, RZ, 0x8, R84 ;  /* 0x00000008ff537819 */ /* 0x000fe40000011654 */
[----:B------:R-:W-:Y:S02]  /*c89e0*/  LOP3.LUT R84, R85, 0xffff, RZ, 0xc0, !PT ;  /* 0x0000ffff55547812 */ /* 0x000fe400078ec0ff */
[----:B---3--:R-:W-:-:S02]  /*c89f0*/  LOP3.LUT R86, R199, 0xffff, RZ, 0xc0, !PT ;  /* 0x0000ffffc7567812 */ /* 0x008fc400078ec0ff */
        /* <DEDUP_REMOVED lines=14> */
[----:B------:R-:W-:Y:S02]  /*c8ae0*/  SHF.R.U32.HI R87, RZ, 0x8, R210 ;  /* 0x00000008ff577819 */ /* 0x000fe400000116d2 */
[----:B------:R-:W-:Y:S02]  /*c8af0*/  SHF.R.U32.HI R86, RZ, 0x8, R211 ;  /* 0x00000008ff567819 */ /* 0x000fe400000116d3 */
[----:B------:R-:W-:Y:S02]  /*c8b00*/  LOP3.LUT R87, R87, 0xffff, RZ, 0xc0, !PT ;  /* 0x0000ffff57577812 */ /* 0x000fe400078ec0ff */
[----:B------:R-:W-:-:S02]  /*c8b10*/  LOP3.LUT R86, R86, 0xffff, RZ, 0xc0, !PT ;  /* 0x0000ffff56567812 */ /* 0x000fc400078ec0ff */
[----:B------:R-:W-:Y:S02]  /*c8b20*/  SHF.R.U32.HI R133, RZ, 0x8, R88 ;  /* 0x00000008ff857819 */ /* 0x000fe40000011658 */
[----:B------:R-:W-:Y:S02]  /*c8b30*/  PRMT R11, R87, 0x3340, R86 ;  /* 0x00003340570b7816 */ /* 0x000fe40000000056 */
[----:B------:R-:W-:Y:S02]  /*c8b40*/  SHF.R.U32.HI R87, RZ, 0x8, R206 ;  /* 0x00000008ff577819 */ /* 0x000fe400000116ce */
[----:B------:R-:W-:Y:S02]  /*c8b50*/  SHF.R.U32.HI R86, RZ, 0x8, R202 ;  /* 0x00000008ff567819 */ /* 0x000fe400000116ca */
[----:B------:R-:W-:Y:S02]  /*c8b60*/  SHF.R.U32.HI R88, RZ, 0x8, R203 ;  /* 0x00000008ff587819 */ /* 0x000fe400000116cb */
[----:B------:R-:W-:-:S02]  /*c8b70*/  LOP3.LUT R87, R87, 0xffff, RZ, 0xc0, !PT ;  /* 0x0000ffff57577812 */ /* 0x000fc400078ec0ff */
[----:B------:R-:W-:Y:S02]  /*c8b80*/  LOP3.LUT R86, R86, 0xffff, RZ, 0xc0, !PT ;  /* 0x0000ffff56567812 */ /* 0x000fe400078ec0ff */
[----:B------:R-:W-:Y:S02]  /*c8b90*/  LOP3.LUT R88, R88, 0xffff, RZ, 0xc0, !PT ;  /* 0x0000ffff58587812 */ /* 0x000fe400078ec0ff */
[----:B------:R-:W-:Y:S02]  /*c8ba0*/  PRMT R246, R87, 0x3340, R86 ;  /* 0x0000334057f67816 */ /* 0x000fe40000000056 */
[----:B------:R-:W-:Y:S02]  /*c8bb0*/  PRMT R86, R88, 0x3340, R0 ;  /* 0x0000334058567816 */ /* 0x000fe40000000000 */
[----:B---3--:R-:W-:Y:S02]  /*c8bc0*/  SHF.R.U32.HI R88, RZ, 0x8, R199 ;  /* 0x00000008ff587819 */ /* 0x008fe400000116c7 */
[----:B------:R-:W3:Y:S01]  /*c8bd0*/  LDL.LU R199, [R1+0x4ed8] ;  /* 0x004ed80001c77983 */ /* 0x000ee20000300800 */
[----:B--2---:R-:W-:-:S03]  /*c8be0*/  SHF.R.U32.HI R89, RZ, 0x8, R182 ;  /* 0x00000008ff597819 */ /* 0x004fc600000116b6 */
[----:B------:R-:W2:Y:S01]  /*c8bf0*/  LDL.LU R182, [R1+0x4bfc] ;  /* 0x004bfc0001b67983 */ /* 0x000ea20000300800 */
[----:B----4-:R-:W-:-:S03]  /*c8c00*/  SHF.R.U32.HI R87, RZ, 0x8, R215 ;  /* 0x00000008ff577819 */ /* 0x010fc600000116d7 */
[----:B------:R-:W4:Y:S01]  /*c8c10*/  LDL.LU R215, [R1+0x4bc8] ;  /* 0x004bc80001d77983 */ /* 0x000f220000300800 */
[----:B------:R-:W-:Y:S02]  /*c8c20*/  PRMT R111, R124, 0x5410, R111 ;  /* 0x000054107c6f7816 */ /* 0x000fe4000000006f */
[----:B------:R-:W-:Y:S02]  /*c8c30*/  PRMT R110, R123, 0x5410, R110 ;  /* 0x000054107b6e7816 */ /* 0x000fe4000000006e */
[----:B---3--:R-:W-:-:S05]  /*c8c40*/  PRMT R112, R199, 0x5410, R112 ;  /* 0x00005410c7707816 */ /* 0x008fca0000000070 */
[----:B------:R-:W-:Y:S04]  /*c8c50*/  STL [R1+0x4628], R112 ;  /* 0x0046287001007387 */ /* 0x000fe80000100800 */
[----:B------:R-:W-:Y:S04]  /*c8c60*/  STL [R1+0x1634], R111 ;  /* 0x0016346f01007387 */ /* 0x000fe80000100800 */
[----:B------:R-:W-:Y:S04]  /*c8c70*/  STL [R1+0xd74], R110 ;  /* 0x000d746e01007387 */ /* 0x000fe80000100800 */
[----:B------:R-:W3:Y:S01]  /*c8c80*/  LDL.LU R199, [R1+0x47c0] ;  /* 0x0047c00001c77983 */ /* 0x000ee20000300800 */
[----:B--2---:R-:W-:-:S03]  /*c8c90*/  PRMT R96, R182, 0x5410, R96 ;  /* 0x00005410b6607816 */ /* 0x004fc60000000060 */
[----:B------:R-:W2:Y:S01]  /*c8ca0*/  LDL.LU R182, [R1+0x4bb8] ;  /* 0x004bb80001b67983 */ /* 0x000ea20000300800 */
[----:B------:R-:W-:Y:S02]  /*c8cb0*/  LOP3.LUT R95, R95, 0xffff, RZ, 0xc0, !PT ;  /* 0x0000ffff5f5f7812 */ /* 0x000fe400078ec0ff */
[----:B------:R-:W-:Y:S02]  /*c8cc0*/  LOP3.LUT R94, R94, 0xffff, RZ, 0xc0, !PT ;  /* 0x0000ffff5e5e7812 */ /* 0x000fe400078ec0ff */
[--C-:B------:R-:W-:Y:S02]  /*c8cd0*/  PRMT R95, R95, 0x3340, R0.reuse ;  /* 0x000033405f5f7816 */ /* 0x100fe40000000000 */
[----:B------:R-:W-:Y:S02]  /*c8ce0*/  PRMT R94, R94, 0x3340, R0 ;  /* 0x000033405e5e7816 */ /* 0x000fe40000000000 */
[----:B------:R-:W-:Y:S02]  /*c8cf0*/  PRMT R95, R121, 0x5410, R95 ;  /* 0x00005410795f7816 */ /* 0x000fe4000000005f */
[----:B----4-:R-:W-:Y:S01]  /*c8d00*/  PRMT R94, R215, 0x5410, R94 ;  /* 0x00005410d75e7816 */ /* 0x010fe2000000005e */
[----:B------:R-:W-:Y:S04]  /*c8d10*/  STL [R1+0xd70], R96 ;  /* 0x000d706001007387 */ /* 0x000fe80000100800 */
[----:B------:R-:W-:Y:S04]  /*c8d20*/  STL [R1+0xd6c], R95 ;  /* 0x000d6c5f01007387 */ /* 0x000fe80000100800 */
[----:B------:R-:W-:Y:S01]  /*c8d30*/  STL [R1+0xd68], R94 ;  /* 0x000d685e01007387 */ /* 0x000fe20000100800 */
[----:B------:R-:W-:-:S03]  /*c8d40*/  LOP3.LUT R93, R93, 0xffff, RZ, 0xc0, !PT ;  /* 0x0000ffff5d5d7812 */ /* 0x000fc600078ec0ff */
[----:B------:R-:W4:Y:S01]  /*c8d50*/  LDL.LU R215, [R1+0x47b8] ;  /* 0x0047b80001d77983 */ /* 0x000f220000300800 */
[----:B------:R-:W-:Y:S02]  /*c8d60*/  PRMT R93, R93, 0x3340, R0 ;  /* 0x000033405d5d7816 */ /* 0x000fe40000000000 */
[----:B------:R-:W-:Y:S02]  /*c8d70*/  LOP3.LUT R88, R88, 0xffff, RZ, 0xc0, !PT ;  /* 0x0000ffff58587812 */ /* 0x000fe400078ec0ff */
[----:B------:R-:W-:Y:S02]  /*c8d80*/  LOP3.LUT R87, R87, 0xffff, RZ, 0xc0, !PT ;  /* 0x0000ffff57577812 */ /* 0x000fe400078ec0ff */
[----:B------:R-:W-:Y:S02]  /*c8d90*/  LOP3.LUT R196, R196, 0xffff, RZ, 0xc0, !PT ;  /* 0x0000ffffc4c47812 */ /* 0x000fe400078ec0ff */
[----:B------:R-:W-:Y:S02]  /*c8da0*/  LOP3.LUT R89, R89, 0xffff, RZ, 0xc0, !PT ;  /* 0x0000ffff59597812 */ /* 0x000fe400078ec0ff */
[----:B------:R-:W-:-:S02]  /*c8db0*/  PRMT R93, R117, 0x5410, R93 ;  /* 0x00005410755d7816 */ /* 0x000fc4000000005d */
[----:B------:R-:W-:Y:S02]  /*c8dc0*/  PRMT R9, R88, 0x3340, R87 ;  /* 0x0000334058097816 */ /* 0x000fe40000000057 */
[--C-:B------:R-:W-:Y:S02]  /*c8dd0*/  PRMT R196, R196, 0x3340, R0.reuse ;  /* 0x00003340c4c47816 */ /* 0x100fe40000000000 */
[----:B------:R-:W-:Y:S01]  /*c8de0*/  PRMT R87, R89, 0x3340, R0 ;  /* 0x0000334059577816 */ /* 0x000fe20000000000 */
[----:B------:R4:W-:Y:S01]  /*c8df0*/  STL [R1+0xd64], R93 ;  /* 0x000d645d01007387 */ /* 0x0009e20000100800 */
[----:B------:R-:W-:Y:S02]  /*c8e00*/  SHF.R.U32.HI R89, RZ, 0x8, R91 ;  /* 0x00000008ff597819 */ /* 0x000fe4000001165b */
[----:B------:R-:W-:Y:S02]  /*c8e10*/  SHF.R.U32.HI R91, RZ, 0x8, R114 ;  /* 0x00000008ff5b7819 */ /* 0x000fe40000011672 */
[----:B------:R-:W-:-:S02]  /*c8e20*/  SHF.R.U32.HI R117, RZ, 0x8, R183 ;  /* 0x00000008ff757819 */ /* 0x000fc400000116b7 */
[----:B------:R-:W3:Y:S01]  /*c8e30*/  LDL.LU R183, [R1+0x47c4] ;  /* 0x0047c40001b77983 */ /* 0x000ee20000300800 */
[----:B------:R-:W-:-:S03]  /*c8e40*/  SHF.R.U32.HI R114, RZ, 0x8, R179 ;  /* 0x00000008ff727819 */ /* 0x000fc600000116b3 */
[----:B------:R-:W3:Y:S01]  /*c8e50*/  LDL.LU R179, [R1+0x5188] ;  /* 0x0051880001b37983 */ /* 0x000ee20000300800 */
[----:B--2---:R-:W-:-:S03]  /*c8e60*/  PRMT R196, R182, 0x5410, R196 ;  /* 0x00005410b6c47816 */ /* 0x004fc600000000c4 */
[----:B------:R-:W2:Y:S01]  /*c8e70*/  LDL.LU R182, [R1+0x518c] ;  /* 0x00518c0001b67983 */ /* 0x000ea20000300800 */
[----:B------:R-:W-:Y:S02]  /*c8e80*/  LOP3.LUT R92, R92, 0xffff, RZ, 0xc0, !PT ;  /* 0x0000ffff5c5c7812 */ /* 0x000fe400078ec0ff */
[----:B------:R-:W-:Y:S02]  /*c8e90*/  LOP3.LUT R84, R84, 0xffff, RZ, 0xc0, !PT ;  /* 0x0000ffff54547812 */ /* 0x000fe400078ec0ff */
[----:B------:R-:W-:Y:S02]  /*c8ea0*/  PRMT R92, R92, 0x3340, R0 ;  /* 0x000033405c5c7816 */ /* 0x000fe40000000000 */
[----:B------:R-:W-:Y:S02]  /*c8eb0*/  PRMT R242, R85, 0x3340, R84 ;  /* 0x0000334055f27816 */ /* 0x000fe40000000054 */
[----:B------:R-:W-:Y:S02]  /*c8ec0*/  SHF.R.U32.HI R85, RZ, 0x8, R166 ;  /* 0x00000008ff557819 */ /* 0x000fe400000116a6 */
[----:B------:R-:W-:-:S02]  /*c8ed0*/  SHF.R.U32.HI R84, RZ, 0x8, R212 ;  /* 0x00000008ff547819 */ /* 0x000fc400000116d4 */
[----:B------:R-:W-:Y:S02]  /*c8ee0*/  LOP3.LUT R85, R85, 0xffff, RZ, 0xc0, !PT ;  /* 0x0000ffff55557812 */ /* 0x000fe400078ec0ff */
[----:B------:R-:W-:Y:S02]  /*c8ef0*/  LOP3.LUT R84, R84, 0xffff, RZ, 0xc0, !PT ;  /* 0x0000ffff54547812 */ /* 0x000fe400078ec0ff */
[----:B----4-:R-:W-:Y:S02]  /*c8f00*/  PRMT R93, R215, 0x5410, R92 ;  /* 0x00005410d75d7816 */ /* 0x010fe4000000005c */
[----:B------:R-:W-:-:S03]  /*c8f10*/  SHF.R.U32.HI R92, RZ, 0x8, R189 ;  /* 0x00000008ff5c7819 */ /* 0x000fc600000116bd */
[----:B------:R0:W-:Y:S01]  /*c8f20*/  STL [R1+0xd60], R93 ;  /* 0x000d605d01007387 */ /* 0x0001e20000100800 */
[----:B------:R-:W-:-:S03]  /*c8f30*/  PRMT R248, R85, 0x3340, R84 ;  /* 0x0000334055f87816 */ /* 0x000fc60000000054 */
[----:B------:R-:W4:Y:S01]  /*c8f40*/  LDL.LU R189, [R1+0x54f8] ;  /* 0x0054f80001bd7983 */ /* 0x000f220000300800 */
[----:B------:R-:W-:Y:S02]  /*c8f50*/  SHF.R.U32.HI R84, RZ, 0x8, R209 ;  /* 0x00000008ff547819 */ /* 0x000fe400000116d1 */
[----:B0-----:R-:W-:Y:S02]  /*c8f60*/  SHF.R.U32.HI R93, RZ, 0x8, R188 ;  /* 0x00000008ff5d7819 */ /* 0x001fe400000116bc */
[----:B------:R-:W4:Y:S01]  /*c8f70*/  LDL.LU R188, [R1+0x54f4] ;  /* 0x0054f40001bc7983 */ /* 0x000f220000300800 */
[----:B------:R-:W-:-:S03]  /*c8f80*/  SHF.R.U32.HI R85, RZ, 0x8, R208 ;  /* 0x00000008ff557819 */ /* 0x000fc600000116d0 */
[----:B------:R-:W4:Y:S04]  /*c8f90*/  LDL.LU R210, [R1+0x47bc] ;  /* 0x0047bc0001d27983 */ /* 0x000f280000300800 */
[----:B------:R-:W4:Y:S04]  /*c8fa0*/  LDL.LU R211, [R1+0x47b4] ;  /* 0x0047b40001d37983 */ /* 0x000f280000300800 */
[----:B------:R-:W4:Y:S04]  /*c8fb0*/  LDL.LU R209, [R1+0x47b0] ;  /* 0x0047b00001d17983 */ /* 0x000f280000300800 */
[----:B------:R-:W4:Y:S01]  /*c8fc0*/  LDL.LU R208, [R1+0x477c] ;  /* 0x00477c0001d07983 */ /* 0x000f220000300800 */
[----:B--2---:R-:W-:-:S03]  /*c8fd0*/  SHF.R.U32.HI R96, RZ, 0x8, R182 ;  /* 0x00000008ff607819 */ /* 0x004fc600000116b6 */
[----:B------:R-:W2:Y:S01]  /*c8fe0*/  LDL.LU R182, [R1+0x4778] ;  /* 0x0047780001b67983 */ /* 0x000ea20000300800 */
[----:B------:R-:W-:Y:S02]  /*c8ff0*/  LOP3.LUT R197, R197, 0xffff, RZ, 0xc0, !PT ;  /* 0x0000ffffc5c57812 */ /* 0x000fe400078ec0ff */
[----:B------:R-:W-:Y:S01]  /*c9000*/  LOP3.LUT R198, R198, 0xffff, RZ, 0xc0, !PT ;  /* 0x0000ffffc6c67812 */ /* 0x000fe200078ec0ff */
[----:B------:R-:W2:Y:S01]  /*c9010*/  LDL.LU R206, [R1+0x4774] ;  /* 0x0047740001ce7983 */ /* 0x000ea20000300800 */
[----:B------:R-:W-:Y:S02]  /*c9020*/  PRMT R197, R197, 0x3340, R0 ;  /* 0x00003340c5c57816 */ /* 0x000fe40000000000 */
[----:B------:R-:W-:Y:S01]  /*c9030*/  SHF.R.U32.HI R110, RZ, 0x8, R172 ;  /* 0x00000008ff6e7819 */ /* 0x000fe200000116ac */
[----:B------:R-:W2:Y:S01]  /*c9040*/  LDL.LU R202, [R1+0xc] ;  /* 0x00000c0001ca7983 */ /* 0x000ea20000300800 */
[----:B------:R-:W-:-:S03]  /*c9050*/  SHF.R.U32.HI R94, RZ, 0x8, R173 ;  /* 0x00000008ff5e7819 */ /* 0x000fc600000116ad */
[----:B------:R-:W2:Y:S01]  /*c9060*/  LDL.LU R172, [R1+0x476c] ;  /* 0x00476c0001ac7983 */ /* 0x000ea20000300800 */
[----:B------:R-:W-:Y:S02]  /*c9070*/  PRMT R198, R198, 0x3340, R0 ;  /* 0x00003340c6c67816 */ /* 0x000fe40000000000 */
[----:B---3--:R-:W-:Y:S01]  /*c9080*/  PRMT R197, R199, 0x5410, R197 ;  /* 0x00005410c7c57816 */ /* 0x008fe200000000c5 */
[----:B------:R-:W3:Y:S01]  /*c9090*/  LDL.LU R203, [R1+0x8] ;  /* 0x0000080001cb7983 */ /* 0x000ee20000300800 */
[----:B------:R-:W-:Y:S02]  /*c90a0*/  SHF.R.U32.HI R88, RZ, 0x8, R90 ;  /* 0x00000008ff587819 */ /* 0x000fe4000001165a */
[----:B------:R-:W-:Y:S01]  /*c90b0*/  SHF.R.U32.HI R124, RZ, 0x8, R174 ;  /* 0x00000008ff7c7819 */ /* 0x000fe200000116ae */
[----:B------:R-:W3:Y:S01]  /*c90c0*/  LDL.LU R173, [R1+0x4768] ;  /* 0x0047680001ad7983 */ /* 0x000ee20000300800 */
[----:B------:R-:W-:Y:S02]  /*c90d0*/  SHF.R.U32.HI R90, RZ, 0x8, R113 ;  /* 0x00000008ff5a7819 */ /* 0x000fe40000011671 */
[----:B------:R-:W-:Y:S01]  /*c90e0*/  SHF.R.U32.HI R95, RZ, 0x8, R179 ;  /* 0x00000008ff5f7819 */ /* 0x000fe200000116b3 */
[----:B------:R-:W3:Y:S01]  /*c90f0*/  LDL.LU R199, [R1+0x4] ;  /* 0x0000040001c77983 */ /* 0x000ee20000300800 */
[----:B------:R-:W-:-:S03]  /*c9100*/  SHF.R.U32.HI R113, RZ, 0x8, R171 ;  /* 0x00000008ff717819 */ /* 0x000fc600000116ab */
[----:B------:R-:W3:Y:S01]  /*c9110*/  LDL.LU R174, [R1+0x4764] ;  /* 0x0047640001ae7983 */ /* 0x000ee20000300800 */
[----:B------:R-:W-:Y:S02]  /*c9120*/  LOP3.LUT R204, R204, 0xffff, RZ, 0xc0, !PT ;  /* 0x0000ffffcccc7812 */ /* 0x000fe400078ec0ff */
[----:B------:R-:W-:Y:S01]  /*c9130*/  PRMT R198, R183, 0x5410, R198 ;  /* 0x00005410b7c67816 */ /* 0x000fe200000000c6 */
[----:B------:R-:W3:Y:S01]  /*c9140*/  LDL.LU R179, [R1] ;  /* 0x0000000001b37983 */ /* 0x000ee20000300800 */
[----:B------:R-:W-:-:S03]  /*c9150*/  LOP3.LUT R180, R180, 0xffff, RZ, 0xc0, !PT ;  /* 0x0000ffffb4b47812 */ /* 0x000fc600078ec0ff */
[----:B------:R-:W3:Y:S01]  /*c9160*/  LDL.LU R171, [R1+0x4760] ;  /* 0x0047600001ab7983 */ /* 0x000ee20000300800 */
[----:B------:R-:W-:Y:S02]  /*c9170*/  SHF.R.U32.HI R140, RZ, 0x8, R115 ;  /* 0x00000008ff8c7819 */ /* 0x000fe40000011673 */
[----:B------:R-:W-:Y:S01]  /*c9180*/  SHF.R.U32.HI R111, RZ, 0x8, R187 ;  /* 0x00000008ff6f7819 */ /* 0x000fe200000116bb */
[----:B------:R-:W3:Y:S01]  /*c9190*/  LDL.LU R183, [R1+0x4750] ;  /* 0x0047500001b77983 */ /* 0x000ee20000300800 */
[----:B------:R-:W-:Y:S02]  /*c91a0*/  LOP3.LUT R190, R190, 0xffff, RZ, 0xc0, !PT ;  /* 0x0000ffffbebe7812 */ /* 0x000fe400078ec0ff */
[----:B------:R-:W-:Y:S01]  /*c91b0*/  SHF.R.U32.HI R115, RZ, 0x8, R195 ;  /* 0x00000008ff737819 */ /* 0x000fe200000116c3 */
[----:B------:R-:W3:Y:S01]  /*c91c0*/  LDL.LU R215, [R1+0x4744] ;  /* 0x0047440001d77983 */ /* 0x000ee20000300800 */
[----:B------:R-:W-:Y:S02]  /*c91d0*/  PRMT R204, R204, 0x3340, R0 ;  /* 0x00003340cccc7816 */ /* 0x000fe40000000000 */
[----:B------:R-:W-:Y:S01]  /*c91e0*/  SHF.R.U32.HI R112, RZ, 0x8, R191 ;  /* 0x00000008ff707819 */ /* 0x000fe200000116bf */
[----:B------:R-:W3:Y:S01]  /*c91f0*/  LDL.LU R187, [R1+0x4740] ;  /* 0x0047400001bb7983 */ /* 0x000ee20000300800 */
[----:B------:R-:W-:-:S03]  /*c9200*/  LOP3.LUT R205, R205, 0xffff, RZ, 0xc0, !PT ;  /* 0x0000ffffcdcd7812 */ /* 0x000fc600078ec0ff */
[----:B------:R-:W3:Y:S01]  /*c9210*/  LDL.LU R195, [R1+0xd14] ;  /* 0x000d140001c37983 */ /* 0x000ee20000300800 */
[----:B------:R-:W-:-:S03]  /*c9220*/  PRMT R180, R180, 0x3340, R0 ;  /* 0x00003340b4b47816 */ /* 0x000fc60000000000 */
[----:B------:R-:W3:Y:S01]  /*c9230*/  LDL.LU R191, [R1+0xd0c] ;  /* 0x000d0c0001bf7983 */ /* 0x000ee20000300800 */
[----:B------:R-:W-:Y:S02]  /*c9240*/  PRMT R190, R190, 0x3340, R0 ;  /* 0x00003340bebe7816 */ /* 0x000fe40000000000 */
[----:B------:R-:W-:Y:S01]  /*c9250*/  SHF.R.U32.HI R123, RZ, 0x8, R161 ;  /* 0x00000008ff7b7819 */ /* 0x000fe200000116a1 */
[----:B------:R-:W3:Y:S01]  /*c9260*/  LDL.LU R163, [R1+0xd10] ;  /* 0x000d100001a37983 */ /* 0x000ee20000300800 */
[----:B------:R-:W-:Y:S02]  /*c9270*/  SHF.R.U32.HI R121, RZ, 0x8, R160 ;  /* 0x00000008ff797819 */ /* 0x000fe400000116a0 */
[----:B------:R-:W-:Y:S01]  /*c9280*/  PRMT R204, R120, 0x5410, R204 ;  /* 0x0000541078cc7816 */ /* 0x000fe200000000cc */
[----:B------:R-:W3:Y:S01]  /*c9290*/  LDL.LU R162, [R1+0xd08] ;  /* 0x000d080001a27983 */ /* 0x000ee20000300800 */
[----:B------:R-:W-:Y:S02]  /*c92a0*/  PRMT R205, R205, 0x3340, R0 ;  /* 0x00003340cdcd7816 */ /* 0x000fe40000000000 */
[----:B------:R-:W-:Y:S01]  /*c92b0*/  SHF.R.U32.HI R120, RZ, 0x8, R159 ;  /* 0x00000008ff787819 */ /* 0x000fe2000001169f */
[----:B------:R-:W3:Y:S01]  /*c92c0*/  LDL.LU R161, [R1+0xd04] ;  /* 0x000d040001a17983 */ /* 0x000ee20000300800 */
[----:B----4-:R-:W-:-:S03]  /*c92d0*/  PRMT R180, R208, 0x5410, R180 ;  /* 0x00005410d0b47816 */ /* 0x010fc600000000b4 */
[----:B------:R-:W4:Y:S01]  /*c92e0*/  LDL.LU R160, [R1+0xcfc] ;  /* 0x000cfc0001a07983 */ /* 0x000f220000300800 */
[----:B------:R-:W-:Y:S02]  /*c92f0*/  LOP3.LUT R181, R181, 0xffff, RZ, 0xc0, !PT ;  /* 0x0000ffffb5b57812 */ /* 0x000fe400078ec0ff */
[----:B------:R-:W-:Y:S01]  /*c9300*/  PRMT R190, R209, 0x5410, R190 ;  /* 0x00005410d1be7816 */ /* 0x000fe200000000be */
[----:B------:R-:W4:Y:S01]  /*c9310*/  LDL.LU R159, [R1+0xcf4] ;  /* 0x000cf400019f7983 */ /* 0x000f220000300800 */
[----:B------:R-:W-:-:S03]  /*c9320*/  PRMT R189, R211, 0x5410, R189 ;  /* 0x00005410d3bd7816 */ /* 0x000fc600000000bd */
[----:B------:R-:W4:Y:S01]  /*c9330*/  LDL.LU R208, [R1+0xcf8] ;  /* 0x000cf80001d07983 */ /* 0x000f220000300800 */
[----:B------:R-:W-:Y:S02]  /*c9340*/  PRMT R205, R118, 0x5410, R205 ;  /* 0x0000541076cd7816 */ /* 0x000fe400000000cd */
[----:B------:R-:W-:Y:S01]  /*c9350*/  PRMT R188, R210, 0x5410, R188 ;  /* 0x00005410d2bc7816 */ /* 0x000fe200000000bc */
[----:B------:R-:W4:Y:S01]  /*c9360*/  LDL.LU R209, [R1+0xcec] ;  /* 0x000cec0001d17983 */ /* 0x000f220000300800 */
[----:B------:R-:W-:-:S03]  /*c9370*/  SHF.R.U32.HI R118, RZ, 0x8, R201 ;  /* 0x00000008ff767819 */ /* 0x000fc600000116c9 */
[----:B------:R-:W4:Y:S01]  /*c9380*/  LDL.LU R211, [R1+0xce8] ;  /* 0x000ce80001d37983 */ /* 0x000f220000300800 */
[----:B------:R-:W-:-:S03]  /*c9390*/  PRMT R181, R181, 0x3340, R0 ;  /* 0x00003340b5b57816 */ /* 0x000fc60000000000 */
[----:B------:R-:W4:Y:S04]  /*c93a0*/  LDL.LU R210, [R1+0xce4] ;  /* 0x000ce40001d27983 */ /* 0x000f280000300800 */
[----:B------:R-:W4:Y:S04]  /*c93b0*/  LDL.LU R201, [R1+0xcd4] ;  /* 0x000cd40001c97983 */ /* 0x000f280000300800 */
[----:B------:R-:W4:Y:S04]  /*c93c0*/  LDL.LU R212, [R1+0xcb0] ;  /* 0x000cb00001d47983 */ /* 0x000f280000300800 */
[----:B------:R-:W4:Y:S04]  /*c93d0*/  LDL.LU R164, [R1+0xcac] ;  /* 0x000cac0001a47983 */ /* 0x000f280000300800 */
[----:B------:R-:W4:Y:S04]  /*c93e0*/  LDL.LU R165, [R1+0xca8] ;  /* 0x000ca80001a57983 */ /* 0x000f280000300800 */
[----:B------:R-:W4:Y:S01]  /*c93f0*/  LDL.LU R166, [R1+0xca0] ;  /* 0x000ca00001a67983 */ /* 0x000f220000300800 */
[----:B--2---:R-:W-:-:S03]  /*c9400*/  PRMT R181, R182, 0x5410, R181 ;  /* 0x00005410b6b57816 */ /* 0x004fc600000000b5 */
[----:B------:R-:W2:Y:S01]  /*c9410*/  LDL.LU R182, [R1+0x54f0] ;  /* 0x0054f00001b67983 */ /* 0x000ea20000300800 */
[----:B------:R-:W-:Y:S02]  /*c9420*/  PRMT R172, R172, 0x5410, R202 ;  /* 0x00005410acac7816 */ /* 0x000fe400000000ca */
[----:B---3--:R-:W-:Y:S02]  /*c9430*/  PRMT R173, R173, 0x5410, R203 ;  /* 0x00005410adad7816 */ /* 0x008fe400000000cb */
[----:B------:R-:W-:Y:S02]  /*c9440*/  PRMT R174, R174, 0x5410, R199 ;  /* 0x00005410aeae7816 */ /* 0x000fe400000000c7 */
[----:B------:R-:W-:Y:S02]  /*c9450*/  PRMT R171, R171, 0x5410, R179 ;  /* 0x00005410abab7816 */ /* 0x000fe400000000b3 */
[----:B--2---:R-:W-:Y:S02]  /*c9460*/  PRMT R182, R206, 0x5410, R182 ;  /* 0x00005410ceb67816 */ /* 0x004fe400000000b6 */
[----:B------:R-:W2:Y:S04]  /*c9470*/  LDL.LU R206, [R1+0x54ec] ;  /* 0x0054ec0001ce7983 */ /* 0x000ea80000300800 */
[----:B------:R-:W4:Y:S04]  /*c9480*/  LDL.LU R202, [R1+0x54e8] ;  /* 0x0054e80001ca7983 */ /* 0x000f280000300800 */
[----:B------:R-:W3:Y:S04]  /*c9490*/  LDL.LU R203, [R1+0x54e4] ;  /* 0x0054e40001cb7983 */ /* 0x000ee80000300800 */
[----:B------:R-:W2:Y:S04]  /*c94a0*/  LDL.LU R199, [R1+0x54e0] ;  /* 0x0054e00001c77983 */ /* 0x000ea80000300800 */
[----:B------:R-:W4:Y:S02]  /*c94b0*/  LDL.LU R179, [R1+0x54dc] ;  /* 0x0054dc0001b37983 */ /* 0x000f240000300800 */
[----:B----4-:R-:W-:-:S02]  /*c94c0*/  PRMT R179, R183, 0x5410, R179 ;  /* 0x00005410b7b37816 */ /* 0x010fc400000000b3 */
[----:B------:R-:W4:Y:S02]  /*c94d0*/  LDL.LU R183, [R1+0x54d8] ;  /* 0x0054d80001b77983 */ /* 0x000f240000300800 */
[----:B----4-:R-:W-:Y:S02]  /*c94e0*/  PRMT R183, R215, 0x5410, R183 ;  /* 0x00005410d7b77816 */ /* 0x010fe400000000b7 */
[----:B------:R-:W4:Y:S02]  /*c94f0*/  LDL.LU R215, [R1+0x54d4] ;  /* 0x0054d40001d77983 */ /* 0x000f240000300800 */
[----:B----4-:R-:W-:Y:S02]  /*c9500*/  PRMT R215, R187, 0x5410, R215 ;  /* 0x00005410bbd77816 */ /* 0x010fe400000000d7 */
[----:B------:R-:W4:Y:S04]  /*c9510*/  LDL.LU R187, [R1+0x54d0] ;  /* 0x0054d00001bb7983 */ /* 0x000f280000300800 */
[----:B------:R0:W-:Y:S04]  /*c9520*/  STL [R1+0xd5c], R215 ;  /* 0x000d5cd701007387 */ /* 0x0001e80000100800 */
[----:B0-----:R-:W3:Y:S01]  /*c9530*/  LDL R215, [R1+0x400] ;  /* 0x0004000001d77983 */ /* 0x001ee20000100800 */
[----:B----4-:R-:W-:-:S03]  /*c9540*/  PRMT R187, R195, 0x5410, R187 ;  /* 0x00005410c3bb7816 */ /* 0x010fc600000000bb */
[----:B------:R-:W4:Y:S01]  /*c9550*/  LDL.LU R195, [R1+0x54cc] ;  /* 0x0054cc0001c37983 */ /* 0x000f220000300800 */
[----:B------:R-:W-:Y:S02]  /*c9560*/  LOP3.LUT R207, R207, 0xffff, RZ, 0xc0, !PT ;  /* 0x0000ffffcfcf7812 */ /* 0x000fe400078ec0ff */
[----:B----4-:R-:W-:Y:S02]  /*c9570*/  PRMT R195, R191, 0x5410, R195 ;  /* 0x00005410bfc37816 */ /* 0x010fe400000000c3 */
[----:B------:R-:W4:Y:S01]  /*c9580*/  LDL.LU R191, [R1+0x54c8] ;  /* 0x0054c80001bf7983 */ /* 0x000f220000300800 */
[----:B------:R-:W-:Y:S02]  /*c9590*/  PRMT R207, R207, 0x3340, R0 ;  /* 0x00003340cfcf7816 */ /* 0x000fe40000000000 */
[----:B--2---:R-:W-:Y:S02]  /*c95a0*/  PRMT R199, R162, 0x5410, R199 ;  /* 0x00005410a2c77816 */ /* 0x004fe400000000c7 */
[----:B---3--:R-:W-:-:S02]  /*c95b0*/  PRMT R203, R161, 0x5410, R203 ;  /* 0x00005410a1cb7816 */ /* 0x008fc400000000cb */
[----:B------:R-:W-:Y:S02]  /*c95c0*/  PRMT R202, R160, 0x5410, R202 ;  /* 0x00005410a0ca7816 */ /* 0x000fe400000000ca */
[----:B------:R-:W-:Y:S02]  /*c95d0*/  PRMT R206, R159, 0x5410, R206 ;  /* 0x000054109fce7816 */ /* 0x000fe400000000ce */
[----:B------:R-:W-:Y:S02]  /*c95e0*/  PRMT R207, R208, 0x5410, R207 ;  /* 0x00005410d0cf7816 */ /* 0x000fe400000000cf */
[----:B----4-:R-:W-:Y:S02]  /*c95f0*/  PRMT R191, R163, 0x5410, R191 ;  /* 0x00005410a3bf7816 */ /* 0x010fe400000000bf */
[----:B------:R-:W2:Y:S04]  /*c9600*/  LDL.LU R163, [R1+0xc94] ;  /* 0x000c940001a37983 */ /* 0x000ea80000300800 */
[----:B------:R-:W3:Y:S04]  /*c9610*/  LDL.LU R162, [R1+0xc90] ;  /* 0x000c900001a27983 */ /* 0x000ee80000300800 */
[----:B------:R-:W4:Y:S04]  /*c9620*/  LDL.LU R161, [R1+0xc84] ;  /* 0x000c840001a17983 */ /* 0x000f280000300800 */
[----:B------:R-:W4:Y:S04]  /*c9630*/  LDL.LU R160, [R1+0xc8c] ;  /* 0x000c8c0001a07983 */ /* 0x000f280000300800 */
[----:B------:R-:W4:Y:S04]  /*c9640*/  LDL.LU R159, [R1+0xc80] ;  /* 0x000c8000019f7983 */ /* 0x000f280000300800 */
[----:B------:R-:W2:Y:S02]  /*c9650*/  LDL.LU R208, [R1+0x54c4] ;  /* 0x0054c40001d07983 */ /* 0x000ea40000300800 */
[----:B--2---:R-:W-:-:S02]  /*c9660*/  PRMT R208, R209, 0x5410, R208 ;  /* 0x00005410d1d07816 */ /* 0x004fc400000000d0 */
[----:B------:R-:W2:Y:S02]  /*c9670*/  LDL.LU R209, [R1+0x54c0] ;  /* 0x0054c00001d17983 */ /* 0x000ea40000300800 */
[----:B--2---:R-:W-:Y:S02]  /*c9680*/  PRMT R209, R211, 0x5410, R209 ;  /* 0x00005410d3d17816 */ /* 0x004fe400000000d1 */
[----:B------:R-:W2:Y:S02]  /*c9690*/  LDL.LU R211, [R1+0x54bc] ;  /* 0x0054bc0001d37983 */ /* 0x000ea40000300800 */
[----:B--2---:R-:W-:Y:S02]  /*c96a0*/  PRMT R211, R210, 0x5410, R211 ;  /* 0x00005410d2d37816 */ /* 0x004fe400000000d3 */
[----:B------:R-:W2:Y:S02]  /*c96b0*/  LDL.LU R210, [R1+0x54b8] ;  /* 0x0054b80001d27983 */ /* 0x000ea40000300800 */
[----:B--2---:R-:W-:-:S02]  /*c96c0*/  PRMT R210, R201, 0x5410, R210 ;  /* 0x00005410c9d27816 */ /* 0x004fc400000000d2 */
[----:B------:R-:W2:Y:S01]  /*c96d0*/  LDL.LU R201, [R1+0x54b4] ;  /* 0x0054b40001c97983 */ /* 0x000ea20000300800 */
[----:B------:R-:W-:-:S04]  /*c96e0*/  LOP3.LUT R213, R213, 0xffff, RZ, 0xc0, !PT ;  /* 0x0000ffffd5d57812 */ /* 0x000fc800078ec0ff */
[----:B------:R-:W-:-:S04]  /*c96f0*/  PRMT R213, R213, 0x3340, R0 ;  /* 0x00003340d5d57816 */ /* 0x000fc80000000000 */
[----:B------:R-:W-:Y:S02]  /*c9700*/  PRMT R213, R166, 0x5410, R213 ;  /* 0x00005410a6d57816 */ /* 0x000fe400000000d5 */
[----:B--2---:R-:W-:Y:S02]  /*c9710*/  PRMT R201, R212, 0x5410, R201 ;  /* 0x00005410d4c97816 */ /* 0x004fe400000000c9 */
[----:B------:R-:W2:Y:S04]  /*c9720*/  LDL.LU R212, [R1+0x54b0] ;  /* 0x0054b00001d47983 */ /* 0x000ea80000300800 */
[----:B------:R-:W-:Y:S04]  /*c9730*/  STL [R1+0xd58], R201 ;  /* 0x000d58c901007387 */ /* 0x000fe80000100800 */
[----:B------:R-:W2:Y:S01]  /*c9740*/  LDL.LU R166, [R1+0x404] ;  /* 0x0004040001a67983 */ /* 0x000ea20000300800 */
[----:B------:R-:W-:-:S02]  /*c9750*/  LOP3.LUT R176, R176, 0xffff, RZ, 0xc0, !PT ;  /* 0x0000ffffb0b07812 */ /* 0x000fc400078ec0ff */
[----:B------:R-:W-:Y:S02]  /*c9760*/  LOP3.LUT R214, R214, 0xffff, RZ, 0xc0, !PT ;  /* 0x0000ffffd6d67812 */ /* 0x000fe400078ec0ff */
[----:B------:R-:W-:Y:S02]  /*c9770*/  LOP3.LUT R175, R175, 0xffff, RZ, 0xc0, !PT ;  /* 0x0000ffffafaf7812 */ /* 0x000fe400078ec0ff */
[--C-:B------:R-:W-:Y:S02]  /*c9780*/  PRMT R176, R176, 0x3340, R0.reuse ;  /* 0x00003340b0b07816 */ /* 0x100fe40000000000 */
[----:B------:R-:W-:Y:S02]  /*c9790*/  LOP3.LUT R170, R170, 0xffff, RZ, 0xc0, !PT ;  /* 0x0000ffffaaaa7812 */ /* 0x000fe400078ec0ff */
[--C-:B------:R-:W-:Y:S02]  /*c97a0*/  PRMT R214, R214, 0x3340, R0.reuse ;  /* 0x00003340d6d67816 */ /* 0x100fe40000000000 */
[----:B------:R-:W-:-:S02]  /*c97b0*/  PRMT R175, R175, 0x3340, R0 ;  /* 0x00003340afaf7816 */ /* 0x000fc40000000000 */
[----:B------:R-:W-:Y:S02]  /*c97c0*/  LOP3.LUT R169, R169, 0xffff, RZ, 0xc0, !PT ;  /* 0x0000ffffa9a97812 */ /* 0x000fe400078ec0ff */
[----:B------:R-:W-:Y:S02]  /*c97d0*/  PRMT R170, R170, 0x3340, R0 ;  /* 0x00003340aaaa7816 */ /* 0x000fe40000000000 */
[----:B------:R-:W-:Y:S02]  /*c97e0*/  LOP3.LUT R168, R168, 0xffff, RZ, 0xc0, !PT ;  /* 0x0000ffffa8a87812 */ /* 0x000fe400078ec0ff */
[----:B------:R-:W-:Y:S02]  /*c97f0*/  PRMT R176, R163, 0x5410, R176 ;  /* 0x00005410a3b07816 */ /* 0x000fe400000000b0 */
[----:B------:R-:W-:Y:S02]  /*c9800*/  PRMT R214, R165, 0x5410, R214 ;  /* 0x00005410a5d67816 */ /* 0x000fe400000000d6 */
[----:B------:R-:W-:Y:S01]  /*c9810*/  PRMT R169, R169, 0x3340, R0 ;  /* 0x00003340a9a97816 */ /* 0x000fe20000000000 */
[----:B------:R-:W2:Y:S01]  /*c9820*/  LDL.LU R165, [R1+0x34c] ;  /* 0x00034c0001a57983 */ /* 0x000ea20000300800 */
[----:B---3--:R-:W-:-:S02]  /*c9830*/  PRMT R175, R162, 0x5410, R175 ;  /* 0x00005410a2af7816 */ /* 0x008fc400000000af */
[----:B------:R-:W-:Y:S02]  /*c9840*/  PRMT R168, R168, 0x3340, R0 ;  /* 0x00003340a8a87816 */ /* 0x000fe40000000000 */
[----:B----4-:R-:W-:Y:S02]  /*c9850*/  PRMT R170, R161, 0x5410, R170 ;  /* 0x00005410a1aa7816 */ /* 0x010fe400000000aa */
[----:B------:R-:W-:Y:S02]  /*c9860*/  PRMT R169, R160, 0x5410, R169 ;  /* 0x00005410a0a97816 */ /* 0x000fe400000000a9 */
[----:B------:R-:W-:Y:S02]  /*c9870*/  SHF.R.U32.HI R185, RZ, 0x8, R185 ;  /* 0x00000008ffb97819 */ /* 0x000fe400000116b9 */
[----:B------:R-:W-:Y:S02]  /*c9880*/  PRMT R168, R159, 0x5410, R168 ;  /* 0x000054109fa87816 */ /* 0x000fe400000000a8 */
[----:B------:R-:W-:-:S02]  /*c9890*/  LOP3.LUT R177, R177, 0xffff, RZ, 0xc0, !PT ;  /* 0x0000ffffb1b17812 */ /* 0x000fc400078ec0ff */
[----:B------:R-:W-:Y:S02]  /*c98a0*/  LOP3.LUT R178, R178, 0xffff, RZ, 0xc0, !PT ;  /* 0x0000ffffb2b27812 */ /* 0x000fe400078ec0ff */
[----:B------:R-:W-:Y:S02]  /*c98b0*/  LOP3.LUT R184, R184, 0xffff, RZ, 0xc0, !PT ;  /* 0x0000ffffb8b87812 */ /* 0x000fe400078ec0ff */
[----:B------:R-:W-:Y:S02]  /*c98c0*/  LOP3.LUT R185, R185, 0xffff, RZ, 0xc0, !PT ;  /* 0x0000ffffb9b97812 */ /* 0x000fe400078ec0ff */
[----:B------:R-:W-:Y:S02]  /*c98d0*/  LOP3.LUT R186, R186, 0xffff, RZ, 0xc0, !PT ;  /* 0x0000ffffbaba7812 */ /* 0x000fe400078ec0ff */
[----:B------:R-:W-:Y:S02]  /*c98e0*/  PRMT R177, R177, 0x3340, R0 ;  /* 0x00003340b1b17816 */ /* 0x000fe40000000000 */
[----:B------:R-:W-:-:S02]  /*c98f0*/  LOP3.LUT R192, R192, 0xffff, RZ, 0xc0, !PT ;  /* 0x0000ffffc0c07812 */ /* 0x000fc400078ec0ff */
[--C-:B------:R-:W-:Y:S02]  /*c9900*/  PRMT R178, R178, 0x3340, R0.reuse ;  /* 0x00003340b2b27816 */ /* 0x100fe40000000000 */
[----:B------:R-:W-:Y:S02]  /*c9910*/  LOP3.LUT R193, R193, 0xffff, RZ, 0xc0, !PT ;  /* 0x0000ffffc1c17812 */ /* 0x000fe400078ec0ff */
[--C-:B------:R-:W-:Y:S02]  /*c9920*/  PRMT R184, R184, 0x3340, R0.reuse ;  /* 0x00003340b8b87816 */ /* 0x100fe40000000000 */
[----:B------:R-:W-:Y:S02]  /*c9930*/  LOP3.LUT R194, R194, 0xffff, RZ, 0xc0, !PT ;  /* 0x0000ffffc2c27812 */ /* 0x000fe400078ec0ff */
[----:B------:R-:W-:Y:S02]  /*c9940*/  PRMT R185, R185, 0x3340, R0 ;  /* 0x00003340b9b97816 */ /* 0x000fe40000000000 */
[----:B------:R-:W-:-:S02]  /*c9950*/  LOP3.LUT R200, R200, 0xffff, RZ, 0xc0, !PT ;  /* 0x0000ffffc8c87812 */ /* 0x000fc400078ec0ff */
[--C-:B------:R-:W-:Y:S02]  /*c9960*/  PRMT R186, R186, 0x3340, R0.reuse ;  /* 0x00003340baba7816 */ /* 0x100fe40000000000 */
[--C-:B------:R-:W-:Y:S02]  /*c9970*/  PRMT R192, R192, 0x3340, R0.reuse ;  /* 0x00003340c0c07816 */ /* 0x100fe40000000000 */
[----:B------:R-:W-:Y:S02]  /*c9980*/  PRMT R23, R23, 0x5410, R177 ;  /* 0x0000541017177816 */ /* 0x000fe400000000b1 */
[----:B------:R-:W-:Y:S02]  /*c9990*/  PRMT R193, R193, 0x3340, R0 ;  /* 0x00003340c1c17816 */ /* 0x000fe40000000000 */
[----:B------:R-:W-:Y:S02]  /*c99a0*/  PRMT R217, R217, 0x5410, R178 ;  /* 0x00005410d9d97816 */ /* 0x000fe400000000b2 */
[----:B------:R-:W-:-:S02]  /*c99b0*/  PRMT R194, R194, 0x3340, R0 ;  /* 0x00003340c2c27816 */ /* 0x000fc40000000000 */
        /* <DEDUP_REMOVED lines=8> */
[----:B------:R-:W-:Y:S02]  /*c9a40*/  PRMT R233, R233, 0x5410, R194 ;  /* 0x00005410e9e97816 */ /* 0x000fe400000000c2 */
[----:B------:R-:W-:Y:S02]  /*c9a50*/  PRMT R239, R239, 0x5410, R200 ;  /* 0x00005410efef7816 */ /* 0x000fe400000000c8 */
[----:B--2---:R-:W-:Y:S02]  /*c9a60*/  PRMT R212, R164, 0x5410, R212 ;  /* 0x00005410a4d47816 */ /* 0x004fe400000000d4 */
[----:B------:R-:W2:Y:S04]  /*c9a70*/  LDL.LU R164, [R1+0x340] ;  /* 0x0003400001a47983 */ /* 0x000ea80000300800 */
[----:B------:R-:W3:Y:S04]  /*c9a80*/  LDL.LU R163, [R1+0x344] ;  /* 0x0003440001a37983 */ /* 0x000ee80000300800 */
[----:B------:R-:W-:Y:S04]  /*c9a90*/  STL [R1+0xd50], R176 ;  /* 0x000d50b001007387 */ /* 0x000fe80000100800 */
[----:B------:R-:W4:Y:S04]  /*c9aa0*/  LDL.LU R162, [R1+0x33c] ;  /* 0x00033c0001a27983 */ /* 0x000f280000300800 */
[----:B------:R-:W-:Y:S04]  /*c9ab0*/  STL [R1+0xd44], R175 ;  /* 0x000d44af01007387 */ /* 0x000fe80000100800 */
[----:B------:R-:W4:Y:S04]  /*c9ac0*/  LDL.LU R161, [R1+0x338] ;  /* 0x0003380001a17983 */ /* 0x000f280000300800 */
[----:B------:R-:W-:Y:S04]  /*c9ad0*/  STL [R1+0xd48], R170 ;  /* 0x000d48aa01007387 */ /* 0x000fe80000100800 */
[----:B------:R-:W4:Y:S04]  /*c9ae0*/  LDL.LU R160, [R1+0x334] ;  /* 0x0003340001a07983 */ /* 0x000f280000300800 */
[----:B------:R-:W-:Y:S04]  /*c9af0*/  STL [R1+0xd40], R169 ;  /* 0x000d40a901007387 */ /* 0x000fe80000100800 */
[----:B------:R-:W4:Y:S04]  /*c9b00*/  LDL.LU R159, [R1+0x330] ;  /* 0x00033000019f7983 */ /* 0x000f280000300800 */
[----:B------:R0:W-:Y:S04]  /*c9b10*/  STL [R1+0xd34], R168 ;  /* 0x000d34a801007387 */ /* 0x0001e80000100800 */
[----:B0-----:R-:W4:Y:S04]  /*c9b20*/  LDL.LU R168, [R1+0x240] ;  /* 0x0002400001a87983 */ /* 0x001f280000300800 */
        /* <DEDUP_REMOVED lines=10> */
[----:B------:R-:W-:-:S03]  /*c9bd0*/  PRMT R167, R166, 0x5410, R167 ;  /* 0x00005410a6a77816 */ /* 0x000fc600000000a7 */
[----:B------:R-:W4:Y:S04]  /*c9be0*/  LDL.LU R193, [R1+0x20c] ;  /* 0x00020c0001c17983 */ /* 0x000f280000300800 */
[----:B------:R-:W4:Y:S04]  /*c9bf0*/  LDL.LU R194, [R1+0x208] ;  /* 0x0002080001c27983 */ /* 0x000f280000300800 */
[----:B------:R-:W4:Y:S04]  /*c9c00*/  LDL.LU R200, [R1+0x200] ;  /* 0x0002000001c87983 */ /* 0x000f280000300800 */
[----:B------:R-:W4:Y:S04]  /*c9c10*/  LDL.LU R201, [R1+0x204] ;  /* 0x0002040001c97983 */ /* 0x000f280000300800 */
[----:B------:R-:W2:Y:S04]  /*c9c20*/  LDL.LU R166, [R1+0x54ac] ;  /* 0x0054ac0001a67983 */ /* 0x000ea80000300800 */
[----:B------:R0:W-:Y:S04]  /*c9c30*/  STL [R1+0xd38], R167 ;  /* 0x000d38a701007387 */ /* 0x0001e80000100800 */
[----:B0-----:R-:W4:Y:S01]  /*c9c40*/  LDL.LU R167, [R1+0x248] ;  /* 0x0002480001a77983 */ /* 0x001f220000300800 */
[----:B--2---:R-:W-:-:S03]  /*c9c50*/  PRMT R166, R165, 0x5410, R166 ;  /* 0x00005410a5a67816 */ /* 0x004fc600000000a6 */
[----:B------:R-:W2:Y:S04]  /*c9c60*/  LDL.LU R165, [R1+0x54a8] ;  /* 0x0054a80001a57983 */ /* 0x000ea80000300800 */
[----:B------:R0:W-:Y:S04]  /*c9c70*/  STL [R1+0xd30], R166 ;  /* 0x000d30a601007387 */ /* 0x0001e80000100800 */
[----:B0-----:R-:W4:Y:S01]  /*c9c80*/  LDL.LU R166, [R1+0x244] ;  /* 0x0002440001a67983 */ /* 0x001f220000300800 */
[----:B--2---:R-:W-:-:S03]  /*c9c90*/  PRMT R165, R164, 0x5410, R165 ;  /* 0x00005410a4a57816 */ /* 0x004fc600000000a5 */
[----:B------:R-:W3:Y:S04]  /*c9ca0*/  LDL.LU R164, [R1+0x54a4] ;  /* 0x0054a40001a47983 */ /* 0x000ee80000300800 */
[----:B------:R0:W-:Y:S04]  /*c9cb0*/  STL [R1+0xd24], R165 ;  /* 0x000d24a501007387 */ /* 0x0001e80000100800 */
[----:B0-----:R-:W2:Y:S01]  /*c9cc0*/  LDL.LU R165, [R1+0x24c] ;  /* 0x00024c0001a57983 */ /* 0x001ea20000300800 */
[----:B---3--:R-:W-:-:S03]  /*c9cd0*/  PRMT R164, R163, 0x5410, R164 ;  /* 0x00005410a3a47816 */ /* 0x008fc600000000a4 */
[----:B------:R-:W4:Y:S04]  /*c9ce0*/  LDL.LU R163, [R1+0x54a0] ;  /* 0x0054a00001a37983 */ /* 0x000f280000300800 */
[----:B------:R0:W-:Y:S04]  /*c9cf0*/  STL [R1+0xd20], R164 ;  /* 0x000d20a401007387 */ /* 0x0001e80000100800 */
[----:B0-----:R-:W3:Y:S01]  /*c9d00*/  LDL.LU R164, [R1+0x250] ;  /* 0x0002500001a47983 */ /* 0x001ee20000300800 */
[----:B----4-:R-:W-:-:S03]  /*c9d10*/  PRMT R163, R162, 0x5410, R163 ;  /* 0x00005410a2a37816 */ /* 0x010fc600000000a3 */
[----:B------:R-:W4:Y:S04]  /*c9d20*/  LDL.LU R162, [R1+0x549c] ;  /* 0x00549c0001a27983 */ /* 0x000f280000300800 */
[----:B------:R0:W-:Y:S04]  /*c9d30*/  STL [R1+0xd1c], R163 ;  /* 0x000d1ca301007387 */ /* 0x0001e80000100800 */
[----:B0-----:R-:W2:Y:S01]  /*c9d40*/  LDL.LU R163, [R1+0x254] ;  /* 0x0002540001a37983 */ /* 0x001ea20000300800 */
[----:B----4-:R-:W-:-:S03]  /*c9d50*/  PRMT R162, R161, 0x5410, R162 ;  /* 0x00005410a1a27816 */ /* 0x010fc600000000a2 */
        /* <DEDUP_REMOVED lines=8> */
[----:B------:R-:W4:Y:S01]  /*c9de0*/  LDL.LU R159, [R1+0x5490] ;  /* 0x00549000019f7983 */ /* 0x000f220000300800 */
        /* <DEDUP_REMOVED lines=10> */
[--C-:B------:R-:W-:Y:S02]  /*c9e90*/  PRMT R155, R155, 0x3340, R0.reuse ;  /* 0x000033409b9b7816 */ /* 0x100fe40000000000 */
[----:B------:R-:W-:-:S02]  /*c9ea0*/  PRMT R154, R154, 0x3340, R0 ;  /* 0x000033409a9a7816 */ /* 0x000fc40000000000 */
[----:B---3--:R-:W-:Y:S02]  /*c9eb0*/  PRMT R158, R162, 0x5410, R158 ;  /* 0x00005410a29e7816 */ /* 0x008fe4000000009e */
[--C-:B------:R-:W-:Y:S02]  /*c9ec0*/  PRMT R153, R153, 0x3340, R0.reuse ;  /* 0x0000334099997816 */ /* 0x100fe40000000000 */
[----:B--2---:R-:W-:Y:S01]  /*c9ed0*/  PRMT R157, R163, 0x5410, R157 ;  /* 0x00005410a39d7816 */ /* 0x004fe2000000009d */
[----:B------:R-:W-:Y:S01]  /*c9ee0*/  STL [R1+0xd08], R160 ;  /* 0x000d08a001007387 */ /* 0x000fe20000100800 */
[----:B------:R-:W-:Y:S02]  /*c9ef0*/  PRMT R152, R152, 0x3340, R0 ;  /* 0x0000334098987816 */ /* 0x000fe40000000000 */
[----:B------:R-:W-:Y:S02]  /*c9f00*/  LOP3.LUT R148, R148, 0xffff, RZ, 0xc0, !PT ;  /* 0x0000ffff94947812 */ /* 0x000fe400078ec0ff */
        /* <DEDUP_REMOVED lines=22> */
[----:B----4-:R-:W-:-:S05]  /*ca070*/  PRMT R159, R161, 0x5410, R159 ;  /* 0x00005410a19f7816 */ /* 0x010fca000000009f */
        /* <DEDUP_REMOVED lines=20> */
[----:B0-----:R-:W2:Y:S04]  /*ca1c0*/  LDL.LU R153, [R1+0x1fc] ;  /* 0x0001fc0001997983 */ /* 0x001ea80000300800 */
[----:B------:R-:W-:Y:S04]  /*ca1d0*/  STL [R1+0xc94], R108 ;  /* 0x000c946c01007387 */ /* 0x000fe80000100800 */
[----:B------:R-:W3:Y:S04]  /*ca1e0*/  LDL.LU R154, [R1+0x1f8] ;  /* 0x0001f800019a7983 */ /* 0x000ee80000300800 */
        /* <DEDUP_REMOVED lines=29> */
[----:B------:R-:W-:-:S04]  /*ca3c0*/  LOP3.LUT R24, R24, 0xffff, RZ, 0xc0, !PT ;  /* 0x0000ffff18187812 */ /* 0x000fc800078ec0ff */
[--C-:B------:R-:W-:Y:S02]  /*ca3d0*/  PRMT R24, R24, 0x3340, R0.reuse ;  /* 0x0000334018187816 */ /* 0x100fe40000000000 */
[----:B------:R-:W-:Y:S02]  /*ca3e0*/  LOP3.LUT R28, R28, 0xffff, RZ, 0xc0, !PT ;  /* 0x0000ffff1c1c7812 */ /* 0x000fe400078ec0ff */
[----:B------:R-:W-:Y:S02]  /*ca3f0*/  LOP3.LUT R29, R29, 0xffff, RZ, 0xc0, !PT ;  /* 0x0000ffff1d1d7812 */ /* 0x000fe400078ec0ff */
[--C-:B------:R-:W-:Y:S02]  /*ca400*/  PRMT R28, R28, 0x3340, R0.reuse ;  /* 0x000033401c1c7816 */ /* 0x100fe40000000000 */
[----:B------:R-:W-:Y:S02]  /*ca410*/  LOP3.LUT R31, R31, 0xffff, RZ, 0xc0, !PT ;  /* 0x0000ffff1f1f7812 */ /* 0x000fe400078ec0ff */
[----:B------:R-:W-:-:S02]  /*ca420*/  PRMT R29, R29, 0x3340, R0 ;  /* 0x000033401d1d7816 */ /* 0x000fc40000000000 */
[--C-:B------:R-:W-:Y:S02]  /*ca430*/  PRMT R30, R30, 0x3340, R0.reuse ;  /* 0x000033401e1e7816 */ /* 0x100fe40000000000 */
[--C-:B------:R-:W-:Y:S02]  /*ca440*/  PRMT R31, R31, 0x3340, R0.reuse ;  /* 0x000033401f1f7816 */ /* 0x100fe40000000000 */
[----:B------:R-:W-:Y:S02]  /*ca450*/  LOP3.LUT R32, R32, 0xffff, RZ, 0xc0, !PT ;  /* 0x0000ffff20207812 */ /* 0x000fe400078ec0ff */
[----:B------:R-:W-:Y:S02]  /*ca460*/  LOP3.LUT R34, R34, 0xffff, RZ, 0xc0, !PT ;  /* 0x0000ffff22227812 */ /* 0x000fe400078ec0ff */
[--C-:B------:R-:W-:Y:S02]  /*ca470*/  PRMT R32, R32, 0x3340, R0.reuse ;  /* 0x0000334020207816 */ /* 0x100fe40000000000 */
[----:B------:R-:W-:-:S02]  /*ca480*/  PRMT R34, R34, 0x3340, R0 ;  /* 0x0000334022227816 */ /* 0x000fc40000000000 */
[----:B------:R-:W-:Y:S02]  /*ca490*/  LOP3.LUT R35, R35, 0xffff, RZ, 0xc0, !PT ;  /* 0x0000ffff23237812 */ /* 0x000fe400078ec0ff */
[----:B------:R-:W-:Y:S02]  /*ca4a0*/  LOP3.LUT R36, R36, 0xffff, RZ, 0xc0, !PT ;  /* 0x0000ffff24247812 */ /* 0x000fe400078ec0ff */
[----:B------:R-:W-:Y:S02]  /*ca4b0*/  LOP3.LUT R37, R37, 0xffff, RZ, 0xc0, !PT ;  /* 0x0000ffff25257812 */ /* 0x000fe400078ec0ff */
[--C-:B------:R-:W-:Y:S02]  /*ca4c0*/  PRMT R35, R35, 0x3340, R0.reuse ;  /* 0x0000334023237816 */ /* 0x100fe40000000000 */
[--C-:B------:R-:W-:Y:S02]  /*ca4d0*/  PRMT R36, R36, 0x3340, R0.reuse ;  /* 0x0000334024247816 */ /* 0x100fe40000000000 */
[----:B------:R-:W-:-:S02]  /*ca4e0*/  PRMT R37, R37, 0x3340, R0 ;  /* 0x0000334025257816 */ /* 0x000fc40000000000 */
[----:B------:R-:W-:Y:S02]  /*ca4f0*/  LOP3.LUT R39, R39, 0xffff, RZ, 0xc0, !PT ;  /* 0x0000ffff27277812 */ /* 0x000fe400078ec0ff */
[----:B------:R-:W-:Y:S02]  /*ca500*/  LOP3.LUT R40, R40, 0xffff, RZ, 0xc0, !PT ;  /* 0x0000ffff28287812 */ /* 0x000fe400078ec0ff */
[--C-:B------:R-:W-:Y:S02]  /*ca510*/  PRMT R39, R39, 0x3340, R0.reuse ;  /* 0x0000334027277816 */ /* 0x100fe40000000000 */
[----:B------:R-:W-:Y:S02]  /*ca520*/  PRMT R40, R40, 0x3340, R0 ;  /* 0x0000334028287816 */ /* 0x000fe40000000000 */
[----:B------:R-:W-:-:S04]  /*ca530*/  LOP3.LUT R45, R45, 0xffff, RZ, 0xc0, !PT ;  /* 0x0000ffff2d2d7812 */ /* 0x000fc800078ec0ff */
[----:B------:R-:W-:Y:S02]  /*ca540*/  PRMT R45, R45, 0x3340, R0 ;  /* 0x000033402d2d7816 */ /* 0x000fe40000000000 */
[----:B--2---:R-:W-:Y:S02]  /*ca550*/  PRMT R107, R153, 0x5410, R106 ;  /* 0x00005410996b7816 */ /* 0x004fe4000000006a */
[----:B---3--:R-:W-:-:S03]  /*ca560*/  PRMT R106, R154, 0x5410, R105 ;  /* 0x000054109a6a7816 */ /* 0x008fc60000000069 */
[----:B------:R-:W-:Y:S01]  /*ca570*/  STL [R1+0xc8c], R107 ;  /* 0x000c8c6b01007387 */ /* 0x000fe20000100800 */
[----:B----4-:R-:W-:-:S03]  /*ca580*/  PRMT R105, R155, 0x5410, R104 ;  /* 0x000054109b697816 */ /* 0x010fc60000000068 */
[----:B------:R-:W-:Y:S01]  /*ca590*/  STL [R1+0xc80], R106 ;  /* 0x000c806a01007387 */ /* 0x000fe20000100800 */
[----:B------:R-:W-:-:S03]  /*ca5a0*/  PRMT R104, R156, 0x5410, R103 ;  /* 0x000054109c687816 */ /* 0x000fc60000000067 */
        /* <DEDUP_REMOVED lines=18> */
[----:B------:R0:W-:Y:S01]  /*ca6d0*/  STL [R1+0x24c], R24 ;  /* 0x00024c1801007387 */ /* 0x0001e20000100800 */
[----:B------:R-:W-:-:S03]  /*ca6e0*/  PRMT R25, R166, 0x5410, R27 ;  /* 0x00005410a6197816 */ /* 0x000fc6000000001b */
[----:B------:R1:W-:Y:S01]  /*ca6f0*/  STL [R1+0x248], R26 ;  /* 0x0002481a01007387 */ /* 0x0003e20000100800 */
[----:B0-----:R-:W-:-:S03]  /*ca700*/  PRMT R24, R167, 0x5410, R28 ;  /* 0x00005410a7187816 */ /* 0x001fc6000000001c */
[----:B------:R0:W-:Y:S01]  /*ca710*/  STL [R1+0x244], R25 ;  /* 0x0002441901007387 */ /* 0x0001e20000100800 */
[----:B-1----:R-:W-:-:S03]  /*ca720*/  PRMT R26, R168, 0x5410, R29 ;  /* 0x00005410a81a7816 */ /* 0x002fc6000000001d */
[----:B------:R1:W-:Y:S01]  /*ca730*/  STL [R1+0x240], R24 ;  /* 0x0002401801007387 */ /* 0x0003e20000100800 */
[----:B0-----:R-:W-:-:S03]  /*ca740*/  PRMT R25, R169, 0x5410, R30 ;  /* 0x00005410a9197816 */ /* 0x001fc6000000001e */
[----:B------:R0:W-:Y:S01]  /*ca750*/  STL [R1+0x23c], R26 ;  /* 0x00023c1a01007387 */ /* 0x0001e20000100800 */
[----:B-1----:R-:W-:-:S03]  /*ca760*/  PRMT R24, R170, 0x5410, R31 ;  /* 0x00005410aa187816 */ /* 0x002fc6000000001f */
[----:B------:R1:W-:Y:S04]  /*ca770*/  STL [R1+0x238], R25 ;  /* 0x0002381901007387 */ /* 0x0003e80000100800 */
[----:B------:R2:W-:Y:S01]  /*ca780*/  STL [R1+0x234], R24 ;  /* 0x0002341801007387 */ /* 0x0005e20000100800 */
[----:B0-----:R-:W-:Y:S02]  /*ca790*/  PRMT R26, R175, 0x5410, R32 ;  /* 0x00005410af1a7816 */ /* 0x001fe40000000020 */
[----:B-1----:R-:W-:-:S03]  /*ca7a0*/  PRMT R25, R176, 0x5410, R33 ;  /* 0x00005410b0197816 */ /* 0x002fc60000000021 */
[----:B------:R0:W-:Y:S01]  /*ca7b0*/  STL [R1+0x22c], R26 ;  /* 0x00022c1a01007387 */ /* 0x0001e20000100800 */
[----:B--2---:R-:W-:-:S03]  /*ca7c0*/  PRMT R24, R177, 0x5410, R34 ;  /* 0x00005410b1187816 */ /* 0x004fc60000000022 */
        /* <DEDUP_REMOVED lines=10> */
[----:B------:R-:W-:Y:S01]  /*ca870*/  STL [R1+0x210], R26 ;  /* 0x0002101a01007387 */ /* 0x000fe20000100800 */
[----:B--2---:R-:W-:-:S03]  /*ca880*/  PRMT R24, R193, 0x5410, R40 ;  /* 0x00005410c1187816 */ /* 0x004fc60000000028 */
[----:B------:R-:W-:Y:S04]  /*ca890*/  STL [R1+0x20c], R25 ;  /* 0x00020c1901007387 */ /* 0x000fe80000100800 */
[----:B------:R0:W-:Y:S04]  /*ca8a0*/  STL [R1+0x208], R24 ;  /* 0x0002081801007387 */ /* 0x0001e80000100800 */
        /* <DEDUP_REMOVED lines=18> */
[----:B------:R-:W4:Y:S04]  /*ca9d0*/  LDL.LU R175, [R1+0xc0] ;  /* 0x0000c00001af7983 */ /* 0x000f280000300800 */
[----:B------:R-:W3:Y:S04]  /*ca9e0*/  LDL.LU R176, [R1+0xb8] ;  /* 0x0000b80001b07983 */ /* 0x000ee80000300800 */
[----:B------:R-:W3:Y:S04]  /*ca9f0*/  LDL.LU R177, [R1+0xa4] ;  /* 0x0000a40001b17983 */ /* 0x000ee80000300800 */
[----:B------:R-:W3:Y:S04]  /*caa00*/  LDL.LU R178, [R1+0xa8] ;  /* 0x0000a80001b27983 */ /* 0x000ee80000300800 */
[----:B------:R-:W2:Y:S04]  /*caa10*/  LDL.LU R184, [R1+0xa0] ;  /* 0x0000a00001b87983 */ /* 0x000ea80000300800 */
[----:B------:R-:W4:Y:S04]  /*caa20*/  LDL.LU R185, [R1+0x8c] ;  /* 0x00008c0001b97983 */ /* 0x000f280000300800 */
[----:B------:R-:W3:Y:S04]  /*caa30*/  LDL.LU R186, [R1+0x88] ;  /* 0x0000880001ba7983 */ /* 0x000ee80000300800 */
[----:B------:R-:W3:Y:S01]  /*caa40*/  LDL.LU R192, [R1+0x84] ;  /* 0x0000840001c07983 */ /* 0x000ee20000300800 */
[----:B------:R-:W-:-:S02]  /*caa50*/  PRMT R41, R194, 0x5410, R41 ;  /* 0x00005410c2297816 */ /* 0x000fc40000000029 */
[----:B------:R-:W-:Y:S01]  /*caa60*/  PRMT R45, R200, 0x5410, R45 ;  /* 0x00005410c82d7816 */ /* 0x000fe2000000002d */
[----:B------:R-:W3:Y:S01]  /*caa70*/  LDL.LU R193, [R1+0x80] ;  /* 0x0000800001c17983 */ /* 0x000ee20000300800 */
[----:B------:R-:W-:-:S03]  /*caa80*/  PRMT R43, R201, 0x5410, R43 ;  /* 0x00005410c92b7816 */ /* 0x000fc6000000002b */
[----:B------:R-:W3:Y:S04]  /*caa90*/  LDL.LU R194, [R1+0x7c] ;  /* 0x00007c0001c27983 */ /* 0x000ee80000300800 */
[----:B------:R-:W3:Y:S04]  /*caaa0*/  LDL.LU R200, [R1+0x68] ;  /* 0x0000680001c87983 */ /* 0x000ee80000300800 */
[----:B------:R-:W3:Y:S01]  /*caab0*/  LDL.LU R201, [R1+0x64] ;  /* 0x0000640001c97983 */ /* 0x000ee20000300800 */
[----:B------:R-:W-:Y:S02]  /*caac0*/  LOP3.LUT R71, R71, 0xffff, RZ, 0xc0, !PT ;  /* 0x0000ffff47477812 */ /* 0x000fe400078ec0ff */
[----:B------:R-:W-:-:S02]  /*caad0*/  LOP3.LUT R72, R72, 0xffff, RZ, 0xc0, !PT ;  /* 0x0000ffff48487812 */ /* 0x000fc400078ec0ff */
[----:B------:R-:W-:Y:S02]  /*caae0*/  LOP3.LUT R73, R73, 0xffff, RZ, 0xc0, !PT ;  /* 0x0000ffff49497812 */ /* 0x000fe400078ec0ff */
[----:B------:R-:W-:Y:S02]  /*caaf0*/  LOP3.LUT R74, R74, 0xffff, RZ, 0xc0, !PT ;  /* 0x0000ffff4a4a7812 */ /* 0x000fe400078ec0ff */
[--C-:B------:R-:W-:Y:S02]  /*cab00*/  PRMT R71, R71, 0x3340, R0.reuse ;  /* 0x0000334047477816 */ /* 0x100fe40000000000 */
[----:B------:R-:W-:Y:S02]  /*cab10*/  LOP3.LUT R75, R75, 0xffff, RZ, 0xc0, !PT ;  /* 0x0000ffff4b4b7812 */ /* 0x000fe400078ec0ff */
[----:B------:R-:W-:Y:S02]  /*cab20*/  LOP3.LUT R66, R66, 0xffff, RZ, 0xc0, !PT ;  /* 0x0000ffff42427812 */ /* 0x000fe400078ec0ff */
[----:B------:R-:W-:-:S02]  /*cab30*/  PRMT R72, R72, 0x3340, R0 ;  /* 0x0000334048487816 */ /* 0x000fc40000000000 */
[--C-:B------:R-:W-:Y:S02]  /*cab40*/  PRMT R73, R73, 0x3340, R0.reuse ;  /* 0x0000334049497816 */ /* 0x100fe40000000000 */
[--C-:B------:R-:W-:Y:S02]  /*cab50*/  PRMT R74, R74, 0x3340, R0.reuse ;  /* 0x000033404a4a7816 */ /* 0x100fe40000000000 */
[----:B------:R-:W-:Y:S02]  /*cab60*/  PRMT R32, R17, 0x5410, R7 ;  /* 0x0000541011207816 */ /* 0x000fe40000000007 */
[----:B------:R-:W-:Y:S01]  /*cab70*/  PRMT R75, R75, 0x3340, R0 ;  /* 0x000033404b4b7816 */ /* 0x000fe20000000000 */
[----:B------:R-:W3:Y:S01]  /*cab80*/  LDL.LU R17, [R1+0x548c] ;  /* 0x00548c0001117983 */ /* 0x000ee20000300800 */
[----:B------:R-:W-:Y:S02]  /*cab90*/  LOP3.LUT R76, R76, 0xffff, RZ, 0xc0, !PT ;  /* 0x0000ffff4c4c7812 */ /* 0x000fe400078ec0ff */
[----:B------:R-:W-:-:S02]  /*caba0*/  PRMT R71, R15, 0x5410, R71 ;  /* 0x000054100f477816 */ /* 0x000fc40000000047 */
[----:B------:R-:W-:Y:S01]  /*cabb0*/  PRMT R66, R66, 0x3340, R0 ;  /* 0x0000334042427816 */ /* 0x000fe20000000000 */
[----:B------:R-:W3:Y:S01]  /*cabc0*/  LDL.LU R15, [R1+0x5488] ;  /* 0x00548800010f7983 */ /* 0x000ee20000300800 */
[----:B------:R-:W-:Y:S02]  /*cabd0*/  LOP3.LUT R77, R77, 0xffff, RZ, 0xc0, !PT ;  /* 0x0000ffff4d4d7812 */ /* 0x000fe400078ec0ff */
[----:B------:R-:W-:Y:S02]  /*cabe0*/  PRMT R72, R3, 0x5410, R72 ;  /* 0x0000541003487816 */ /* 0x000fe40000000048 */
[----:B------:R-:W3:Y:S01]  /*cabf0*/  LDL.LU R3, [R1+0x5484] ;  /* 0x0054840001037983 */ /* 0x000ee20000300800 */
[----:B------:R-:W-:Y:S02]  /*cac00*/  PRMT R73, R216, 0x5410, R73 ;  /* 0x00005410d8497816 */ /* 0x000fe40000000049 */
[----:B------:R-:W-:Y:S01]  /*cac10*/  PRMT R74, R13, 0x5410, R74 ;  /* 0x000054100d4a7816 */ /* 0x000fe2000000004a */
[----:B------:R-:W3:Y:S01]  /*cac20*/  LDL.LU R216, [R1+0x5480] ;  /* 0x0054800001d87983 */ /* 0x000ee20000300800 */
[----:B------:R-:W-:-:S02]  /*cac30*/  LOP3.LUT R68, R68, 0xffff, RZ, 0xc0, !PT ;  /* 0x0000ffff44447812 */ /* 0x000fc400078ec0ff */
[--C-:B------:R-:W-:Y:S01]  /*cac40*/  PRMT R76, R76, 0x3340, R0.reuse ;  /* 0x000033404c4c7816 */ /* 0x100fe20000000000 */
[----:B------:R-:W3:Y:S01]  /*cac50*/  LDL.LU R13, [R1+0x547c] ;  /* 0x00547c00010d7983 */ /* 0x000ee20000300800 */
[----:B------:R-:W-:Y:S02]  /*cac60*/  PRMT R75, R2, 0x5410, R75 ;  /* 0x00005410024b7816 */ /* 0x000fe4000000004b */
[--C-:B------:R-:W-:Y:S01]  /*cac70*/  PRMT R77, R77, 0x3340, R0.reuse ;  /* 0x000033404d4d7816 */ /* 0x100fe20000000000 */
[----:B------:R-:W3:Y:S01]  /*cac80*/  LDL.LU R2, [R1+0x5478] ;  /* 0x0054780001027983 */ /* 0x000ee20000300800 */
[----:B------:R-:W-:Y:S02]  /*cac90*/  LOP3.LUT R81, R81, 0xffff, RZ, 0xc0, !PT ;  /* 0x0000ffff51517812 */ /* 0x000fe400078ec0ff */
[----:B------:R-:W-:Y:S02]  /*caca0*/  LOP3.LUT R142, R142, 0xffff, RZ, 0xc0, !PT ;  /* 0x0000ffff8e8e7812 */ /* 0x000fe400078ec0ff */
[----:B------:R-:W-:-:S02]  /*cacb0*/  PRMT R68, R68, 0x3340, R0 ;  /* 0x0000334044447816 */ /* 0x000fc40000000000 */
[----:B------:R-:W-:Y:S02]  /*cacc0*/  LOP3.LUT R133, R133, 0xffff, RZ, 0xc0, !PT ;  /* 0x0000ffff85857812 */ /* 0x000fe400078ec0ff */
[----:B------:R-:W-:Y:S02]  /*cacd0*/  PRMT R76, R18, 0x5410, R76 ;  /* 0x00005410124c7816 */ /* 0x000fe4000000004c */
[----:B------:R-:W-:Y:S02]  /*cace0*/  LOP3.LUT R82, R82, 0xffff, RZ, 0xc0, !PT ;  /* 0x0000ffff52527812 */ /* 0x000fe400078ec0ff */
[----:B------:R-:W-:Y:S02]  /*cacf0*/  PRMT R77, R231, 0x5410, R77 ;  /* 0x00005410e74d7816 */ /* 0x000fe4000000004d */
        /* <DEDUP_REMOVED lines=12> */
[--C-:B------:R-:W-:Y:S02]  /*cadc0*/  PRMT R82, R82, 0x3340, R0.reuse ;  /* 0x0000334052527816 */ /* 0x100fe40000000000 */
[----:B------:R-:W-:-:S02]  /*cadd0*/  PRMT R4, R4, 0x3340, R0 ;  /* 0x0000334004047816 */ /* 0x000fc40000000000 */
[--C-:B------:R-:W-:Y:S02]  /*cade0*/  PRMT R83, R83, 0x3340, R0.reuse ;  /* 0x0000334053537816 */ /* 0x100fe40000000000 */
[----:B------:R-:W-:Y:S02]  /*cadf0*/  PRMT R81, R8, 0x5410, R81 ;  /* 0x0000541008517816 */ /* 0x000fe40000000051 */
[--C-:B------:R-:W-:Y:S02]  /*cae00*/  PRMT R5, R5, 0x3340, R0.reuse ;  /* 0x0000334005057816 */ /* 0x100fe40000000000 */
[----:B------:R-:W-:Y:S02]  /*cae10*/  PRMT R84, R84, 0x3340, R0 ;  /* 0x0000334054547816 */ /* 0x000fe40000000000 */
[----:B------:R-:W-:Y:S02]  /*cae20*/  LOP3.LUT R88, R88, 0xffff, RZ, 0xc0, !PT ;  /* 0x0000ffff58587812 */ /* 0x000fe400078ec0ff */
[----:B------:R-:W-:-:S02]  /*cae30*/  PRMT R28, R244, 0x5410, R142 ;  /* 0x00005410f41c7816 */ /* 0x000fc4000000008e */
[--C-:B------:R-:W-:Y:S02]  /*cae40*/  PRMT R6, R6, 0x3340, R0.reuse ;  /* 0x0000334006067816 */ /* 0x100fe40000000000 */
[----:B------:R-:W-:Y:S02]  /*cae50*/  PRMT R85, R85, 0x3340, R0 ;  /* 0x0000334055557816 */ /* 0x000fe40000000000 */
[----:B------:R-:W-:Y:S02]  /*cae60*/  LOP3.LUT R89, R89, 0xffff, RZ, 0xc0, !PT ;  /* 0x0000ffff59597812 */ /* 0x000fe400078ec0ff */
[----:B------:R-:W-:Y:S02]  /*cae70*/  PRMT R133, R240, 0x5410, R133 ;  /* 0x00005410f0857816 */ /* 0x000fe40000000085 */
[----:B------:R-:W-:Y:S02]  /*cae80*/  LOP3.LUT R90, R90, 0xffff, RZ, 0xc0, !PT ;  /* 0x0000ffff5a5a7812 */ /* 0x000fe400078ec0ff */
[----:B------:R-:W-:-:S02]  /*cae90*/  PRMT R82, R237, 0x5410, R82 ;  /* 0x00005410ed527816 */ /* 0x000fc40000000052 */
[----:B------:R-:W-:Y:S02]  /*caea0*/  LOP3.LUT R91, R91, 0xffff, RZ, 0xc0, !PT ;  /* 0x0000ffff5b5b7812 */ /* 0x000fe400078ec0ff */
[----:B------:R-:W-:Y:S02]  /*caeb0*/  PRMT R83, R234, 0x5410, R83 ;  /* 0x00005410ea537816 */ /* 0x000fe40000000053 */
[--C-:B------:R-:W-:Y:S02]  /*caec0*/  PRMT R88, R88, 0x3340, R0.reuse ;  /* 0x0000334058587816 */ /* 0x100fe40000000000 */
[--C-:B------:R-:W-:Y:S02]  /*caed0*/  PRMT R89, R89, 0x3340, R0.reuse ;  /* 0x0000334059597816 */ /* 0x100fe40000000000 */
        /* <DEDUP_REMOVED lines=10> */
[----:B--2---:R-:W-:Y:S02]  /*caf80*/  PRMT R66, R184, 0x5410, R66 ;  /* 0x00005410b8427816 */ /* 0x004fe40000000042 */
[----:B------:R-:W2:Y:S01]  /*caf90*/  LDL.LU R184, [R1+0x16c] ;  /* 0x00016c0001b87983 */ /* 0x000ea20000300800 */
[----:B----4-:R-:W-:-:S03]  /*cafa0*/  PRMT R65, R185, 0x5410, R65 ;  /* 0x00005410b9417816 */ /* 0x010fc60000000041 */
[----:B------:R-:W4:Y:S01]  /*cafb0*/  LDL.LU R185, [R1+0x17c] ;  /* 0x00017c0001b97983 */ /* 0x000f220000300800 */
[----:B---3--:R-:W-:-:S03]  /*cafc0*/  PRMT R70, R186, 0x5410, R70 ;  /* 0x00005410ba467816 */ /* 0x008fc60000000046 */
[----:B------:R-:W3:Y:S04]  /*cafd0*/  LDL.LU R186, [R1+0x1a4] ;  /* 0x0001a40001ba7983 */ /* 0x000ee80000300800 */
[----:B------:R-:W3:Y:S01]  /*cafe0*/  LDL.LU R18, [R1+0x5474] ;  /* 0x0054740001127983 */ /* 0x000ee20000300800 */
[----:B------:R-:W-:-:S03]  /*caff0*/  PRMT R68, R192, 0x5410, R68 ;  /* 0x00005410c0447816 */ /* 0x000fc60000000044 */
[----:B------:R-:W3:Y:S01]  /*cb000*/  LDL.LU R231, [R1+0x5470] ;  /* 0x0054700001e77983 */ /* 0x000ee20000300800 */
[----:B------:R-:W-:-:S03]  /*cb010*/  IMAD.MOV.U32 R192, RZ, RZ, R215 ;  /* 0x000000ffffc07224 */ /* 0x000fc600078e00d7 */
[----:B------:R-:W3:Y:S04]  /*cb020*/  LDL.LU R225, [R1+0x546c] ;  /* 0x00546c0001e17983 */ /* 0x000ee80000300800 */
[----:B------:R-:W3:Y:S04]  /*cb030*/  LDL.LU R228, [R1+0x5468] ;  /* 0x0054680001e47983 */ /* 0x000ee80000300800 */
[----:B------:R-:W3:Y:S04]  /*cb040*/  LDL.LU R220, [R1+0x5464] ;  /* 0x0054640001dc7983 */ /* 0x000ee80000300800 */
[----:B------:R-:W3:Y:S01]  /*cb050*/  LDL.LU R215, [R1+0x1e8] ;  /* 0x0001e80001d77983 */ /* 0x000ee20000300800 */
[----:B------:R-:W-:-:S03]  /*cb060*/  PRMT R34, R194, 0x5410, R4 ;  /* 0x00005410c2227816 */ /* 0x000fc60000000004 */
[----:B------:R-:W2:Y:S01]  /*cb070*/  LDL.LU R8, [R1+0x5460] ;  /* 0x0054600001087983 */ /* 0x000ea20000300800 */
[----:B------:R-:W-:-:S03]  /*cb080*/  PRMT R35, R200, 0x5410, R5 ;  /* 0x00005410c8237816 */ /* 0x000fc60000000005 */
[----:B------:R-:W3:Y:S01]  /*cb090*/  LDL.LU R244, [R1+0x545c] ;  /* 0x00545c0001f47983 */ /* 0x000ee20000300800 */
[----:B------:R-:W-:-:S03]  /*cb0a0*/  PRMT R4, R11, 0x5410, R84 ;  /* 0x000054100b047816 */ /* 0x000fc60000000054 */
[----:B------:R-:W3:Y:S01]  /*cb0b0*/  LDL.LU R240, [R1+0x5458] ;  /* 0x0054580001f07983 */ /* 0x000ee20000300800 */
[----:B------:R-:W-:-:S03]  /*cb0c0*/  PRMT R33, R201, 0x5410, R6 ;  /* 0x00005410c9217816 */ /* 0x000fc60000000006 */
[----:B------:R-:W3:Y:S01]  /*cb0d0*/  LDL.LU R237, [R1+0x5454] ;  /* 0x0054540001ed7983 */ /* 0x000ee20000300800 */
[----:B------:R-:W-:-:S03]  /*cb0e0*/  PRMT R5, R248, 0x5410, R85 ;  /* 0x00005410f8057816 */ /* 0x000fc60000000055 */
[----:B------:R-:W3:Y:S01]  /*cb0f0*/  LDL.LU R234, [R1+0x5450] ;  /* 0x0054500001ea7983 */ /* 0x000ee20000300800 */
[----:B------:R-:W-:-:S03]  /*cb100*/  PRMT R6, R246, 0x5410, R86 ;  /* 0x00005410f6067816 */ /* 0x000fc60000000056 */
[----:B------:R-:W4:Y:S04]  /*cb110*/  LDL.LU R11, [R1+0x544c] ;  /* 0x00544c00010b7983 */ /* 0x000f280000300800 */
        /* <DEDUP_REMOVED lines=9> */
[----:B------:R-:W-:-:S02]  /*cb1b0*/  SHF.R.U32.HI R139, RZ, 0x8, R139 ;  /* 0x00000008ff8b7819 */ /* 0x000fc4000001168b */
[----:B------:R-:W-:Y:S02]  /*cb1c0*/  LOP3.LUT R69, R69, 0xffff, RZ, 0xc0, !PT ;  /* 0x0000ffff45457812 */ /* 0x000fe400078ec0ff */
[----:B------:R-:W-:Y:S02]  /*cb1d0*/  SHF.R.U32.HI R138, RZ, 0x8, R138 ;  /* 0x00000008ff8a7819 */ /* 0x000fe4000001168a */
[----:B------:R-:W-:Y:S02]  /*cb1e0*/  SHF.R.U32.HI R137, RZ, 0x8, R137 ;  /* 0x00000008ff897819 */ /* 0x000fe40000011689 */
[----:B------:R-:W-:Y:S02]  /*cb1f0*/  SHF.R.U32.HI R132, RZ, 0x8, R132 ;  /* 0x00000008ff847819 */ /* 0x000fe40000011684 */
[----:B------:R-:W-:Y:S02]  /*cb200*/  LOP3.LUT R139, R139, 0xffff, RZ, 0xc0, !PT ;  /* 0x0000ffff8b8b7812 */ /* 0x000fe400078ec0ff */
[----:B------:R-:W-:-:S02]  /*cb210*/  PRMT R69, R69, 0x3340, R0 ;  /* 0x0000334045457816 */ /* 0x000fc40000000000 */
[----:B------:R-:W-:Y:S02]  /*cb220*/  LOP3.LUT R138, R138, 0xffff, RZ, 0xc0, !PT ;  /* 0x0000ffff8a8a7812 */ /* 0x000fe400078ec0ff */
[----:B------:R-:W-:Y:S02]  /*cb230*/  LOP3.LUT R137, R137, 0xffff, RZ, 0xc0, !PT ;  /* 0x0000ffff89897812 */ /* 0x000fe400078ec0ff */
[----:B------:R-:W-:Y:S02]  /*cb240*/  LOP3.LUT R132, R132, 0xffff, RZ, 0xc0, !PT ;  /* 0x0000ffff84847812 */ /* 0x000fe400078ec0ff */
[--C-:B------:R-:W-:Y:S02]  /*cb250*/  PRMT R139, R139, 0x3340, R0.reuse ;  /* 0x000033408b8b7816 */ /* 0x100fe40000000000 */
[----:B------:R-:W-:Y:S02]  /*cb260*/  PRMT R138, R138, 0x3340, R0 ;  /* 0x000033408a8a7816 */ /* 0x000fe40000000000 */
[----:B------:R-:W-:-:S02]  /*cb270*/  PRMT R69, R193, 0x5410, R69 ;  /* 0x00005410c1457816 */ /* 0x000fc40000000045 */
[--C-:B------:R-:W-:Y:S01]  /*cb280*/  PRMT R137, R137, 0x3340, R0.reuse ;  /* 0x0000334089897816 */ /* 0x100fe20000000000 */
[----:B------:R-:W3:Y:S01]  /*cb290*/  LDL.LU R193, [R1+0x278] ;  /* 0x0002780001c17983 */ /* 0x000ee20000300800 */
[----:B------:R-:W-:-:S03]  /*cb2a0*/  PRMT R132, R132, 0x3340, R0 ;  /* 0x0000334084847816 */ /* 0x000fc60000000000 */
[----:B------:R-:W3:Y:S01]  /*cb2b0*/  LDL.LU R200, [R1+0x28c] ;  /* 0x00028c0001c87983 */ /* 0x000ee20000300800 */
[----:B------:R-:W-:-:S03]  /*cb2c0*/  PRMT R64, R175, 0x5410, R64 ;  /* 0x00005410af407816 */ /* 0x000fc60000000040 */
[----:B------:R-:W3:Y:S01]  /*cb2d0*/  LDL.LU R201, [R1+0x2a0] ;  /* 0x0002a00001c97983 */ /* 0x000ee20000300800 */
[----:B--2---:R-:W-:-:S03]  /*cb2e0*/  PRMT R139, R8, 0x5410, R139 ;  /* 0x00005410088b7816 */ /* 0x004fc6000000008b */
[----:B------:R-:W2:Y:S01]  /*cb2f0*/  LDL.LU R8, [R1+0x5428] ;  /* 0x0054280001087983 */ /* 0x000ea20000300800 */
[----:B----4-:R-:W-:-:S03]  /*cb300*/  PRMT R138, R11, 0x5410, R138 ;  /* 0x000054100b8a7816 */ /* 0x010fc6000000008a */
[----:B------:R-:W4:Y:S01]  /*cb310*/  LDL.LU R11, [R1+0x5424] ;  /* 0x00542400010b7983 */ /* 0x000f220000300800 */
[----:B---3--:R-:W-:-:S03]  /*cb320*/  PRMT R137, R241, 0x5410, R137 ;  /* 0x00005410f1897816 */ /* 0x008fc60000000089 */
[----:B------:R-:W3:Y:S01]  /*cb330*/  LDL.LU R241, [R1+0x5420] ;  /* 0x0054200001f17983 */ /* 0x000ee20000300800 */
[----:B------:R-:W-:-:S03]  /*cb340*/  PRMT R175, R222, 0x5410, R132 ;  /* 0x00005410deaf7816 */ /* 0x000fc60000000084 */
[----:B------:R-:W0:Y:S01]  /*cb350*/  LDL.LU R222, [R1+0x541c] ;  /* 0x00541c0001de7983 */ /* 0x000e220000300800 */
[----:B------:R-:W-:Y:S02]  /*cb360*/  LOP3.LUT R49, R49, 0xffff, RZ, 0xc0, !PT ;  /* 0x0000ffff31317812 */ /* 0x000fe400078ec0ff */
[----:B------:R-:W-:Y:S02]  /*cb370*/  LOP3.LUT R50, R50, 0xffff, RZ, 0xc0, !PT ;  /* 0x0000ffff32327812 */ /* 0x000fe400078ec0ff */
[----:B------:R-:W-:Y:S02]  /*cb380*/  LOP3.LUT R54, R54, 0xffff, RZ, 0xc0, !PT ;  /* 0x0000ffff36367812 */ /* 0x000fe400078ec0ff */
[----:B------:R-:W-:Y:S02]  /*cb390*/  LOP3.LUT R53, R53, 0xffff, RZ, 0xc0, !PT ;  /* 0x0000ffff35357812 */ /* 0x000fe400078ec0ff */
[--C-:B------:R-:W-:Y:S02]  /*cb3a0*/  PRMT R49, R49, 0x3340, R0.reuse ;  /* 0x0000334031317816 */ /* 0x100fe40000000000 */
[----:B------:R-:W-:-:S02]  /*cb3b0*/  PRMT R50, R50, 0x3340, R0 ;  /* 0x0000334032327816 */ /* 0x000fc40000000000 */
[----:B------:R-:W-:Y:S02]  /*cb3c0*/  SHF.R.U32.HI R130, RZ, 0x8, R130 ;  /* 0x00000008ff827819 */ /* 0x000fe40000011682 */
[--C-:B------:R-:W-:Y:S02]  /*cb3d0*/  PRMT R54, R54, 0x3340, R0.reuse ;  /* 0x0000334036367816 */ /* 0x100fe40000000000 */
[----:B------:R-:W-:Y:S02]  /*cb3e0*/  LOP3.LUT R57, R57, 0xffff, RZ, 0xc0, !PT ;  /* 0x0000ffff39397812 */ /* 0x000fe400078ec0ff */
[----:B------:R-:W-:Y:S02]  /*cb3f0*/  PRMT R53, R53, 0x3340, R0 ;  /* 0x0000334035357816 */ /* 0x000fe40000000000 */
[----:B------:R-:W-:Y:S02]  /*cb400*/  PRMT R51, R158, 0x5410, R51 ;  /* 0x000054109e337816 */ /* 0x000fe40000000033 */
[----:B------:R-:W-:Y:S01]  /*cb410*/  LOP3.LUT R61, R61, 0xffff, RZ, 0xc0, !PT ;  /* 0x0000ffff3d3d7812 */ /* 0x000fe200078ec0ff */
[----:B------:R-:W2:Y:S01]  /*cb420*/  LDL.LU R158, [R1+0x30c] ;  /* 0x00030c00019e7983 */ /* 0x000ea20000300800 */
[----:B------:R-:W-:-:S02]  /*cb430*/  PRMT R49, R159, 0x5410, R49 ;  /* 0x000054109f317816 */ /* 0x000fc40000000031 */
[----:B------:R-:W-:Y:S01]  /*cb440*/  PRMT R58, R58, 0x3340, R0 ;  /* 0x000033403a3a7816 */ /* 0x000fe20000000000 */
[----:B------:R-:W4:Y:S01]  /*cb450*/  LDL.LU R159, [R1+0x32c] ;  /* 0x00032c00019f7983 */ /* 0x000f220000300800 */
[----:B------:R-:W-:Y:S02]  /*cb460*/  LOP3.LUT R130, R130, 0xffff, RZ, 0xc0, !PT ;  /* 0x0000ffff82827812 */ /* 0x000fe400078ec0ff */
[----:B------:R-:W-:Y:S02]  /*cb470*/  PRMT R50, R160, 0x5410, R50 ;  /* 0x00005410a0327816 */ /* 0x000fe40000000032 */
[----:B------:R-:W-:Y:S01]  /*cb480*/  PRMT R57, R57, 0x3340, R0 ;  /* 0x0000334039397816 */ /* 0x000fe20000000000 */
[----:B------:R-:W3:Y:S01]  /*cb490*/  LDL.LU R160, [R1+0x348] ;  /* 0x0003480001a07983 */ /* 0x000ee20000300800 */
[----:B------:R-:W-:Y:S02]  /*cb4a0*/  PRMT R54, R161, 0x5410, R54 ;  /* 0x00005410a1367816 */ /* 0x000fe40000000036 */
        /* <DEDUP_REMOVED lines=10> */
[----:B------:R-:W4:Y:S01]  /*cb550*/  LDL.LU R164, [R1+0xce0] ;  /* 0x000ce00001a47983 */ /* 0x000f220000300800 */
[----:B------:R-:W-:-:S03]  /*cb560*/  PRMT R61, R168, 0x5410, R61 ;  /* 0x00005410a83d7816 */ /* 0x000fc6000000003d */
[----:B------:R-:W4:Y:S04]  /*cb570*/  LDL.LU R165, [R1+0xcf0] ;  /* 0x000cf00001a57983 */ /* 0x000f280000300800 */
[----:B------:R-:W4:Y:S04]  /*cb580*/  LDL.LU R166, [R1+0xd00] ;  /* 0x000d000001a67983 */ /* 0x000f280000300800 */
[----:B------:R-:W4:Y:S01]  /*cb590*/  LDL.LU R168, [R1+0x470c] ;  /* 0x00470c0001a87983 */ /* 0x000f220000300800 */
[----:B0-----:R-:W-:-:S03]  /*cb5a0*/  PRMT R24, R222, 0x5410, R130 ;  /* 0x00005410de187816 */ /* 0x001fc60000000082 */
[----:B------:R-:W2:Y:S01]  /*cb5b0*/  LDL.LU R222, [R1+0x5418] ;  /* 0x0054180001de7983 */ /* 0x000ea20000300800 */
[----:B------:R-:W-:Y:S02]  /*cb5c0*/  LOP3.LUT R59, R59, 0xffff, RZ, 0xc0, !PT ;  /* 0x0000ffff3b3b7812 */ /* 0x000fe400078ec0ff */
[----:B------:R-:W-:Y:S02]  /*cb5d0*/  SHF.R.U32.HI R136, RZ, 0x8, R136 ;  /* 0x00000008ff887819 */ /* 0x000fe40000011688 */
[----:B------:R-:W-:Y:S02]  /*cb5e0*/  SHF.R.U32.HI R129, RZ, 0x8, R129 ;  /* 0x00000008ff817819 */ /* 0x000fe40000011681 */
[----:B------:R-:W-:Y:S02]  /*cb5f0*/  SHF.R.U32.HI R135, RZ, 0x8, R135 ;  /* 0x00000008ff877819 */ /* 0x000fe40000011687 */
[----:B------:R-:W-:Y:S02]  /*cb600*/  SHF.R.U32.HI R128, RZ, 0x8, R128 ;  /* 0x00000008ff807819 */ /* 0x000fe40000011680 */
[----:B------:R-:W-:-:S02]  /*cb610*/  SHF.R.U32.HI R134, RZ, 0x8, R134 ;  /* 0x00000008ff867819 */ /* 0x000fc40000011686 */
[----:B------:R-:W-:Y:S02]  /*cb620*/  SHF.R.U32.HI R126, RZ, 0x8, R126 ;  /* 0x00000008ff7e7819 */ /* 0x000fe4000001167e */
[----:B------:R-:W-:Y:S02]  /*cb630*/  LOP3.LUT R62, R62, 0xffff, RZ, 0xc0, !PT ;  /* 0x0000ffff3e3e7812 */ /* 0x000fe400078ec0ff */
[----:B------:R-:W-:Y:S02]  /*cb640*/  PRMT R59, R59, 0x3340, R0 ;  /* 0x000033403b3b7816 */ /* 0x000fe40000000000 */
[----:B------:R-:W-:Y:S02]  /*cb650*/  LOP3.LUT R136, R136, 0xffff, RZ, 0xc0, !PT ;  /* 0x0000ffff88887812 */ /* 0x000fe400078ec0ff */
[----:B------:R-:W-:Y:S02]  /*cb660*/  LOP3.LUT R129, R129, 0xffff, RZ, 0xc0, !PT ;  /* 0x0000ffff81817812 */ /* 0x000fe400078ec0ff */
[----:B------:R-:W-:-:S02]  /*cb670*/  LOP3.LUT R135, R135, 0xffff, RZ, 0xc0, !PT ;  /* 0x0000ffff87877812 */ /* 0x000fc400078ec0ff */
[----:B------:R-:W-:Y:S02]  /*cb680*/  LOP3.LUT R128, R128, 0xffff, RZ, 0xc0, !PT ;  /* 0x0000ffff80807812 */ /* 0x000fe400078ec0ff */
[----:B------:R-:W-:Y:S02]  /*cb690*/  LOP3.LUT R134, R134, 0xffff, RZ, 0xc0, !PT ;  /* 0x0000ffff86867812 */ /* 0x000fe400078ec0ff */
[----:B------:R-:W-:Y:S02]  /*cb6a0*/  LOP3.LUT R126, R126, 0xffff, RZ, 0xc0, !PT ;  /* 0x0000ffff7e7e7812 */ /* 0x000fe400078ec0ff */
[--C-:B------:R-:W-:Y:S02]  /*cb6b0*/  PRMT R62, R62, 0x3340, R0.reuse ;  /* 0x000033403e3e7816 */ /* 0x100fe40000000000 */
[--C-:B------:R-:W-:Y:S02]  /*cb6c0*/  PRMT R136, R136, 0x3340, R0.reuse ;  /* 0x0000334088887816 */ /* 0x100fe40000000000 */
[----:B------:R-:W-:-:S02]  /*cb6d0*/  PRMT R129, R129, 0x3340, R0 ;  /* 0x0000334081817816 */ /* 0x000fc40000000000 */
[----:B------:R-:W-:Y:S02]  /*cb6e0*/  PRMT R59, R169, 0x5410, R59 ;  /* 0x00005410a93b7816 */ /* 0x000fe4000000003b */
[--C-:B------:R-:W-:Y:S01]  /*cb6f0*/  PRMT R135, R135, 0x3340, R0.reuse ;  /* 0x0000334087877816 */ /* 0x100fe20000000000 */
[----:B------:R-:W4:Y:S01]  /*cb700*/  LDL.LU R169, [R1+0x4770] ;  /* 0x0047700001a97983 */ /* 0x000f220000300800 */
[----:B------:R-:W-:Y:S02]  /*cb710*/  PRMT R128, R128, 0x3340, R0 ;  /* 0x0000334080807816 */ /* 0x000fe40000000000 */
[----:B------:R-:W-:Y:S02]  /*cb720*/  PRMT R60, R170, 0x5410, R60 ;  /* 0x00005410aa3c7816 */ /* 0x000fe4000000003c */
[--C-:B------:R-:W-:Y:S01]  /*cb730*/  PRMT R134, R134, 0x3340, R0.reuse ;  /* 0x0000334086867816 */ /* 0x100fe20000000000 */
[----:B------:R-:W4:Y:S01]  /*cb740*/  LDL.LU R170, [R1+0x47c8] ;  /* 0x0047c80001aa7983 */ /* 0x000f220000300800 */
[----:B------:R-:W-:-:S02]  /*cb750*/  PRMT R126, R126, 0x3340, R0 ;  /* 0x000033407e7e7816 */ /* 0x000fc40000000000 */
[----:B------:R-:W-:Y:S01]  /*cb760*/  LOP3.LUT R124, R124, 0xffff, RZ, 0xc0, !PT ;  /* 0x0000ffff7c7c7812 */ /* 0x000fe200078ec0ff */
[----:B------:R0:W-:Y:S01]  /*cb770*/  STL [R1+0x200], R24 ;  /* 0x0002001801007387 */ /* 0x0001e20000100800 */
[----:B------:R-:W-:Y:S02]  /*cb780*/  PRMT R62, R176, 0x5410, R62 ;  /* 0x00005410b03e7816 */ /* 0x000fe4000000003e */
[----:B------:R-:W-:Y:S01]  /*cb790*/  PRMT R136, R184, 0x5410, R136 ;  /* 0x00005410b8887816 */ /* 0x000fe20000000088 */
[----:B------:R-:W4:Y:S01]  /*cb7a0*/  LDL.LU R176, [R1+0x47cc] ;  /* 0x0047cc0001b07983 */ /* 0x000f220000300800 */
[----:B------:R-:W-:Y:S02]  /*cb7b0*/  PRMT R25, R194, 0x5410, R129 ;  /* 0x00005410c2197816 */ /* 0x000fe40000000081 */
[----:B------:R-:W-:Y:S01]  /*cb7c0*/  PRMT R135, R185, 0x5410, R135 ;  /* 0x00005410b9877816 */ /* 0x000fe20000000087 */
[----:B------:R-:W4:Y:S01]  /*cb7d0*/  LDL.LU R184, [R1+0x4c0c] ;  /* 0x004c0c0001b87983 */ /* 0x000f220000300800 */
[----:B------:R-:W-:-:S02]  /*cb7e0*/  PRMT R134, R186, 0x5410, R134 ;  /* 0x00005410ba867816 */ /* 0x000fc40000000086 */
[----:B0-----:R-:W-:Y:S01]  /*cb7f0*/  PRMT R24, R193, 0x5410, R128 ;  /* 0x00005410c1187816 */ /* 0x001fe20000000080 */
[----:B------:R-:W4:Y:S01]  /*cb800*/  LDL.LU R185, [R1+0x4c4c] ;  /* 0x004c4c0001b97983 */ /* 0x000f220000300800 */
[----:B------:R-:W-:Y:S02]  /*cb810*/  PRMT R26, R200, 0x5410, R126 ;  /* 0x00005410c81a7816 */ /* 0x000fe4000000007e */
[----:B------:R-:W-:Y:S01]  /*cb820*/  PRMT R124, R124, 0x3340, R0 ;  /* 0x000033407c7c7816 */ /* 0x000fe20000000000 */
[----:B------:R-:W4:Y:S04]  /*cb830*/  LDL.LU R186, [R1+0x4f38] ;  /* 0x004f380001ba7983 */ /* 0x000f280000300800 */
[----:B------:R-:W4:Y:S04]  /*cb840*/  LDL.LU R194, [R1+0x51cc] ;  /* 0x0051cc0001c27983 */ /* 0x000f280000300800 */
[----:B------:R-:W-:Y:S04]  /*cb850*/  STL [R1+0x204], R25 ;  /* 0x0002041901007387 */ /* 0x000fe80000100800 */
[----:B------:R2:W-:Y:S04]  /*cb860*/  STL [R1+0x214], R24 ;  /* 0x0002141801007387 */ /* 0x0005e80000100800 */
[----:B------:R-:W-:Y:S01]  /*cb870*/  STL [R1+0x224], R26 ;  /* 0x0002241a01007387 */ /* 0x000fe20000100800 */
[----:B--2---:R-:W-:-:S03]  /*cb880*/  PRMT R24, R222, 0x5410, R124 ;  /* 0x00005410de187816 */ /* 0x004fc6000000007c */
[----:B------:R-:W2:Y:S01]  /*cb890*/  LDL.LU R222, [R1+0x5414] ;  /* 0x0054140001de7983 */ /* 0x000ea20000300800 */
[----:B------:R-:W-:-:S04]  /*cb8a0*/  SHF.R.U32.HI R125, RZ, 0x8, R125 ;  /* 0x00000008ff7d7819 */ /* 0x000fc8000001167d */
[----:B------:R-:W-:Y:S02]  /*cb8b0*/  LOP3.LUT R125, R125, 0xffff, RZ, 0xc0, !PT ;  /* 0x0000ffff7d7d7812 */ /* 0x000fe400078ec0ff */
[----:B------:R-:W-:Y:S02]  /*cb8c0*/  LOP3.LUT R63, R63, 0xffff, RZ, 0xc0, !PT ;  /* 0x0000ffff3f3f7812 */ /* 0x000fe400078ec0ff */
[----:B------:R-:W-:Y:S02]  /*cb8d0*/  PRMT R125, R125, 0x3340, R0 ;  /* 0x000033407d7d7816 */ /* 0x000fe40000000000 */
[----:B------:R-:W-:Y:S02]  /*cb8e0*/  SHF.R.U32.HI R122, RZ, 0x8, R122 ;  /* 0x00000008ff7a7819 */ /* 0x000fe4000001167a */
[----:B------:R-:W-:Y:S02]  /*cb8f0*/  LOP3.LUT R67, R67, 0xffff, RZ, 0xc0, !PT ;  /* 0x0000ffff43437812 */ /* 0x000fe400078ec0ff */
[----:B------:R-:W-:-:S02]  /*cb900*/  LOP3.LUT R123, R123, 0xffff, RZ, 0xc0, !PT ;  /* 0x0000ffff7b7b7812 */ /* 0x000fc400078ec0ff */
[----:B------:R-:W-:Y:S02]  /*cb910*/  PRMT R25, R201, 0x5410, R125 ;  /* 0x00005410c9197816 */ /* 0x000fe4000000007d */
[--C-:B------:R-:W-:Y:S02]  /*cb920*/  PRMT R63, R63, 0x3340, R0.reuse ;  /* 0x000033403f3f7816 */ /* 0x100fe40000000000 */
[----:B------:R-:W-:Y:S02]  /*cb930*/  LOP3.LUT R122, R122, 0xffff, RZ, 0xc0, !PT ;  /* 0x0000ffff7a7a7812 */ /* 0x000fe400078ec0ff */
[--C-:B------:R-:W-:Y:S02]  /*cb940*/  PRMT R67, R67, 0x3340, R0.reuse ;  /* 0x0000334043437816 */ /* 0x100fe40000000000 */
[----:B------:R-:W-:Y:S02]  /*cb950*/  LOP3.LUT R121, R121, 0xffff, RZ, 0xc0, !PT ;  /* 0x0000ffff79797812 */ /* 0x000fe400078ec0ff */
[----:B------:R-:W-:Y:S01]  /*cb960*/  SHF.R.U32.HI R119, RZ, 0x8, R119 ;  /* 0x00000008ff777819 */ /* 0x000fe20000011677 */
[----:B------:R0:W-:Y:S01]  /*cb970*/  STL [R1+0x330], R25 ;  /* 0x0003301901007387 */ /* 0x0001e20000100800 */
[----:B------:R-:W-:-:S02]  /*cb980*/  PRMT R123, R123, 0x3340, R0 ;  /* 0x000033407b7b7816 */ /* 0x000fc40000000000 */
[--C-:B------:R-:W-:Y:S02]  /*cb990*/  PRMT R122, R122, 0x3340, R0.reuse ;  /* 0x000033407a7a7816 */ /* 0x100fe40000000000 */
[----:B------:R-:W-:Y:S02]  /*cb9a0*/  PRMT R63, R177, 0x5410, R63 ;  /* 0x00005410b13f7816 */ /* 0x000fe4000000003f */
[----:B------:R-:W-:Y:S01]  /*cb9b0*/  PRMT R121, R121, 0x3340, R0 ;  /* 0x0000334079797816 */ /* 0x000fe20000000000 */
[----:B------:R-:W2:Y:S01]  /*cb9c0*/  LDL.LU R177, [R1+0x51c8] ;  /* 0x0051c80001b17983 */ /* 0x000ea20000300800 */
[----:B------:R-:W-:Y:S02]  /*cb9d0*/  PRMT R67, R178, 0x5410, R67 ;  /* 0x00005410b2437816 */ /* 0x000fe40000000043 */
[----:B------:R-:W-:Y:S01]  /*cb9e0*/  LOP3.LUT R119, R119, 0xffff, RZ, 0xc0, !PT ;  /* 0x0000ffff77777812 */ /* 0x000fe200078ec0ff */
[----:B------:R-:W2:Y:S01]  /*cb9f0*/  LDL.LU R178, [R1+0x51c4] ;  /* 0x0051c40001b27983 */ /* 0x000ea20000300800 */
[----:B------:R-:W-:Y:S01]  /*cba00*/  PRMT R55, R167, 0x5410, R55 ;  /* 0x00005410a7377816 */ /* 0x000fe20000000037 */
[----:B------:R-:W-:Y:S01]  /*cba10*/  IMAD.MOV.U32 R167, RZ, RZ, R192 ;  /* 0x000000ffffa77224 */ /* 0x000fe200078e00c0 */
[----:B0-----:R-:W-:Y:S01]  /*cba20*/  PRMT R25, R158, 0x5410, R123 ;  /* 0x000054109e197816 */ /* 0x001fe2000000007b */
[----:B------:R4:W-:Y:S01]  /*cba30*/  STL [R1+0x334], R24 ;  /* 0x0003341801007387 */ /* 0x0009e20000100800 */
[----:B---3--:R-:W-:-:S03]  /*cba40*/  PRMT R26, R160, 0x5410, R121 ;  /* 0x00005410a01a7816 */ /* 0x008fc60000000079 */
[----:B------:R-:W3:Y:S01]  /*cba50*/  LDL.LU R192, [R1+0x51c0] ;  /* 0x0051c00001c07983 */ /* 0x000ee20000300800 */
[----:B------:R-:W-:-:S03]  /*cba60*/  PRMT R119, R119, 0x3340, R0 ;  /* 0x0000334077777816 */ /* 0x000fc60000000000 */
[----:B------:R-:W3:Y:S01]  /*cba70*/  LDL.LU R193, [R1+0x49a4] ;  /* 0x0049a40001c17983 */ /* 0x000ee20000300800 */
[----:B----4-:R-:W-:-:S03]  /*cba80*/  PRMT R24, R159, 0x5410, R122 ;  /* 0x000054109f187816 */ /* 0x010fc6000000007a */
[----:B------:R-:W4:Y:S04]  /*cba90*/  LDL.LU R200, [R1+0x49a0] ;  /* 0x0049a00001c87983 */ /* 0x000f280000300800 */
[----:B------:R-:W4:Y:S04]  /*cbaa0*/  LDL.LU R201, [R1+0x320] ;  /* 0x0003200001c97983 */ /* 0x000f280000300800 */
[----:B------:R-:W-:Y:S04]  /*cbab0*/  STL [R1+0x338], R25 ;  /* 0x0003381901007387 */ /* 0x000fe80000100800 */
[----:B------:R2:W-:Y:S04]  /*cbac0*/  STL [R1+0x344], R24 ;  /* 0x0003441801007387 */ /* 0x0005e80000100800 */
[----:B------:R0:W-:Y:S01]  /*cbad0*/  STL [R1+0x348], R26 ;  /* 0x0003481a01007387 */ /* 0x0001e20000100800 */
[----:B------:R-:W-:-:S02]  /*cbae0*/  LOP3.LUT R120, R120, 0xffff, RZ, 0xc0, !PT ;  /* 0x0000ffff78787812 */ /* 0x000fc400078ec0ff */
[----:B------:R-:W-:Y:S01]  /*cbaf0*/  LOP3.LUT R118, R118, 0xffff, RZ, 0xc0, !PT ;  /* 0x0000ffff76767812 */ /* 0x000fe200078ec0ff */
[----:B------:R-:W1:Y:S01]  /*cbb00*/  LDS.128 R84, [R167] ;  /* 0x00000000a7547984 */ /* 0x000e620000000c00 */
[----:B--2---:R-:W-:-:S03]  /*cbb10*/  PRMT R24, R222, 0x5410, R119 ;  /* 0x00005410de187816 */ /* 0x004fc60000000077 */
[----:B------:R-:W2:Y:S01]  /*cbb20*/  LDL.LU R222, [R1+0x5410] ;  /* 0x0054100001de7983 */ /* 0x000ea20000300800 */
[----:B------:R-:W-:Y:S02]  /*cbb30*/  PRMT R120, R120, 0x3340, R0 ;  /* 0x0000334078787816 */ /* 0x000fe40000000000 */
[----:B------:R-:W-:Y:S02]  /*cbb40*/  LOP3.LUT R117, R117, 0xffff, RZ, 0xc0, !PT ;  /* 0x0000ffff75757812 */ /* 0x000fe400078ec0ff */
[----:B------:R-:W-:Y:S02]  /*cbb50*/  SHF.R.U32.HI R116, RZ, 0x8, R116 ;  /* 0x00000008ff747819 */ /* 0x000fe40000011674 */
[----:B------:R-:W-:Y:S02]  /*cbb60*/  PRMT R25, R161, 0x5410, R120 ;  /* 0x00005410a1197816 */ /* 0x000fe40000000078 */
[--C-:B------:R-:W-:Y:S02]  /*cbb70*/  PRMT R118, R118, 0x3340, R0.reuse ;  /* 0x0000334076767816 */ /* 0x100fe40000000000 */
[----:B------:R-:W-:-:S02]  /*cbb80*/  PRMT R117, R117, 0x3340, R0 ;  /* 0x0000334075757816 */ /* 0x000fc40000000000 */
[----:B------:R-:W-:Y:S01]  /*cbb90*/  LOP3.LUT R116, R116, 0xffff, RZ, 0xc0, !PT ;  /* 0x0000ffff74747812 */ /* 0x000fe200078ec0ff */
[----:B------:R1:W-:Y:S01]  /*cbba0*/  STL [R1+0xc88], R25 ;  /* 0x000c881901007387 */ /* 0x0003e20000100800 */
[----:B------:R-:W-:Y:S02]  /*cbbb0*/  LOP3.LUT R115, R115, 0xffff, RZ, 0xc0, !PT ;  /* 0x0000ffff73737812 */ /* 0x000fe400078ec0ff */
[----:B------:R-:W-:Y:S02]  /*cbbc0*/  LOP3.LUT R114, R114, 0xffff, RZ, 0xc0, !PT ;  /* 0x0000ffff72727812 */ /* 0x000fe400078ec0ff */
[----:B------:R-:W-:Y:S02]  /*cbbd0*/  PRMT R116, R116, 0x3340, R0 ;  /* 0x0000334074747816 */ /* 0x000fe40000000000 */
[----:B0-----:R-:W-:Y:S02]  /*cbbe0*/  PRMT R26, R163, 0x5410, R117 ;  /* 0x00005410a31a7816 */ /* 0x001fe40000000075 */
[----:B-1----:R-:W-:-:S02]  /*cbbf0*/  PRMT R25, R162, 0x5410, R118 ;  /* 0x00005410a2197816 */ /* 0x002fc40000000076 */
[--C-:B------:R-:W-:Y:S01]  /*cbc00*/  PRMT R115, R115, 0x3340, R0.reuse ;  /* 0x0000334073737816 */ /* 0x100fe20000000000 */
[----:B------:R0:W-:Y:S01]  /*cbc10*/  STL [R1+0xca4], R24 ;  /* 0x000ca41801007387 */ /* 0x0001e20000100800 */
[----:B------:R-:W-:Y:S02]  /*cbc20*/  PRMT R114, R114, 0x3340, R0 ;  /* 0x0000334072727816 */ /* 0x000fe40000000000 */
[----:B------:R-:W-:Y:S01]  /*cbc30*/  LOP3.LUT R112, R112, 0xffff, RZ, 0xc0, !PT ;  /* 0x0000ffff70707812 */ /* 0x000fe200078ec0ff */
[----:B------:R1:W-:Y:S04]  /*cbc40*/  STL [R1+0xcb4], R25 ;  /* 0x000cb41901007387 */ /* 0x0003e80000100800 */
[----:B------:R1:W-:Y:S01]  /*cbc50*/  STL [R1+0xcb8], R26 ;  /* 0x000cb81a01007387 */ /* 0x0003e20000100800 */
[----:B0-----:R-:W-:-:S02]  /*cbc60*/  PRMT R24, R164, 0x5410, R116 ;  /* 0x00005410a4187816 */ /* 0x001fc40000000074 */
[----:B------:R-:W-:Y:S02]  /*cbc70*/  PRMT R112, R112, 0x3340, R0 ;  /* 0x0000334070707816 */ /* 0x000fe40000000000 */
[----:B-1----:R-:W-:Y:S01]  /*cbc80*/  PRMT R25, R165, 0x5410, R115 ;  /* 0x00005410a5197816 */ /* 0x002fe20000000073 */
[----:B------:R-:W-:Y:S01]  /*cbc90*/  STL [R1+0xccc], R24 ;  /* 0x000ccc1801007387 */ /* 0x000fe20000100800 */
[----:B------:R-:W-:-:S03]  /*cbca0*/  PRMT R26, R166, 0x5410, R114 ;  /* 0x00005410a61a7816 */ /* 0x000fc60000000072 */
[----:B------:R2:W-:Y:S04]  /*cbcb0*/  STL [R1+0xcdc], R25 ;  /* 0x000cdc1901007387 */ /* 0x0005e80000100800 */
[----:B------:R0:W-:Y:S01]  /*cbcc0*/  STL [R1+0xce0], R26 ;  /* 0x000ce01a01007387 */ /* 0x0001e20000100800 */
        /* <DEDUP_REMOVED lines=11> */
[----:B---3--:R-:W-:Y:S02]  /*cbd80*/  PRMT R7, R7, 0x5210, R192 ;  /* 0x0000521007077816 */ /* 0x008fe400000000c0 */
[----:B------:R-:W-:Y:S02]  /*cbd90*/  LOP3.LUT R29, R193, 0xffff, RZ, 0xc0, !PT ;  /* 0x0000ffffc11d7812 */ /* 0x000fe400078ec0ff */
[----:B----4-:R-:W-:Y:S02]  /*cbda0*/  LOP3.LUT R30, R200, 0xffff, RZ, 0xc0, !PT ;  /* 0x0000ffffc81e7812 */ /* 0x010fe400078ec0ff */
[----:B------:R-:W-:Y:S01]  /*cbdb0*/  LOP3.LUT R31, R201, 0xffff, RZ, 0xc0, !PT ;  /* 0x0000ffffc91f7812 */ /* 0x000fe200078ec0ff */
[----:B------:R-:W-:Y:S01]  /*cbdc0*/  BAR.SYNC.DEFER_BLOCKING 0x0 ;  /* 0x0000000000007b1d */ /* 0x000fe20000010000 */
[----:B--2---:R-:W-:-:S05]  /*cbdd0*/  PRMT R25, R222, 0x5410, R112 ;  /* 0x00005410de197816 */ /* 0x004fca0000000070 */
[----:B------:R-:W2:Y:S01]  /*cbde0*/  LDL.LU R222, [R1+0x540c] ;  /* 0x00540c0001de7983 */ /* 0x000ea20000300800 */
[--C-:B------:R-:W-:Y:S02]  /*cbdf0*/  PRMT R113, R113, 0x3340, R0.reuse ;  /* 0x0000334071717816 */ /* 0x100fe40000000000 */
[--C-:B------:R-:W-:Y:S02]  /*cbe00*/  PRMT R111, R111, 0x3340, R0.reuse ;  /* 0x000033406f6f7816 */ /* 0x100fe40000000000 */
[----:B------:R-:W-:Y:S02]  /*cbe10*/  PRMT R24, R168, 0x5410, R113 ;  /* 0x00005410a8187816 */ /* 0x000fe40000000071 */
[----:B------:R-:W-:-:S03]  /*cbe20*/  PRMT R110, R110, 0x3340, R0 ;  /* 0x000033406e6e7816 */ /* 0x000fc60000000000 */
[----:B------:R1:W-:Y:S01]  /*cbe30*/  STL [R1+0xcf0], R24 ;  /* 0x000cf01801007387 */ /* 0x0003e20000100800 */
[----:B------:R-:W-:Y:S02]  /*cbe40*/  PRMT R92, R92, 0x3340, R0 ;  /* 0x000033405c5c7816 */ /* 0x000fe40000000000 */
[----:B0-----:R-:W-:Y:S02]  /*cbe50*/  PRMT R26, R170, 0x5410, R110 ;  /* 0x00005410aa1a7816 */ /* 0x001fe4000000006e */
[--C-:B------:R-:W-:Y:S01]  /*cbe60*/  PRMT R93, R93, 0x3340, R0.reuse ;  /* 0x000033405d5d7816 */ /* 0x100fe20000000000 */
[----:B------:R0:W-:Y:S01]  /*cbe70*/  STL [R1+0xd00], R25 ;  /* 0x000d001901007387 */ /* 0x0001e20000100800 */
[--C-:B------:R-:W-:Y:S02]  /*cbe80*/  PRMT R94, R94, 0x3340, R0.reuse ;  /* 0x000033405e5e7816 */ /* 0x100fe40000000000 */
[----:B-1----:R-:W-:Y:S02]  /*cbe90*/  PRMT R24, R169, 0x5410, R111 ;  /* 0x00005410a9187816 */ /* 0x002fe4000000006f */
[----:B------:R-:W-:-:S03]  /*cbea0*/  PRMT R96, R96, 0x3340, R0 ;  /* 0x0000334060607816 */ /* 0x000fc60000000000 */
[----:B------:R1:W-:Y:S01]  /*cbeb0*/  STL [R1+0xd04], R24 ;  /* 0x000d041801007387 */ /* 0x0003e20000100800 */
[----:B0-----:R-:W-:-:S03]  /*cbec0*/  PRMT R25, R176, 0x5410, R92 ;  /* 0x00005410b0197816 */ /* 0x001fc6000000005c */
[----:B------:R0:W-:Y:S01]  /*cbed0*/  STL [R1+0xd18], R26 ;  /* 0x000d181a01007387 */ /* 0x0001e20000100800 */
[----:B-1----:R-:W-:-:S03]  /*cbee0*/  PRMT R24, R184, 0x5410, R93 ;  /* 0x00005410b8187816 */ /* 0x002fc6000000005d */
[----:B------:R-:W-:Y:S01]  /*cbef0*/  STL [R1+0xd28], R25 ;  /* 0x000d281901007387 */ /* 0x000fe20000100800 */
[----:B0-----:R-:W-:-:S03]  /*cbf00*/  PRMT R26, R185, 0x5410, R94 ;  /* 0x00005410b91a7816 */ /* 0x001fc6000000005e */
[----:B------:R2:W-:Y:S04]  /*cbf10*/  STL [R1+0xd2c], R24 ;  /* 0x000d2c1801007387 */ /* 0x0005e80000100800 */
[----:B------:R-:W-:Y:S01]  /*cbf20*/  STL [R1+0xd3c], R26 ;  /* 0x000d3c1a01007387 */ /* 0x000fe20000100800 */
[----:B--2---:R-:W-:-:S03]  /*cbf30*/  PRMT R24, R222, 0x5410, R96 ;  /* 0x00005410de187816 */ /* 0x004fc60000000060 */
[----:B------:R-:W2:Y:S01]  /*cbf40*/  LDL.LU R222, [R1+0x5408] ;  /* 0x0054080001de7983 */ /* 0x000ea20000300800 */
[----:B------:R-:W-:-:S04]  /*cbf50*/  PRMT R95, R95, 0x3340, R0 ;  /* 0x000033405f5f7816 */ /* 0x000fc80000000000 */
[----:B------:R-:W-:-:S05]  /*cbf60*/  PRMT R25, R186, 0x5410, R95 ;  /* 0x00005410ba197816 */ /* 0x000fca000000005f */
[----:B------:R-:W-:Y:S04]  /*cbf70*/  STL [R1+0xd4c], R25 ;  /* 0x000d4c1901007387 */ /* 0x000fe80000100800 */
[----:B------:R-:W3:Y:S04]  /*cbf80*/  LDL.LU R184, [R1+0x49bc] ;  /* 0x0049bc0001b87983 */ /* 0x000ee80000300800 */
[----:B------:R0:W-:Y:S04]  /*cbf90*/  STL [R1+0xd54], R24 ;  /* 0x000d541801007387 */ /* 0x0001e80000100800 */
[----:B------:R-:W4:Y:S04]  /*cbfa0*/  LDL.LU R185, [R1+0x49b8] ;  /* 0x0049b80001b97983 */ /* 0x000f280000300800 */
[----:B------:R-:W4:Y:S04]  /*cbfb0*/  LDL.LU R186, [R1+0x328] ;  /* 0x0003280001ba7983 */ /* 0x000f280000300800 */
[----:B------:R-:W4:Y:S01]  /*cbfc0*/  LDL.LU R194, [R1+0x324] ;  /* 0x0003240001c27983 */ /* 0x000f220000300800 */
[----:B--2---:R-:W-:-:S03]  /*cbfd0*/  LOP3.LUT R36, R222, 0xffff, RZ, 0xc0, !PT ;  /* 0x0000ffffde247812 */ /* 0x004fc600078ec0ff */
[----:B------:R-:W2:Y:S01]  /*cbfe0*/  LDL.LU R222, [R1+0x5404] ;  /* 0x0054040001de7983 */ /* 0x000ea20000300800 */
[----:B0-----:R-:W-:Y:S02]  /*cbff0*/  PRMT R24, R232, 0x4210, R29 ;  /* 0x00004210e8187816 */ /* 0x001fe4000000001d */
[----:B------:R-:W-:Y:S01]  /*cc000*/  PRMT R25, R223, 0x4210, R30 ;  /* 0x00004210df197816 */ /* 0x000fe2000000001e */
[----:B------:R-:W4:Y:S01]  /*cc010*/  LDL.LU R232, [R1+0x5400] ;  /* 0x0054000001e87983 */ /* 0x000f220000300800 */
[----:B------:R-:W-:Y:S02]  /*cc020*/  PRMT R26, R243, 0x4210, R31 ;  /* 0x00004210f31a7816 */ /* 0x000fe4000000001f */
[----:B------:R-:W-:Y:S01]  /*cc030*/  PRMT R27, R21, 0x4210, R36 ;  /* 0x00004210151b7816 */ /* 0x000fe20000000024 */
[----:B------:R-:W4:Y:S04]  /*cc040*/  LDL.LU R223, [R1+0x53fc] ;  /* 0x0053fc0001df7983 */ /* 0x000f280000300800 */
[----:B------:R-:W4:Y:S04]  /*cc050*/  LDL.LU R243, [R1+0x53f8] ;  /* 0x0053f80001f37983 */ /* 0x000f280000300800 */
[----:B------:R-:W4:Y:S04]  /*cc060*/  LDL.LU R21, [R1+0x53f4] ;  /* 0x0053f40001157983 */ /* 0x000f280000300800 */
[----:B------:R-:W-:Y:S04]  /*cc070*/  STL.64 [R1+0x40], R84 ;  /* 0x0000405401007387 */ /* 0x000fe80000100a00 */
[----:B------:R-:W-:Y:S04]  /*cc080*/  STL.64 [R1+0x48], R86 ;  /* 0x0000485601007387 */ /* 0x000fe80000100a00 */
[----:B------:R-:W4:Y:S04]  /*cc090*/  LDL.LU R192, [R1+0x49c8] ;  /* 0x0049c80001c07983 */ /* 0x000f280000300800 */
[----:B------:R-:W4:Y:S04]  /*cc0a0*/  LDL.LU R193, [R1+0x49c4] ;  /* 0x0049c40001c17983 */ /* 0x000f280000300800 */
[----:B--2---:R-:W-:Y:S01]  /*cc0b0*/  STSM.16.M88.4 [R222], R4 ;  /* 0x00000004de007844 */ /* 0x004fe20000000200 */
[----:B------:R-:W-:Y:S06]  /*cc0c0*/  BAR.SYNC.DEFER_BLOCKING 0x0 ;  /* 0x0000000000007b1d */ /* 0x000fec0000010000 */
[----:B------:R-:W0:Y:S02]  /*cc0d0*/  LDS.128 R4, [R167] ;  /* 0x00000000a7047984 */ /* 0x000e240000000c00 */
[----:B------:R-:W-:Y:S06]  /*cc0e0*/  BAR.SYNC.DEFER_BLOCKING 0x0 ;  /* 0x0000000000007b1d */ /* 0x000fec0000010000 */
[----:B0-----:R0:W-:Y:S04]  /*cc0f0*/  STL.64 [R1+0x30], R4 ;  /* 0x0000300401007387 */ /* 0x0011e80000100a00 */
[----:B------:R1:W-:Y:S04]  /*cc100*/  STL.64 [R1+0x38], R6 ;  /* 0x0000380601007387 */ /* 0x0003e80000100a00 */
[----:B------:R-:W2:Y:S04]  /*cc110*/  LDL.LU R200, [R1+0x4830] ;  /* 0x0048300001c87983 */ /* 0x000ea80000300800 */
[----:B------:R-:W2:Y:S04]  /*cc120*/  LDL.LU R201, [R1+0x482c] ;  /* 0x00482c0001c97983 */ /* 0x000ea80000300800 */
[----:B------:R4:W-:Y:S01]  /*cc130*/  STSM.16.M88.4 [R222], R24 ;  /* 0x00000018de007844 */ /* 0x0009e20000000200 */
[----:B------:R-:W-:Y:S01]  /*cc140*/  BAR.SYNC.DEFER_BLOCKING 0x0 ;  /* 0x0000000000007b1d */ /* 0x000fe20000010000 */
[----:B0-----:R-:W-:-:S02]  /*cc150*/  PRMT R4, R133, 0x5210, R29 ;  /* 0x0000521085047816 */ /* 0x001fc4000000001d */
[----:B------:R-:W-:-:S03]  /*cc160*/  PRMT R5, R83, 0x5210, R30 ;  /* 0x0000521053057816 */ /* 0x000fc6000000001e */
[----:B------:R-:W0:Y:S01]  /*cc170*/  LDS.128 R84, [R167] ;  /* 0x00000000a7547984 */ /* 0x000e220000000c00 */
[----:B-1----:R-:W-:Y:S02]  /*cc180*/  PRMT R6, R82, 0x5210, R31 ;  /* 0x0000521052067816 */ /* 0x002fe4000000001f */
[----:B------:R-:W-:Y:S01]  /*cc190*/  PRMT R7, R88, 0x5210, R36 ;  /* 0x0000521058077816 */ /* 0x000fe20000000024 */
[----:B------:R-:W-:Y:S06]  /*cc1a0*/  BAR.SYNC.DEFER_BLOCKING 0x0 ;  /* 0x0000000000007b1d */ /* 0x000fec0000010000 */
[----:B------:R-:W-:Y:S02]  /*cc1b0*/  STSM.16.M88.4 [R222], R4 ;  /* 0x00000004de007844 */ /* 0x000fe40000000200 */
[----:B------:R-:W-:Y:S06]  /*cc1c0*/  BAR.SYNC.DEFER_BLOCKING 0x0 ;  /* 0x0000000000007b1d */ /* 0x000fec0000010000 */
[----:B------:R-:W1:Y:S01]  /*cc1d0*/  LDS.128 R4, [R167] ;  /* 0x00000000a7047984 */ /* 0x000e620000000c00 */
[----:B---3--:R-:W-:-:S02]  /*cc1e0*/  LOP3.LUT R29, R184, 0xffff, RZ, 0xc0, !PT ;  /* 0x0000ffffb81d7812 */ /* 0x008fc400078ec0ff */
[----:B----4-:R-:W-:Y:S02]  /*cc1f0*/  LOP3.LUT R30, R185, 0xffff, RZ, 0xc0, !PT ;  /* 0x0000ffffb91e7812 */ /* 0x010fe400078ec0ff */
[----:B------:R-:W-:Y:S02]  /*cc200*/  LOP3.LUT R31, R186, 0xffff, RZ, 0xc0, !PT ;  /* 0x0000ffffba1f7812 */ /* 0x000fe400078ec0ff */
[----:B------:R-:W-:Y:S02]  /*cc210*/  LOP3.LUT R36, R194, 0xffff, RZ, 0xc0, !PT ;  /* 0x0000ffffc2247812 */ /* 0x000fe400078ec0ff */
[----:B------:R-:W-:Y:S02]  /*cc220*/  PRMT R24, R22, 0x4210, R29 ;  /* 0x0000421016187816 */ /* 0x000fe4000000001d */
[----:B------:R-:W3:Y:S01]  /*cc230*/  LDL.LU R22, [R1+0x53f0] ;  /* 0x0053f00001167983 */ /* 0x000ee20000300800 */
[----:B------:R-:W-:Y:S02]  /*cc240*/  PRMT R25, R14, 0x4210, R30 ;  /* 0x000042100e197816 */ /* 0x000fe4000000001e */
[----:B------:R-:W-:Y:S01]  /*cc250*/  PRMT R26, R247, 0x4210, R31 ;  /* 0x00004210f71a7816 */ /* 0x000fe2000000001f */
[----:B------:R-:W4:Y:S01]  /*cc260*/  LDL.LU R14, [R1+0x53ec] ;  /* 0x0053ec00010e7983 */ /* 0x000f220000300800 */
[----:B------:R-:W-:-:S03]  /*cc270*/  PRMT R27, R229, 0x4210, R36 ;  /* 0x00004210e51b7816 */ /* 0x000fc60000000024 */
[----:B------:R-:W3:Y:S04]  /*cc280*/  LDL.LU R247, [R1+0x53e8] ;  /* 0x0053e80001f77983 */ /* 0x000ee80000300800 */
[----:B------:R-:W4:Y:S04]  /*cc290*/  LDL.LU R229, [R1+0x53e4] ;  /* 0x0053e40001e57983 */ /* 0x000f280000300800 */
[----:B0-----:R-:W-:Y:S04]  /*cc2a0*/  STL.64 [R1+0x20], R84 ;  /* 0x0000205401007387 */ /* 0x001fe80000100a00 */
[----:B------:R-:W-:Y:S04]  /*cc2b0*/  STL.64 [R1+0x28], R86 ;  /* 0x0000285601007387 */ /* 0x000fe80000100a00 */
[----:B------:R-:W3:Y:S04]  /*cc2c0*/  LDL.LU R184, [R1+0x49dc] ;  /* 0x0049dc0001b87983 */ /* 0x000ee80000300800 */
[----:B------:R-:W4:Y:S04]  /*cc2d0*/  LDL.LU R185, [R1+0x49d4] ;  /* 0x0049d40001b97983 */ /* 0x000f280000300800 */
[----:B-1----:R-:W-:Y:S04]  /*cc2e0*/  STL.64 [R1+0x10], R4 ;  /* 0x0000100401007387 */ /* 0x002fe80000100a00 */
[----:B------:R-:W-:Y:S04]  /*cc2f0*/  STL.64 [R1+0x18], R6 ;  /* 0x0000180601007387 */ /* 0x000fe80000100a00 */
[----:B------:R-:W4:Y:S04]  /*cc300*/  LDL.LU R186, [R1+0x4874] ;  /* 0x0048740001ba7983 */ /* 0x000f280000300800 */
[----:B------:R-:W4:Y:S01]  /*cc310*/  LDL.LU R194, [R1+0x4864] ;  /* 0x0048640001c27983 */ /* 0x000f220000300800 */
[----:B------:R-:W-:Y:S06]  /*cc320*/  BAR.SYNC.DEFER_BLOCKING 0x0 ;  /* 0x0000000000007b1d */ /* 0x000fec0000010000 */
[----:B------:R0:W-:Y:S02]  /*cc330*/  STSM.16.M88.4 [R222], R24 ;  /* 0x00000018de007844 */ /* 0x0001e40000000200 */
[----:B------:R-:W-:Y:S06]  /*cc340*/  BAR.SYNC.DEFER_BLOCKING 0x0 ;  /* 0x0000000000007b1d */ /* 0x000fec0000010000 */
[----:B------:R-:W1:Y:S01]  /*cc350*/  LDS.128 R4, [R167] ;  /* 0x00000000a7047984 */ /* 0x000e620000000c00 */
[----:B0-----:R-:W-:-:S02]  /*cc360*/  PRMT R24, R80, 0x5210, R29 ;  /* 0x0000521050187816 */ /* 0x001fc4000000001d */
[----:B------:R-:W-:Y:S02]  /*cc370*/  PRMT R25, R28, 0x5210, R30 ;  /* 0x000052101c197816 */ /* 0x000fe4000000001e */
[----:B------:R-:W-:Y:S02]  /*cc380*/  PRMT R26, R81, 0x5210, R31 ;  /* 0x00005210511a7816 */ /* 0x000fe4000000001f */
[----:B------:R-:W-:Y:S01]  /*cc390*/  PRMT R27, R89, 0x5210, R36 ;  /* 0x00005210591b7816 */ /* 0x000fe20000000024 */
[----:B------:R-:W-:Y:S01]  /*cc3a0*/  BAR.SYNC.DEFER_BLOCKING 0x0 ;  /* 0x0000000000007b1d */ /* 0x000fe20000010000 */
[----:B------:R-:W-:Y:S02]  /*cc3b0*/  LOP3.LUT R36, R192, 0xffff, RZ, 0xc0, !PT ;  /* 0x0000ffffc0247812 */ /* 0x000fe400078ec0ff */
[----:B------:R-:W-:Y:S02]  /*cc3c0*/  LOP3.LUT R37, R193, 0xffff, RZ, 0xc0, !PT ;  /* 0x0000ffffc1257812 */ /* 0x000fe400078ec0ff */
[----:B------:R-:W-:-:S02]  /*cc3d0*/  PRMT R28, R19, 0x4210, R36 ;  /* 0x00004210131c7816 */ /* 0x000fc40000000024 */
[----:B------:R-:W-:Y:S01]  /*cc3e0*/  PRMT R29, R12, 0x4210, R37 ;  /* 0x000042100c1d7816 */ /* 0x000fe20000000025 */
[----:B------:R-:W4:Y:S04]  /*cc3f0*/  LDL.LU R19, [R1+0x53e0] ;  /* 0x0053e00001137983 */ /* 0x000f280000300800 */
[----:B------:R-:W4:Y:S04]  /*cc400*/  LDL.LU R12, [R1+0x53dc] ;  /* 0x0053dc00010c7983 */ /* 0x000f280000300800 */
[----:B------:R0:W-:Y:S01]  /*cc410*/  STSM.16.M88.4 [R222], R24 ;  /* 0x00000018de007844 */ /* 0x0001e20000000200 */
[----:B--2---:R-:W-:-:S02]  /*cc420*/  LOP3.LUT R38, R200, 0xffff, RZ, 0xc0, !PT ;  /* 0x0000ffffc8267812 */ /* 0x004fc400078ec0ff */
[----:B------:R-:W-:Y:S02]  /*cc430*/  LOP3.LUT R39, R201, 0xffff, RZ, 0xc0, !PT ;  /* 0x0000ffffc9277812 */ /* 0x000fe400078ec0ff */
[----:B------:R-:W-:Y:S02]  /*cc440*/  PRMT R30, R226, 0x4210, R38 ;  /* 0x00004210e21e7816 */ /* 0x000fe40000000026 */
[----:B------:R-:W2:Y:S01]  /*cc450*/  LDL.LU R226, [R1+0x53d8] ;  /* 0x0053d80001e27983 */ /* 0x000ea20000300800 */
[----:B------:R-:W-:Y:S01]  /*cc460*/  PRMT R31, R251, 0x4210, R39 ;  /* 0x00004210fb1f7816 */ /* 0x000fe20000000027 */
[----:B------:R-:W-:Y:S06]  /*cc470*/  BAR.SYNC.DEFER_BLOCKING 0x0 ;  /* 0x0000000000007b1d */ /* 0x000fec0000010000 */
[----:B------:R-:W2:Y:S04]  /*cc480*/  LDL.LU R251, [R1+0x53d4] ;  /* 0x0053d40001fb7983 */ /* 0x000ea80000300800 */
[----:B------:R-:W2:Y:S04]  /*cc490*/  LDL.LU R192, [R1+0x49e8] ;  /* 0x0049e80001c07983 */ /* 0x000ea80000300800 */
[----:B------:R-:W2:Y:S04]  /*cc4a0*/  LDL.LU R193, [R1+0x49e4] ;  /* 0x0049e40001c17983 */ /* 0x000ea80000300800 */
[----:B-1----:R-:W-:Y:S04]  /*cc4b0*/  STL.64 [R1], R4 ;  /* 0x0000000401007387 */ /* 0x002fe80000100a00 */
[----:B------:R-:W-:Y:S04]  /*cc4c0*/  STL.64 [R1+0x8], R6 ;  /* 0x0000080601007387 */ /* 0x000fe80000100a00 */
[----:B------:R-:W-:Y:S01]  /*cc4d0*/  LDS.128 R4, [R167] ;  /* 0x00000000a7047984 */ /* 0x000fe20000000c00 */
[----:B------:R-:W-:Y:S06]  /*cc4e0*/  BAR.SYNC.DEFER_BLOCKING 0x0 ;  /* 0x0000000000007b1d */ /* 0x000fec0000010000 */
[----:B------:R-:W2:Y:S04]  /*cc4f0*/  LDL.LU R200, [R1+0x489c] ;  /* 0x00489c0001c87983 */ /* 0x000ea80000300800 */
[----:B------:R-:W2:Y:S04]  /*cc500*/  LDL.LU R201, [R1+0x4878] ;  /* 0x0048780001c97983 */ /* 0x000ea80000300800 */
[----:B------:R1:W-:Y:S01]  /*cc510*/  STSM.16.M88.4 [R222], R28 ;  /* 0x0000001cde007844 */ /* 0x0003e20000000200 */
[----:B0-----:R-:W-:-:S02]  /*cc520*/  PRMT R24, R76, 0x5210, R36 ;  /* 0x000052104c187816 */ /* 0x001fc40000000024 */
[----:B------:R-:W-:Y:S02]  /*cc530*/  PRMT R25, R77, 0x5210, R37 ;  /* 0x000052104d197816 */ /* 0x000fe40000000025 */
[----:B------:R-:W-:Y:S02]  /*cc540*/  PRMT R26, R78, 0x5210, R38 ;  /* 0x000052104e1a7816 */ /* 0x000fe40000000026 */
[----:B------:R-:W-:Y:S01]  /*cc550*/  PRMT R27, R79, 0x5210, R39 ;  /* 0x000052104f1b7816 */ /* 0x000fe20000000027 */
[----:B------:R-:W-:Y:S06]  /*cc560*/  BAR.SYNC.DEFER_BLOCKING 0x0 ;  /* 0x0000000000007b1d */ /* 0x000fec0000010000 */
[----:B------:R-:W0:Y:S02]  /*cc570*/  LDS.128 R76, [R167] ;  /* 0x00000000a74c7984 */ /* 0x000e240000000c00 */
[----:B------:R-:W-:Y:S06]  /*cc580*/  BAR.SYNC.DEFER_BLOCKING 0x0 ;  /* 0x0000000000007b1d */ /* 0x000fec0000010000 */
[----:B------:R-:W-:Y:S02]  /*cc590*/  STSM.16.M88.4 [R222], R24 ;  /* 0x00000018de007844 */ /* 0x000fe40000000200 */
[----:B------:R-:W-:Y:S06]  /*cc5a0*/  BAR.SYNC.DEFER_BLOCKING 0x0 ;  /* 0x0000000000007b1d */ /* 0x000fec0000010000 */
[----:B------:R-:W0:Y:S01]  /*cc5b0*/  LDS.128 R24, [R167] ;  /* 0x00000000a7187984 */ /* 0x000e220000000c00 */
[----:B---3--:R-:W-:-:S02]  /*cc5c0*/  LOP3.LUT R36, R184, 0xffff, RZ, 0xc0, !PT ;  /* 0x0000ffffb8247812 */ /* 0x008fc400078ec0ff */
[----:B----4-:R-:W-:Y:S02]  /*cc5d0*/  LOP3.LUT R37, R185, 0xffff, RZ, 0xc0, !PT ;  /* 0x0000ffffb9257812 */ /* 0x010fe400078ec0ff */
[----:B------:R-:W-:Y:S02]  /*cc5e0*/  LOP3.LUT R38, R186, 0xffff, RZ, 0xc0, !PT ;  /* 0x0000ffffba267812 */ /* 0x000fe400078ec0ff */
[----:B------:R-:W-:Y:S02]  /*cc5f0*/  LOP3.LUT R39, R194, 0xffff, RZ, 0xc0, !PT ;  /* 0x0000ffffc2277812 */ /* 0x000fe400078ec0ff */
[----:B-1----:R-:W-:Y:S02]  /*cc600*/  PRMT R28, R245, 0x4210, R36 ;  /* 0x00004210f51c7816 */ /* 0x002fe40000000024 */
        /* <DEDUP_REMOVED lines=11> */
[----:B------:R0:W-:Y:S04]  /*cc6c0*/  STL.64 [R1+0x70], R24 ;  /* 0x0000701801007387 */ /* 0x0001e80000100a00 */
[----:B------:R1:W-:Y:S04]  /*cc6d0*/  STL.64 [R1+0x78], R26 ;  /* 0x0000781a01007387 */ /* 0x0003e80000100a00 */
[----:B------:R-:W4:Y:S04]  /*cc6e0*/  LDL.LU R186, [R1+0x48a8] ;  /* 0x0048a80001ba7983 */ /* 0x000f280000300800 */
[----:B------:R-:W4:Y:S01]  /*cc6f0*/  LDL.LU R194, [R1+0x48a4] ;  /* 0x0048a40001c27983 */ /* 0x000f220000300800 */
[----:B------:R-:W-:Y:S06]  /*cc700*/  BAR.SYNC.DEFER_BLOCKING 0x0 ;  /* 0x0000000000007b1d */ /* 0x000fec0000010000 */
[----:B------:R2:W-:Y:S02]  /*cc710*/  STSM.16.M88.4 [R222], R28 ;  /* 0x0000001cde007844 */ /* 0x0005e40000000200 */
        /* <DEDUP_REMOVED lines=10> */
[----:B--2---:R-:W-:-:S02]  /*cc7c0*/  LOP3.LUT R36, R192, 0xffff, RZ, 0xc0, !PT ;  /* 0x0000ffffc0247812 */ /* 0x004fc400078ec0ff */
[----:B------:R-:W-:Y:S02]  /*cc7d0*/  LOP3.LUT R37, R193, 0xffff, RZ, 0xc0, !PT ;  /* 0x0000ffffc1257812 */ /* 0x000fe400078ec0ff */
[----:B------:R-:W-:Y:S02]  /*cc7e0*/  PRMT R28, R221, 0x4210, R36 ;  /* 0x00004210dd1c7816 */ /* 0x000fe40000000024 */
[----:B------:R-:W2:Y:S01]  /*cc7f0*/  LDL.LU R221, [R1+0x53c0] ;  /* 0x0053c00001dd7983 */ /* 0x000ea20000300800 */
[----:B------:R-:W-:-:S03]  /*cc800*/  PRMT R29, R249, 0x4210, R37 ;  /* 0x00004210f91d7816 */ /* 0x000fc60000000025 */
[----:B------:R-:W2:Y:S01]  /*cc810*/  LDL.LU R249, [R1+0x53bc] ;  /* 0x0053bc0001f97983 */ /* 0x000ea20000300800 */
[----:B------:R-:W-:Y:S02]  /*cc820*/  LOP3.LUT R38, R200, 0xffff, RZ, 0xc0, !PT ;  /* 0x0000ffffc8267812 */ /* 0x000fe400078ec0ff */
[----:B------:R-:W-:Y:S02]  /*cc830*/  LOP3.LUT R39, R201, 0xffff, RZ, 0xc0, !PT ;  /* 0x0000ffffc9277812 */ /* 0x000fe400078ec0ff */
[----:B------:R-:W-:Y:S02]  /*cc840*/  PRMT R30, R235, 0x4210, R38 ;  /* 0x00004210eb1e7816 */ /* 0x000fe40000000026 */
[----:B------:R-:W2:Y:S01]  /*cc850*/  LDL.LU R235, [R1+0x53b8] ;  /* 0x0053b80001eb7983 */ /* 0x000ea20000300800 */
[----:B------:R-:W-:Y:S01]  /*cc860*/  PRMT R31, R16, 0x4210, R39 ;  /* 0x00004210101f7816 */ /* 0x000fe20000000027 */
[----:B------:R-:W-:Y:S06]  /*cc870*/  BAR.SYNC.DEFER_BLOCKING 0x0 ;  /* 0x0000000000007b1d */ /* 0x000fec0000010000 */
[----:B------:R-:W2:Y:S04]  /*cc880*/  LDL.LU R16, [R1+0x53b4] ;  /* 0x0053b40001107983 */ /* 0x000ea80000300800 */
[----:B0-----:R-:W-:Y:S04]  /*cc890*/  STL.64 [R1+0x60], R76 ;  /* 0x0000604c01007387 */ /* 0x001fe80000100a00 */
[----:B------:R-:W-:Y:S04]  /*cc8a0*/  STL.64 [R1+0x68], R78 ;  /* 0x0000684e01007387 */ /* 0x000fe80000100a00 */
[----:B------:R-:W2:Y:S04]  /*cc8b0*/  LDL.LU R192, [R1+0x4a1c] ;  /* 0x004a1c0001c07983 */ /* 0x000ea80000300800 */
[----:B------:R-:W2:Y:S04]  /*cc8c0*/  LDL.LU R193, [R1+0x4a18] ;  /* 0x004a180001c17983 */ /* 0x000ea80000300800 */
[----:B------:R-:W-:Y:S04]  /*cc8d0*/  STSM.16.M88.4 [R222], R28 ;  /* 0x0000001cde007844 */ /* 0x000fe80000000200 */
[----:B-1----:R0:W-:Y:S04]  /*cc8e0*/  STL.64 [R1+0x50], R24 ;  /* 0x0000501801007387 */ /* 0x0021e80000100a00 */
[----:B------:R1:W-:Y:S04]  /*cc8f0*/  STL.64 [R1+0x58], R26 ;  /* 0x0000581a01007387 */ /* 0x0003e80000100a00 */
[----:B------:R-:W2:Y:S04]  /*cc900*/  LDL.LU R200, [R1+0x48e0] ;  /* 0x0048e00001c87983 */ /* 0x000ea80000300800 */
[----:B------:R-:W2:Y:S01]  /*cc910*/  LDL.LU R201, [R1+0x48dc] ;  /* 0x0048dc0001c97983 */ /* 0x000ea20000300800 */
[----:B0-----:R-:W-:Y:S01]  /*cc920*/  PRMT R25, R72, 0x5210, R37 ;  /* 0x0000521048197816 */ /* 0x001fe20000000025 */
[----:B------:R-:W-:Y:S01]  /*cc930*/  BAR.SYNC.DEFER_BLOCKING 0x0 ;  /* 0x0000000000007b1d */ /* 0x000fe20000010000 */
[----:B------:R-:W-:-:S02]  /*cc940*/  PRMT R24, R32, 0x5210, R36 ;  /* 0x0000521020187816 */ /* 0x000fc40000000024 */
[----:B-1----:R-:W-:-:S03]  /*cc950*/  PRMT R26, R71, 0x5210, R38 ;  /* 0x00005210471a7816 */ /* 0x002fc60000000026 */
[----:B------:R-:W0:Y:S01]  /*cc960*/  LDS.128 R72, [R167] ;  /* 0x00000000a7487984 */ /* 0x000e220000000c00 */
[----:B------:R-:W-:Y:S01]  /*cc970*/  PRMT R27, R91, 0x5210, R39 ;  /* 0x000052105b1b7816 */ /* 0x000fe20000000027 */
[----:B------:R-:W-:Y:S06]  /*cc980*/  BAR.SYNC.DEFER_BLOCKING 0x0 ;  /* 0x0000000000007b1d */ /* 0x000fec0000010000 */
[----:B------:R-:W-:Y:S02]  /*cc990*/  STSM.16.M88.4 [R222], R24 ;  /* 0x00000018de007844 */ /* 0x000fe40000000200 */
[----:B------:R-:W-:Y:S06]  /*cc9a0*/  BAR.SYNC.DEFER_BLOCKING 0x0 ;  /* 0x0000000000007b1d */ /* 0x000fec0000010000 */
[----:B------:R-:W1:Y:S01]  /*cc9b0*/  LDS.128 R24, [R167] ;  /* 0x00000000a7187984 */ /* 0x000e620000000c00 */
[----:B---3--:R-:W-:-:S02]  /*cc9c0*/  LOP3.LUT R32, R184, 0xffff, RZ, 0xc0, !PT ;  /* 0x0000ffffb8207812 */ /* 0x008fc400078ec0ff */
[----:B----4-:R-:W-:Y:S02]  /*cc9d0*/  LOP3.LUT R36, R185, 0xffff, RZ, 0xc0, !PT ;  /* 0x0000ffffb9247812 */ /* 0x010fe400078ec0ff */
[----:B------:R-:W-:Y:S02]  /*cc9e0*/  PRMT R28, R18, 0x4210, R32 ;  /* 0x00004210121c7816 */ /* 0x000fe40000000020 */
[----:B------:R-:W3:Y:S01]  /*cc9f0*/  LDL.LU R18, [R1+0x53b0] ;  /* 0x0053b00001127983 */ /* 0x000ee20000300800 */
[----:B------:R-:W-:-:S03]  /*cca00*/  PRMT R29, R17, 0x4210, R36 ;  /* 0x00004210111d7816 */ /* 0x000fc60000000024 */
[----:B------:R-:W4:Y:S01]  /*cca10*/  LDL.LU R17, [R1+0x53ac] ;  /* 0x0053ac0001117983 */ /* 0x000f220000300800 */
[----:B------:R-:W-:Y:S02]  /*cca20*/  LOP3.LUT R37, R186, 0xffff, RZ, 0xc0, !PT ;  /* 0x0000ffffba257812 */ /* 0x000fe400078ec0ff */
[----:B------:R-:W-:Y:S02]  /*cca30*/  LOP3.LUT R38, R194, 0xffff, RZ, 0xc0, !PT ;  /* 0x0000ffffc2267812 */ /* 0x000fe400078ec0ff */
[----:B------:R-:W-:Y:S02]  /*cca40*/  PRMT R30, R216, 0x4210, R37 ;  /* 0x00004210d81e7816 */ /* 0x000fe40000000025 */
[----:B------:R-:W3:Y:S01]  /*cca50*/  LDL.LU R216, [R1+0x53a8] ;  /* 0x0053a80001d87983 */ /* 0x000ee20000300800 */
[----:B------:R-:W-:-:S03]  /*cca60*/  PRMT R31, R218, 0x4210, R38 ;  /* 0x00004210da1f7816 */ /* 0x000fc60000000026 */
[----:B------:R-:W4:Y:S04]  /*cca70*/  LDL.LU R218, [R1+0x53a4] ;  /* 0x0053a40001da7983 */ /* 0x000f280000300800 */
[----:B0-----:R-:W-:Y:S04]  /*cca80*/  STL.64 [R1+0xd0], R72 ;  /* 0x0000d04801007387 */ /* 0x001fe80000100a00 */
[----:B------:R-:W-:Y:S04]  /*cca90*/  STL.64 [R1+0xd8], R74 ;  /* 0x0000d84a01007387 */ /* 0x000fe80000100a00 */
[----:B------:R-:W3:Y:S04]  /*ccaa0*/  LDL.LU R184, [R1+0x4a30] ;  /* 0x004a300001b87983 */ /* 0x000ee80000300800 */
[----:B------:R-:W4:Y:S04]  /*ccab0*/  LDL.LU R185, [R1+0x4a2c] ;  /* 0x004a2c0001b97983 */ /* 0x000f280000300800 */
[----:B-1----:R0:W-:Y:S04]  /*ccac0*/  STL.64 [R1+0xc0], R24 ;  /* 0x0000c01801007387 */ /* 0x0021e80000100a00 */
[----:B------:R1:W-:Y:S04]  /*ccad0*/  STL.64 [R1+0xc8], R26 ;  /* 0x0000c81a01007387 */ /* 0x0003e80000100a00 */
[----:B------:R-:W4:Y:S04]  /*ccae0*/  LDL.LU R186, [R1+0x48f0] ;  /* 0x0048f00001ba7983 */ /* 0x000f280000300800 */
[----:B------:R-:W4:Y:S01]  /*ccaf0*/  LDL.LU R194, [R1+0x48ec] ;  /* 0x0048ec0001c27983 */ /* 0x000f220000300800 */
[----:B------:R-:W-:Y:S06]  /*ccb00*/  BAR.SYNC.DEFER_BLOCKING 0x0 ;  /* 0x0000000000007b1d */ /* 0x000fec0000010000 */
[----:B------:R2:W-:Y:S01]  /*ccb10*/  STSM.16.M88.4 [R222], R28 ;  /* 0x0000001cde007844 */ /* 0x0005e20000000200 */
[----:B0-----:R-:W-:-:S02]  /*ccb20*/  PRMT R25, R33, 0x5210, R36 ;  /* 0x0000521021197816 */ /* 0x001fc40000000024 */
[----:B-1----:R-:W-:Y:S02]  /*ccb30*/  PRMT R26, R35, 0x5210, R37 ;  /* 0x00005210231a7816 */ /* 0x002fe40000000025 */
[----:B------:R-:W-:Y:S01]  /*ccb40*/  PRMT R27, R140, 0x5210, R38 ;  /* 0x000052108c1b7816 */ /* 0x000fe20000000026 */
[----:B------:R-:W-:Y:S01]  /*ccb50*/  BAR.SYNC.DEFER_BLOCKING 0x0 ;  /* 0x0000000000007b1d */ /* 0x000fe20000010000 */
[----:B------:R-:W-:-:S05]  /*ccb60*/  PRMT R24, R34, 0x5210, R32 ;  /* 0x0000521022187816 */ /* 0x000fca0000000020 */
[----:B------:R-:W0:Y:S02]  /*ccb70*/  LDS.128 R36, [R167] ;  /* 0x00000000a7247984 */ /* 0x000e240000000c00 */
        /* <DEDUP_REMOVED lines=22> */
[----:B-1----:R0:W-:Y:S01]  /*ccce0*/  STL.64 [R1+0xa0], R24 ;  /* 0x0000a01801007387 */ /* 0x0021e20000100a00 */
[----:B------:R-:W-:Y:S06]  /*cccf0*/  BAR.SYNC.DEFER_BLOCKING 0x0 ;  /* 0x0000000000007b1d */ /* 0x000fec0000010000 */
[----:B------:R1:W-:Y:S04]  /*ccd00*/  STL.64 [R1+0xa8], R26 ;  /* 0x0000a81a01007387 */ /* 0x0003e80000100a00 */
[----:B------:R-:W2:Y:S04]  /*ccd10*/  LDL.LU R200, [R1+0x4900] ;  /* 0x0049000001c87983 */ /* 0x000ea80000300800 */
[----:B------:R-:W2:Y:S04]  /*ccd20*/  LDL.LU R201, [R1+0x48fc] ;  /* 0x0048fc0001c97983 */ /* 0x000ea80000300800 */
[----:B------:R-:W4:Y:S01]  /*ccd30*/  LDS.128 R36, [R167] ;  /* 0x00000000a7247984 */ /* 0x000f220000000c00 */
[----:B0-----:R-:W-:-:S02]  /*ccd40*/  PRMT R24, R65, 0x5210, R32 ;  /* 0x0000521041187816 */ /* 0x001fc40000000020 */
[----:B------:R-:W-:Y:S02]  /*ccd50*/  PRMT R25, R68, 0x5210, R33 ;  /* 0x0000521044197816 */ /* 0x000fe40000000021 */
[----:B-1----:R-:W-:Y:S02]  /*ccd60*/  PRMT R26, R70, 0x5210, R34 ;  /* 0x00005210461a7816 */ /* 0x002fe40000000022 */
[----:B------:R-:W-:Y:S01]  /*ccd70*/  PRMT R27, R69, 0x5210, R35 ;  /* 0x00005210451b7816 */ /* 0x000fe20000000023 */
[----:B------:R-:W-:Y:S06]  /*ccd80*/  BAR.SYNC.DEFER_BLOCKING 0x0 ;  /* 0x0000000000007b1d */ /* 0x000fec0000010000 */
[----:B------:R-:W-:Y:S02]  /*ccd90*/  STSM.16.M88.4 [R222], R24 ;  /* 0x00000018de007844 */ /* 0x000fe40000000200 */
[----:B------:R-:W-:Y:S06]  /*ccda0*/  BAR.SYNC.DEFER_BLOCKING 0x0 ;  /* 0x0000000000007b1d */ /* 0x000fec0000010000 */
[----:B------:R-:W0:Y:S01]  /*ccdb0*/  LDS.128 R24, [R167] ;  /* 0x00000000a7187984 */ /* 0x000e220000000c00 */
[----:B---3--:R-:W-:-:S02]  /*ccdc0*/  LOP3.LUT R32, R184, 0xffff, RZ, 0xc0, !PT ;  /* 0x0000ffffb8207812 */ /* 0x008fc400078ec0ff */
[----:B----4-:R-:W-:Y:S02]  /*ccdd0*/  LOP3.LUT R33, R185, 0xffff, RZ, 0xc0, !PT ;  /* 0x0000ffffb9217812 */ /* 0x010fe400078ec0ff */
[----:B------:R-:W-:Y:S02]  /*ccde0*/  PRMT R28, R234, 0x4210, R32 ;  /* 0x00004210ea1c7816 */ /* 0x000fe40000000020 */
[----:B------:R-:W3:Y:S01]  /*ccdf0*/  LDL.LU R234, [R1+0x5390] ;  /* 0x0053900001ea7983 */ /* 0x000ee20000300800 */
[----:B------:R-:W-:Y:S02]  /*cce00*/  PRMT R29, R237, 0x4210, R33 ;  /* 0x00004210ed1d7816 */ /* 0x000fe40000000021 */
[----:B------:R-:W-:Y:S01]  /*cce10*/  LOP3.LUT R34, R186, 0xffff, RZ, 0xc0, !PT ;  /* 0x0000ffffba227812 */ /* 0x000fe200078ec0ff */
[----:B------:R-:W4:Y:S01]  /*cce20*/  LDL.LU R237, [R1+0x538c] ;  /* 0x00538c0001ed7983 */ /* 0x000f220000300800 */
[----:B------:R-:W-:Y:S02]  /*cce30*/  LOP3.LUT R35, R194, 0xffff, RZ, 0xc0, !PT ;  /* 0x0000ffffc2237812 */ /* 0x000fe400078ec0ff */
[----:B------:R-:W-:-:S02]  /*cce40*/  PRMT R30, R240, 0x4210, R34 ;  /* 0x00004210f01e7816 */ /* 0x000fc40000000022 */
[----:B------:R-:W3:Y:S01]  /*cce50*/  LDL.LU R240, [R1+0x5388] ;  /* 0x0053880001f07983 */ /* 0x000ee20000300800 */
[----:B------:R-:W-:-:S03]  /*cce60*/  PRMT R31, R244, 0x4210, R35 ;  /* 0x00004210f41f7816 */ /* 0x000fc60000000023 */
[----:B------:R-:W4:Y:S04]  /*cce70*/  LDL.LU R244, [R1+0x5384] ;  /* 0x0053840001f47983 */ /* 0x000f280000300800 */
[----:B------:R-:W-:Y:S04]  /*cce80*/  STL.64 [R1+0x130], R36 ;  /* 0x0001302401007387 */ /* 0x000fe80000100a00 */
[----:B------:R-:W-:Y:S04]  /*cce90*/  STL.64 [R1+0x138], R38 ;  /* 0x0001382601007387 */ /* 0x000fe80000100a00 */
[----:B------:R-:W3:Y:S04]  /*ccea0*/  LDL.LU R184, [R1+0x4a60] ;  /* 0x004a600001b87983 */ /* 0x000ee80000300800 */
[----:B------:R-:W4:Y:S04]  /*cceb0*/  LDL.LU R185, [R1+0x4a5c] ;  /* 0x004a5c0001b97983 */ /* 0x000f280000300800 */
[----:B0-----:R0:W-:Y:S04]  /*ccec0*/  STL.64 [R1+0x120], R24 ;  /* 0x0001201801007387 */ /* 0x0011e80000100a00 */
        /* <DEDUP_REMOVED lines=18> */
[----:B------:R-:W-:Y:S01]  /*ccff0*/  PRMT R29, R246, 0x4210, R33 ;  /* 0x00004210f61d7816 */ /* 0x000fe20000000021 */
[----:B------:R-:W2:Y:S04]  /*cd000*/  LDL.LU R242, [R1+0x5380] ;  /* 0x0053800001f27983 */ /* 0x000ea80000300800 */
[----:B------:R-:W2:Y:S01]  /*cd010*/  LDL.LU R246, [R1+0x537c] ;  /* 0x00537c0001f67983 */ /* 0x000ea20000300800 */
[----:B------:R-:W-:-:S02]  /*cd020*/  LOP3.LUT R34, R200, 0xffff, RZ, 0xc0, !PT ;  /* 0x0000ffffc8227812 */ /* 0x000fc400078ec0ff */
[----:B------:R-:W-:Y:S02]  /*cd030*/  LOP3.LUT R35, R201, 0xffff, RZ, 0xc0, !PT ;  /* 0x0000ffffc9237812 */ /* 0x000fe400078ec0ff */
[----:B------:R-:W-:Y:S02]  /*cd040*/  PRMT R30, R9, 0x4210, R34 ;  /* 0x00004210091e7816 */ /* 0x000fe40000000022 */
[----:B------:R-:W-:Y:S01]  /*cd050*/  PRMT R31, R248, 0x4210, R35 ;  /* 0x00004210f81f7816 */ /* 0x000fe20000000023 */
[----:B------:R-:W-:Y:S06]  /*cd060*/  BAR.SYNC.DEFER_BLOCKING 0x0 ;  /* 0x0000000000007b1d */ /* 0x000fec0000010000 */
[----:B------:R-:W2:Y:S04]  /*cd070*/  LDL.LU R9, [R1+0x5378] ;  /* 0x0053780001097983 */ /* 0x000ea80000300800 */
[----:B------:R-:W2:Y:S04]  /*cd080*/  LDL.LU R248, [R1+0x5374] ;  /* 0x0053740001f87983 */ /* 0x000ea80000300800 */
[----:B------:R-:W-:Y:S04]  /*cd090*/  STSM.16.M88.4 [R222], R28 ;  /* 0x0000001cde007844 */ /* 0x000fe80000000200 */
[----:B0-----:R-:W-:Y:S04]  /*cd0a0*/  STL.64 [R1+0x110], R36 ;  /* 0x0001102401007387 */ /* 0x001fe80000100a00 */
[----:B------:R-:W-:Y:S01]  /*cd0b0*/  STL.64 [R1+0x118], R38 ;  /* 0x0001182601007387 */ /* 0x000fe20000100a00 */
[----:B------:R-:W-:Y:S06]  /*cd0c0*/  BAR.SYNC.DEFER_BLOCKING 0x0 ;  /* 0x0000000000007b1d */ /* 0x000fec0000010000 */
[----:B------:R-:W2:Y:S04]  /*cd0d0*/  LDL.LU R192, [R1+0x4a80] ;  /* 0x004a800001c07983 */ /* 0x000ea80000300800 */
[----:B------:R-:W2:Y:S04]  /*cd0e0*/  LDL.LU R193, [R1+0x4a74] ;  /* 0x004a740001c17983 */ /* 0x000ea80000300800 */
[----:B-1----:R0:W-:Y:S04]  /*cd0f0*/  STL.64 [R1+0x100], R24 ;  /* 0x0001001801007387 */ /* 0x0021e80000100a00 */
[----:B------:R-:W1:Y:S04]  /*cd100*/  LDS.128 R36, [R167] ;  /* 0x00000000a7247984 */ /* 0x000e680000000c00 */
[----:B------:R0:W-:Y:S04]  /*cd110*/  STL.64 [R1+0x108], R26 ;  /* 0x0001081a01007387 */ /* 0x0001e80000100a00 */
[----:B------:R-:W2:Y:S04]  /*cd120*/  LDL.LU R200, [R1+0x4934] ;  /* 0x0049340001c87983 */ /* 0x000ea80000300800 */
[----:B------:R-:W2:Y:S01]  /*cd130*/  LDL.LU R201, [R1+0x492c] ;  /* 0x00492c0001c97983 */ /* 0x000ea20000300800 */
[----:B0-----:R-:W-:-:S02]  /*cd140*/  PRMT R24, R60, 0x5210, R32 ;  /* 0x000052103c187816 */ /* 0x001fc40000000020 */
[----:B------:R-:W-:Y:S02]  /*cd150*/  PRMT R25, R62, 0x5210, R33 ;  /* 0x000052103e197816 */ /* 0x000fe40000000021 */
[----:B------:R-:W-:Y:S02]  /*cd160*/  PRMT R26, R64, 0x5210, R34 ;  /* 0x00005210401a7816 */ /* 0x000fe40000000022 */
[----:B------:R-:W-:Y:S01]  /*cd170*/  PRMT R27, R138, 0x5210, R35 ;  /* 0x000052108a1b7816 */ /* 0x000fe20000000023 */
        /* <DEDUP_REMOVED lines=15> */
[----:B------:R-:W3:Y:S04]  /*cd270*/  LDL.LU R250, [R1+0x5364] ;  /* 0x0053640001fa7983 */ /* 0x000ee80000300800 */
[----:B-1----:R-:W-:Y:S04]  /*cd280*/  STL.64 [R1+0xf0], R36 ;  /* 0x0000f02401007387 */ /* 0x002fe80000100a00 */
[----:B------:R-:W-:Y:S04]  /*cd290*/  STL.64 [R1+0xf8], R38 ;  /* 0x0000f82601007387 */ /* 0x000fe80000100a00 */
[----:B------:R-:W4:Y:S04]  /*cd2a0*/  LDL.LU R184, [R1+0x4a94] ;  /* 0x004a940001b87983 */ /* 0x000f280000300800 */
[----:B------:R-:W3:Y:S04]  /*cd2b0*/  LDL.LU R185, [R1+0x4a90] ;  /* 0x004a900001b97983 */ /* 0x000ee80000300800 */
[----:B0-----:R0:W-:Y:S04]  /*cd2c0*/  STL.64 [R1+0xe0], R24 ;  /* 0x0000e01801007387 */ /* 0x0011e80000100a00 */
[----:B------:R1:W-:Y:S04]  /*cd2d0*/  STL.64 [R1+0xe8], R26 ;  /* 0x0000e81a01007387 */ /* 0x0003e80000100a00 */
[----:B------:R-:W3:Y:S04]  /*cd2e0*/  LDL.LU R186, [R1+0x494c] ;  /* 0x00494c0001ba7983 */ /* 0x000ee80000300800 */
[----:B------:R-:W3:Y:S01]  /*cd2f0*/  LDL.LU R194, [R1+0x4948] ;  /* 0x0049480001c27983 */ /* 0x000ee20000300800 */
        /* <DEDUP_REMOVED lines=22> */
[----:B------:R-:W-:-:S03]  /*cd460*/  PRMT R31, R241, 0x4210, R35 ;  /* 0x00004210f11f7816 */ /* 0x000fc60000000023 */
[----:B------:R-:W2:Y:S04]  /*cd470*/  LDL.LU R241, [R1+0x5354] ;  /* 0x0053540001f17983 */ /* 0x000ea80000300800 */
[----:B0-----:R-:W-:Y:S04]  /*cd480*/  STL.64 [R1+0x170], R36 ;  /* 0x0001702401007387 */ /* 0x001fe80000100a00 */
[----:B------:R-:W-:Y:S04]  /*cd490*/  STL.64 [R1+0x178], R38 ;  /* 0x0001782601007387 */ /* 0x000fe80000100a00 */
[----:B------:R-:W2:Y:S04]  /*cd4a0*/  LDL.LU R193, [R1+0x4ab4] ;  /* 0x004ab40001c17983 */ /* 0x000ea80000300800 */
[----:B------:R-:W2:Y:S04]  /*cd4b0*/  LDL.LU R200, [R1+0x4aac] ;  /* 0x004aac0001c87983 */ /* 0x000ea80000300800 */
[----:B-1----:R0:W-:Y:S04]  /*cd4c0*/  STL.64 [R1+0x160], R24 ;  /* 0x0001601801007387 */ /* 0x0021e80000100a00 */
[----:B------:R1:W-:Y:S04]  /*cd4d0*/  STL.64 [R1+0x168], R26 ;  /* 0x0001681a01007387 */ /* 0x0003e80000100a00 */
[----:B------:R-:W2:Y:S04]  /*cd4e0*/  LDL.LU R201, [R1+0x4960] ;  /* 0x0049600001c97983 */ /* 0x000ea80000300800 */
[----:B------:R-:W2:Y:S01]  /*cd4f0*/  LDL.LU R192, [R1+0x495c] ;  /* 0x00495c0001c07983 */ /* 0x000ea20000300800 */
[----:B------:R-:W-:Y:S01]  /*cd500*/  BAR.SYNC.DEFER_BLOCKING 0x0 ;  /* 0x0000000000007b1d */ /* 0x000fe20000010000 */
[----:B0-----:R-:W-:-:S02]  /*cd510*/  PRMT R24, R52, 0x5210, R32 ;  /* 0x0000521034187816 */ /* 0x001fc40000000020 */
[----:B------:R-:W-:Y:S02]  /*cd520*/  PRMT R25, R58, 0x5210, R33 ;  /* 0x000052103a197816 */ /* 0x000fe40000000021 */
[----:B-1----:R-:W-:Y:S02]  /*cd530*/  PRMT R26, R57, 0x5210, R34 ;  /* 0x00005210391a7816 */ /* 0x002fe40000000022 */
[----:B------:R-:W-:Y:S01]  /*cd540*/  PRMT R27, R56, 0x5210, R35 ;  /* 0x00005210381b7816 */ /* 0x000fe20000000023 */
[----:B------:R0:W-:Y:S01]  /*cd550*/  STSM.16.M88.4 [R222], R28 ;  /* 0x0000001cde007844 */ /* 0x0001e20000000200 */
[----:B------:R-:W-:Y:S01]  /*cd560*/  BAR.SYNC.DEFER_BLOCKING 0x0 ;  /* 0x0000000000007b1d */ /* 0x000fe20000010000 */
[----:B----4-:R-:W-:-:S05]  /*cd570*/  LOP3.LUT R32, R184, 0xffff, RZ, 0xc0, !PT ;  /* 0x0000ffffb8207812 */ /* 0x010fca00078ec0ff */
[----:B------:R-:W1:Y:S01]  /*cd580*/  LDS.128 R36, [R167] ;  /* 0x00000000a7247984 */ /* 0x000e620000000c00 */
[----:B---3--:R-:W-:Y:S01]  /*cd590*/  LOP3.LUT R33, R185, 0xffff, RZ, 0xc0, !PT ;  /* 0x0000ffffb9217812 */ /* 0x008fe200078ec0ff */
[----:B------:R-:W-:Y:S01]  /*cd5a0*/  BAR.SYNC.DEFER_BLOCKING 0x0 ;  /* 0x0000000000007b1d */ /* 0x000fe20000010000 */
[----:B0-----:R-:W-:Y:S02]  /*cd5b0*/  PRMT R28, R247, 0x4210, R32 ;  /* 0x00004210f71c7816 */ /* 0x001fe40000000020 */
[----:B------:R-:W-:-:S03]  /*cd5c0*/  PRMT R29, R14, 0x4210, R33 ;  /* 0x000042100e1d7816 */ /* 0x000fc60000000021 */
[----:B------:R-:W3:Y:S01]  /*cd5d0*/  LDL.LU R247, [R1+0x5350] ;  /* 0x0053500001f77983 */ /* 0x000ee20000300800 */
[----:B------:R-:W-:-:S03]  /*cd5e0*/  LOP3.LUT R34, R186, 0xffff, RZ, 0xc0, !PT ;  /* 0x0000ffffba227812 */ /* 0x000fc600078ec0ff */
[----:B------:R-:W4:Y:S01]  /*cd5f0*/  LDL.LU R14, [R1+0x534c] ;  /* 0x00534c00010e7983 */ /* 0x000f220000300800 */
[----:B------:R-:W-:Y:S02]  /*cd600*/  LOP3.LUT R35, R194, 0xffff, RZ, 0xc0, !PT ;  /* 0x0000ffffc2237812 */ /* 0x000fe400078ec0ff */
[----:B------:R-:W-:Y:S02]  /*cd610*/  PRMT R30, R22, 0x4210, R34 ;  /* 0x00004210161e7816 */ /* 0x000fe40000000022 */
[----:B------:R-:W3:Y:S01]  /*cd620*/  LDL.LU R22, [R1+0x5348] ;  /* 0x0053480001167983 */ /* 0x000ee20000300800 */
[----:B------:R-:W-:-:S03]  /*cd630*/  PRMT R31, R243, 0x4210, R35 ;  /* 0x00004210f31f7816 */ /* 0x000fc60000000023 */
[----:B------:R-:W4:Y:S04]  /*cd640*/  LDL.LU R243, [R1+0x5344] ;  /* 0x0053440001f37983 */ /* 0x000f280000300800 */
[----:B------:R-:W3:Y:S04]  /*cd650*/  LDL.LU R194, [R1+0x4ac8] ;  /* 0x004ac80001c27983 */ /* 0x000ee80000300800 */
[----:B------:R-:W-:Y:S01]  /*cd660*/  STSM.16.M88.4 [R222], R24 ;  /* 0x00000018de007844 */ /* 0x000fe20000000200 */
[----:B------:R-:W-:Y:S06]  /*cd670*/  BAR.SYNC.DEFER_BLOCKING 0x0 ;  /* 0x0000000000007b1d */ /* 0x000fec0000010000 */
[----:B------:R-:W0:Y:S02]  /*cd680*/  LDS.128 R24, [R167] ;  /* 0x00000000a7187984 */ /* 0x000e240000000c00 */
[----:B------:R-:W-:Y:S06]  /*cd690*/  BAR.SYNC.DEFER_BLOCKING 0x0 ;  /* 0x0000000000007b1d */ /* 0x000fec0000010000 */
[----:B------:R-:W-:Y:S04]  /*cd6a0*/  STSM.16.M88.4 [R222], R28 ;  /* 0x0000001cde007844 */ /* 0x000fe80000000200 */
[----:B-1----:R-:W-:Y:S04]  /*cd6b0*/  STL.64 [R1+0x150], R36 ;  /* 0x0001502401007387 */ /* 0x002fe80000100a00 */
[----:B------:R-:W-:Y:S01]  /*cd6c0*/  STL.64 [R1+0x158], R38 ;  /* 0x0001582601007387 */ /* 0x000fe20000100a00 */
[----:B------:R-:W-:Y:S06]  /*cd6d0*/  BAR.SYNC.DEFER_BLOCKING 0x0 ;  /* 0x0000000000007b1d */ /* 0x000fec0000010000 */
[----:B------:R-:W1:Y:S04]  /*cd6e0*/  LDS.128 R36, [R167] ;  /* 0x00000000a7247984 */ /* 0x000e680000000c00 */
[----:B0-----:R0:W-:Y:S04]  /*cd6f0*/  STL.64 [R1+0x140], R24 ;  /* 0x0001401801007387 */ /* 0x0011e80000100a00 */
[----:B------:R1:W-:Y:S01]  /*cd700*/  STL.64 [R1+0x148], R26 ;  /* 0x0001481a01007387 */ /* 0x0003e20000100a00 */
        /* <DEDUP_REMOVED lines=8> */
[----:B--2---:R-:W-:-:S03]  /*cd790*/  LOP3.LUT R32, R193, 0xffff, RZ, 0xc0, !PT ;  /* 0x0000ffffc1207812 */ /* 0x004fc600078ec0ff */
[----:B------:R-:W2:Y:S01]  /*cd7a0*/  LDL.LU R193, [R1+0x4ad4] ;  /* 0x004ad40001c17983 */ /* 0x000ea20000300800 */
[----:B------:R-:W-:-:S03]  /*cd7b0*/  LOP3.LUT R33, R200, 0xffff, RZ, 0xc0, !PT ;  /* 0x0000ffffc8217812 */ /* 0x000fc600078ec0ff */
[----:B------:R-:W4:Y:S01]  /*cd7c0*/  LDL.LU R200, [R1+0x4984] ;  /* 0x0049840001c87983 */ /* 0x000f220000300800 */
[----:B------:R-:W-:Y:S02]  /*cd7d0*/  PRMT R28, R226, 0x4210, R32 ;  /* 0x00004210e21c7816 */ /* 0x000fe40000000020 */
[----:B------:R-:W-:Y:S02]  /*cd7e0*/  PRMT R29, R12, 0x4210, R33 ;  /* 0x000042100c1d7816 */ /* 0x000fe40000000021 */
[----:B------:R-:W-:Y:S02]  /*cd7f0*/  LOP3.LUT R34, R201, 0xffff, RZ, 0xc0, !PT ;  /* 0x0000ffffc9227812 */ /* 0x000fe400078ec0ff */
[----:B------:R-:W4:Y:S01]  /*cd800*/  LDL.LU R201, [R1+0x4980] ;  /* 0x0049800001c97983 */ /* 0x000f220000300800 */
[----:B------:R-:W-:Y:S02]  /*cd810*/  LOP3.LUT R35, R192, 0xffff, RZ, 0xc0, !PT ;  /* 0x0000ffffc0237812 */ /* 0x000fe400078ec0ff */
[----:B------:R-:W-:Y:S01]  /*cd820*/  PRMT R30, R19, 0x4210, R34 ;  /* 0x00004210131e7816 */ /* 0x000fe20000000022 */
[----:B------:R-:W4:Y:S01]  /*cd830*/  LDL.LU R226, [R1+0x5340] ;  /* 0x0053400001e27983 */ /* 0x000f220000300800 */
[----:B------:R-:W-:Y:S01]  /*cd840*/  PRMT R31, R229, 0x4210, R35 ;  /* 0x00004210e51f7816 */ /* 0x000fe20000000023 */
[----:B------:R-:W-:Y:S01]  /*cd850*/  BAR.SYNC.DEFER_BLOCKING 0x0 ;  /* 0x0000000000007b1d */ /* 0x000fe20000010000 */
[----:B------:R-:W-:-:S04]  /*cd860*/  LOP3.LUT R47, R47, 0xffff, RZ, 0xc0, !PT ;  /* 0x0000ffff2f2f7812 */ /* 0x000fc800078ec0ff */
[----:B------:R-:W-:Y:S01]  /*cd870*/  PRMT R47, R47, 0x3340, R0 ;  /* 0x000033402f2f7816 */ /* 0x000fe20000000000 */
[----:B------:R-:W4:Y:S04]  /*cd880*/  LDL.LU R12, [R1+0x533c] ;  /* 0x00533c00010c7983 */ /* 0x000f280000300800 */
[----:B------:R-:W-:Y:S01]  /*cd890*/  STSM.16.M88.4 [R222], R28 ;  /* 0x0000001cde007844 */ /* 0x000fe20000000200 */
[----:B------:R-:W-:-:S03]  /*cd8a0*/  PRMT R47, R157, 0x5410, R47 ;  /* 0x000054109d2f7816 */ /* 0x000fc6000000002f */
[----:B------:R-:W4:Y:S04]  /*cd8b0*/  LDL.LU R19, [R1+0x5338] ;  /* 0x0053380001137983 */ /* 0x000f280000300800 */
[----:B------:R-:W4:Y:S04]  /*cd8c0*/  LDL.LU R229, [R1+0x5334] ;  /* 0x0053340001e57983 */ /* 0x000f280000300800 */
[----:B------:R-:W-:Y:S04]  /*cd8d0*/  STL.64 [R1+0x1e0], R36 ;  /* 0x0001e02401007387 */ /* 0x000fe80000100a00 */
[----:B------:R-:W-:Y:S01]  /*cd8e0*/  STL.64 [R1+0x1e8], R38 ;  /* 0x0001e82601007387 */ /* 0x000fe20000100a00 */
[----:B------:R-:W-:Y:S06]  /*cd8f0*/  BAR.SYNC.DEFER_BLOCKING 0x0 ;  /* 0x0000000000007b1d */ /* 0x000fec0000010000 */
[----:B0-----:R0:W-:Y:S04]  /*cd900*/  STL.64 [R1+0x1d0], R24 ;  /* 0x0001d01801007387 */ /* 0x0011e80000100a00 */
[----:B------:R1:W-:Y:S04]  /*cd910*/  STL.64 [R1+0x1d8], R26 ;  /* 0x0001d81a01007387 */ /* 0x0003e80000100a00 */
[----:B------:R-:W4:Y:S01]  /*cd920*/  LDL.LU R177, [R1+0x4af8] ;  /* 0x004af80001b17983 */ /* 0x000f220000300800 */
[----:B0-----:R-:W-:-:S03]  /*cd930*/  PRMT R24, R47, 0x5210, R32 ;  /* 0x000052102f187816 */ /* 0x001fc60000000020 */
[----:B------:R-:W4:Y:S01]  /*cd940*/  LDL.LU R184, [R1+0x4af0] ;  /* 0x004af00001b87983 */ /* 0x000f220000300800 */
[----:B------:R-:W-:Y:S02]  /*cd950*/  PRMT R25, R49, 0x5210, R33 ;  /* 0x0000521031197816 */ /* 0x000fe40000000021 */
[----:B-1----:R-:W-:Y:S02]  /*cd960*/  PRMT R26, R51, 0x5210, R34 ;  /* 0x00005210331a7816 */ /* 0x002fe40000000022 */
[----:B------:R-:W-:Y:S02]  /*cd970*/  PRMT R27, R135, 0x5210, R35 ;  /* 0x00005210871b7816 */ /* 0x000fe40000000023 */
[----:B------:R-:W0:Y:S01]  /*cd980*/  LDS.128 R32, [R167] ;  /* 0x00000000a7207984 */ /* 0x000e220000000c00 */
[----:B------:R-:W-:Y:S01]  /*cd990*/  BAR.SYNC.DEFER_BLOCKING 0x0 ;  /* 0x0000000000007b1d */ /* 0x000fe20000010000 */
[----:B---3--:R-:W-:-:S05]  /*cd9a0*/  LOP3.LUT R29, R194, 0xffff, RZ, 0xc0, !PT ;  /* 0x0000ffffc21d7812 */ /* 0x008fca00078ec0ff */
[----:B0-----:R-:W-:Y:S04]  /*cd9b0*/  STL.64 [R1+0x1c0], R32 ;  /* 0x0001c02001007387 */ /* 0x001fe80000100a00 */
[----:B------:R-:W-:Y:S04]  /*cd9c0*/  STL.64 [R1+0x1c8], R34 ;  /* 0x0001c82201007387 */ /* 0x000fe80000100a00 */
[----:B------:R-:W3:Y:S04]  /*cd9d0*/  LDL.LU R185, [R1+0x4994] ;  /* 0x0049940001b97983 */ /* 0x000ee80000300800 */
[----:B------:R-:W3:Y:S04]  /*cd9e0*/  LDL.LU R194, [R1+0x4988] ;  /* 0x0049880001c27983 */ /* 0x000ee80000300800 */
[----:B------:R0:W-:Y:S01]  /*cd9f0*/  STSM.16.M88.4 [R222], R24 ;  /* 0x00000018de007844 */ /* 0x0001e20000000200 */
[----:B------:R-:W-:Y:S01]  /*cda00*/  BAR.SYNC.DEFER_BLOCKING 0x0 ;  /* 0x0000000000007b1d */ /* 0x000fe20000010000 */
[----:B------:R-:W-:-:S04]  /*cda10*/  LOP3.LUT R42, R42, 0xffff, RZ, 0xc0, !PT ;  /* 0x0000ffff2a2a7812 */ /* 0x000fc800078ec0ff */
[----:B------:R-:W-:-:S04]  /*cda20*/  PRMT R42, R42, 0x3340, R0 ;  /* 0x000033402a2a7816 */ /* 0x000fc80000000000 */
[----:B------:R-:W-:Y:S01]  /*cda30*/  PRMT R42, R154, 0x5410, R42 ;  /* 0x000054109a2a7816 */ /* 0x000fe2000000002a */
[----:B------:R-:W1:Y:S01]  /*cda40*/  LDS.128 R32, [R167] ;  /* 0x00000000a7207984 */ /* 0x000e620000000c00 */
[--C-:B------:R-:W-:Y:S02]  /*cda50*/  PRMT R28, R238, 0x4210, R29.reuse ;  /* 0x00004210ee1c7816 */ /* 0x100fe4000000001d */
[----:B0-----:R-:W-:Y:S01]  /*cda60*/  PRMT R24, R42, 0x5210, R29 ;  /* 0x000052102a187816 */ /* 0x001fe2000000001d */
[----:B------:R-:W3:Y:S01]  /*cda70*/  LDL.LU R238, [R1+0x5330] ;  /* 0x0053300001ee7983 */ /* 0x000ee20000300800 */
[----:B------:R-:W-:Y:S02]  /*cda80*/  LOP3.LUT R48, R48, 0xffff, RZ, 0xc0, !PT ;  /* 0x0000ffff30307812 */ /* 0x000fe400078ec0ff */
[----:B------:R-:W-:Y:S02]  /*cda90*/  LOP3.LUT R46, R46, 0xffff, RZ, 0xc0, !PT ;  /* 0x0000ffff2e2e7812 */ /* 0x000fe400078ec0ff */
[----:B------:R-:W-:-:S02]  /*cdaa0*/  PRMT R48, R48, 0x3340, R0 ;  /* 0x0000334030307816 */ /* 0x000fc40000000000 */
[----:B------:R-:W-:Y:S02]  /*cdab0*/  PRMT R46, R46, 0x3340, R0 ;  /* 0x000033402e2e7816 */ /* 0x000fe40000000000 */
[----:B------:R-:W-:Y:S02]  /*cdac0*/  PRMT R48, R155, 0x5410, R48 ;  /* 0x000054109b307816 */ /* 0x000fe40000000030 */
[----:B------:R-:W-:Y:S02]  /*cdad0*/  PRMT R46, R156, 0x5410, R46 ;  /* 0x000054109c2e7816 */ /* 0x000fe4000000002e */
[----:B--2---:R-:W-:Y:S02]  /*cdae0*/  LOP3.LUT R25, R193, 0xffff, RZ, 0xc0, !PT ;  /* 0x0000ffffc1197812 */ /* 0x004fe400078ec0ff */
[----:B----4-:R-:W-:Y:S02]  /*cdaf0*/  LOP3.LUT R26, R200, 0xffff, RZ, 0xc0, !PT ;  /* 0x0000ffffc81a7812 */ /* 0x010fe400078ec0ff */
[----:B------:R-:W-:-:S02]  /*cdb00*/  PRMT R29, R245, 0x4210, R25 ;  /* 0x00004210f51d7816 */ /* 0x000fc40000000019 */
[----:B------:R-:W-:Y:S01]  /*cdb10*/  PRMT R30, R10, 0x4210, R26 ;  /* 0x000042100a1e7816 */ /* 0x000fe2000000001a */
[----:B------:R-:W2:Y:S04]  /*cdb20*/  LDL.LU R245, [R1+0x532c] ;  /* 0x00532c0001f57983 */ /* 0x000ea80000300800 */
[----:B------:R-:W4:Y:S01]  /*cdb30*/  LDL.LU R186, [R1+0x49fc] ;  /* 0x0049fc0001ba7983 */ /* 0x000f220000300800 */
[----:B------:R-:W-:-:S03]  /*cdb40*/  LOP3.LUT R27, R201, 0xffff, RZ, 0xc0, !PT ;  /* 0x0000ffffc91b7812 */ /* 0x000fc600078ec0ff */
[----:B------:R-:W2:Y:S01]  /*cdb50*/  LDL.LU R10, [R1+0x5328] ;  /* 0x00532800010a7983 */ /* 0x000ea20000300800 */
[----:B------:R-:W-:Y:S01]  /*cdb60*/  PRMT R31, R251, 0x4210, R27 ;  /* 0x00004210fb1f7816 */ /* 0x000fe2000000001b */
[----:B------:R-:W-:Y:S06]  /*cdb70*/  BAR.SYNC.DEFER_BLOCKING 0x0 ;  /* 0x0000000000007b1d */ /* 0x000fec0000010000 */
[----:B------:R-:W2:Y:S04]  /*cdb80*/  LDL.LU R251, [R1+0x5324] ;  /* 0x0053240001fb7983 */ /* 0x000ea80000300800 */
[----:B------:R-:W2:Y:S04]  /*cdb90*/  LDL.LU R178, [R1+0x4a04] ;  /* 0x004a040001b27983 */ /* 0x000ea80000300800 */
[----:B------:R-:W2:Y:S04]  /*cdba0*/  LDL.LU R200, [R1+0x5014] ;  /* 0x0050140001c87983 */ /* 0x000ea80000300800 */
[----:B------:R-:W-:Y:S01]  /*cdbb0*/  STSM.16.M88.4 [R222], R28 ;  /* 0x0000001cde007844 */ /* 0x000fe20000000200 */
[----:B------:R-:W-:Y:S06]  /*cdbc0*/  BAR.SYNC.DEFER_BLOCKING 0x0 ;  /* 0x0000000000007b1d */ /* 0x000fec0000010000 */
[----:B------:R-:W0:Y:S04]  /*cdbd0*/  LDS.128 R28, [R167] ;  /* 0x00000000a71c7984 */ /* 0x000e280000000c00 */
[----:B-1----:R-:W-:Y:S04]  /*cdbe0*/  STL.64 [R1+0x1b0], R32 ;  /* 0x0001b02001007387 */ /* 0x002fe80000100a00 */
[----:B------:R-:W-:Y:S01]  /*cdbf0*/  STL.64 [R1+0x1b8], R34 ;  /* 0x0001b82201007387 */ /* 0x000fe20000100a00 */
[----:B------:R-:W-:-:S03]  /*cdc00*/  PRMT R25, R46, 0x5210, R25 ;  /* 0x000052102e197816 */ /* 0x000fc60000000019 */
[----:B------:R-:W2:Y:S01]  /*cdc10*/  LDL.LU R169, [R1+0x4a10] ;  /* 0x004a100001a97983 */ /* 0x000ea20000300800 */
[----:B------:R-:W-:-:S03]  /*cdc20*/  PRMT R26, R48, 0x5210, R26 ;  /* 0x00005210301a7816 */ /* 0x000fc6000000001a */
[----:B------:R-:W2:Y:S01]  /*cdc30*/  LDL.LU R201, [R1+0x500c] ;  /* 0x00500c0001c97983 */ /* 0x000ea20000300800 */
[----:B------:R-:W-:Y:S01]  /*cdc40*/  PRMT R27, R134, 0x5210, R27 ;  /* 0x00005210861b7816 */ /* 0x000fe2000000001b */
[----:B------:R-:W-:Y:S06]  /*cdc50*/  BAR.SYNC.DEFER_BLOCKING 0x0 ;  /* 0x0000000000007b1d */ /* 0x000fec0000010000 */
[----:B------:R-:W2:Y:S04]  /*cdc60*/  LDL.LU R170, [R1+0x4a14] ;  /* 0x004a140001aa7983 */ /* 0x000ea80000300800 */
[----:B------:R-:W2:Y:S04]  /*cdc70*/  LDL.LU R192, [R1+0x4ffc] ;  /* 0x004ffc0001c07983 */ /* 0x000ea80000300800 */
[----:B0-----:R0:W-:Y:S04]  /*cdc80*/  STL.64 [R1+0x1a0], R28 ;  /* 0x0001a01c01007387 */ /* 0x0011e80000100a00 */
[----:B------:R1:W-:Y:S04]  /*cdc90*/  STL.64 [R1+0x1a8], R30 ;  /* 0x0001a81e01007387 */ /* 0x0003e80000100a00 */
[----:B------:R-:W2:Y:S01]  /*cdca0*/  LDL.LU R193, [R1+0x4974] ;  /* 0x0049740001c17983 */ /* 0x000ea20000300800 */
[----:B0-----:R-:W-:-:S03]  /*cdcb0*/  LOP3.LUT R29, R177, 0xffff, RZ, 0xc0, !PT ;  /* 0x0000ffffb11d7812 */ /* 0x001fc600078ec0ff */
[----:B------:R0:W-:Y:S01]  /*cdcc0*/  STSM.16.M88.4 [R222], R24 ;  /* 0x00000018de007844 */ /* 0x0001e20000000200 */
[----:B-1----:R-:W-:Y:S01]  /*cdcd0*/  LOP3.LUT R30, R184, 0xffff, RZ, 0xc0, !PT ;  /* 0x0000ffffb81e7812 */ /* 0x002fe200078ec0ff */
[----:B------:R-:W-:Y:S01]  /*cdce0*/  BAR.SYNC.DEFER_BLOCKING 0x0 ;  /* 0x0000000000007b1d */ /* 0x000fe20000010000 */
[----:B0-----:R-:W-:Y:S02]  /*cdcf0*/  PRMT R24, R235, 0x4210, R29 ;  /* 0x00004210eb187816 */ /* 0x001fe4000000001d */
[----:B---3--:R-:W-:Y:S02]  /*cdd00*/  LOP3.LUT R31, R185, 0xffff, RZ, 0xc0, !PT ;  /* 0x0000ffffb91f7812 */ /* 0x008fe400078ec0ff */
[----:B------:R-:W-:Y:S02]  /*cdd10*/  PRMT R25, R221, 0x4210, R30 ;  /* 0x00004210dd197816 */ /* 0x000fe4000000001e */
[----:B------:R-:W-:Y:S02]  /*cdd20*/  LOP3.LUT R32, R194, 0xffff, RZ, 0xc0, !PT ;  /* 0x0000ffffc2207812 */ /* 0x000fe400078ec0ff */
[----:B------:R-:W3:Y:S01]  /*cdd30*/  LDL.LU R194, [R1+0x4a24] ;  /* 0x004a240001c27983 */ /* 0x000ee20000300800 */
[----:B------:R-:W-:-:S03]  /*cdd40*/  PRMT R26, R249, 0x4210, R31 ;  /* 0x00004210f91a7816 */ /* 0x000fc6000000001f */
[----:B------:R-:W3:Y:S01]  /*cdd50*/  LDL.LU R235, [R1+0x5320] ;  /* 0x0053200001eb7983 */ /* 0x000ee20000300800 */
[----:B------:R-:W-:-:S03]  /*cdd60*/  PRMT R27, R20, 0x4210, R32 ;  /* 0x00004210141b7816 */ /* 0x000fc60000000020 */
[----:B------:R-:W3:Y:S04]  /*cdd70*/  LDL.LU R221, [R1+0x531c] ;  /* 0x00531c0001dd7983 */ /* 0x000ee80000300800 */
[----:B------:R-:W3:Y:S04]  /*cdd80*/  LDL.LU R184, [R1+0x4a28] ;  /* 0x004a280001b87983 */ /* 0x000ee80000300800 */
[----:B------:R-:W3:Y:S04]  /*cdd90*/  LDL.LU R249, [R1+0x5318] ;  /* 0x0053180001f97983 */ /* 0x000ee80000300800 */
[----:B------:R-:W3:Y:S04]  /*cdda0*/  LDL.LU R20, [R1+0x5314] ;  /* 0x0053140001147983 */ /* 0x000ee80000300800 */
[----:B------:R-:W0:Y:S01]  /*cddb0*/  LDS.128 R36, [R167] ;  /* 0x00000000a7247984 */ /* 0x000e220000000c00 */
[----:B------:R-:W-:Y:S06]  /*cddc0*/  BAR.SYNC.DEFER_BLOCKING 0x0 ;  /* 0x0000000000007b1d */ /* 0x000fec0000010000 */
[----:B------:R-:W3:Y:S04]  /*cddd0*/  LDL.LU R185, [R1+0x4958] ;  /* 0x0049580001b97983 */ /* 0x000ee80000300800 */
[----:B------:R2:W-:Y:S01]  /*cdde0*/  STSM.16.M88.4 [R222], R24 ;  /* 0x00000018de007844 */ /* 0x0005e20000000200 */
[----:B----4-:R-:W-:-:S03]  /*cddf0*/  LOP3.LUT R28, R186, 0xffff, RZ, 0xc0, !PT ;  /* 0x0000ffffba1c7812 */ /* 0x010fc600078ec0ff */
[----:B------:R-:W4:Y:S04]  /*cde00*/  LDL.LU R186, [R1+0x4a38] ;  /* 0x004a380001ba7983 */ /* 0x000f280000300800 */
[----:B------:R-:W4:Y:S04]  /*cde10*/  LDL.LU R176, [R1+0x4a3c] ;  /* 0x004a3c0001b07983 */ /* 0x000f280000300800 */
[----:B0-----:R0:W-:Y:S04]  /*cde20*/  STL.64 [R1+0x1f0], R36 ;  /* 0x0001f02401007387 */ /* 0x0011e80000100a00 */
[----:B------:R1:W-:Y:S04]  /*cde30*/  STL.64 [R1+0x1f8], R38 ;  /* 0x0001f82601007387 */ /* 0x0003e80000100a00 */
[----:B------:R-:W4:Y:S01]  /*cde40*/  LDL.LU R177, [R1+0x4930] ;  /* 0x0049300001b17983 */ /* 0x000f220000300800 */
[----:B--2---:R-:W-:-:S03]  /*cde50*/  LOP3.LUT R24, R178, 0xffff, RZ, 0xc0, !PT ;  /* 0x0000ffffb2187812 */ /* 0x004fc600078ec0ff */
[----:B------:R-:W2:Y:S01]  /*cde60*/  LDL.LU R178, [R1+0x4a50] ;  /* 0x004a500001b27983 */ /* 0x000ea20000300800 */
[--C-:B------:R-:W-:Y:S02]  /*cde70*/  PRMT R205, R205, 0x5210, R24.reuse ;  /* 0x00005210cdcd7816 */ /* 0x100fe40000000018 */
[----:B------:R-:W-:Y:S02]  /*cde80*/  LOP3.LUT R25, R169, 0xffff, RZ, 0xc0, !PT ;  /* 0x0000ffffa9197812 */ /* 0x000fe400078ec0ff */
[----:B------:R-:W2:Y:S01]  /*cde90*/  LDL.LU R169, [R1+0x4a54] ;  /* 0x004a540001a97983 */ /* 0x000ea20000300800 */
[----:B------:R-:W-:Y:S02]  /*cdea0*/  PRMT R201, R201, 0x4210, R24 ;  /* 0x00004210c9c97816 */ /* 0x000fe40000000018 */
[----:B------:R-:W-:Y:S02]  /*cdeb0*/  PRMT R196, R196, 0x5210, R25 ;  /* 0x00005210c4c47816 */ /* 0x000fe40000000019 */
[----:B------:R-:W-:-:S02]  /*cdec0*/  LOP3.LUT R26, R170, 0xffff, RZ, 0xc0, !PT ;  /* 0x0000ffffaa1a7812 */ /* 0x000fc400078ec0ff */
[----:B------:R-:W2:Y:S01]  /*cded0*/  LDL.LU R170, [R1+0x4a6c] ;  /* 0x004a6c0001aa7983 */ /* 0x000ea20000300800 */
[----:B------:R-:W-:Y:S02]  /*cdee0*/  PRMT R192, R192, 0x4210, R25 ;  /* 0x00004210c0c07816 */ /* 0x000fe40000000019 */
[----:B------:R-:W-:Y:S02]  /*cdef0*/  PRMT R197, R197, 0x5210, R26 ;  /* 0x00005210c5c57816 */ /* 0x000fe4000000001a */
[----:B------:R-:W-:Y:S02]  /*cdf00*/  LOP3.LUT R24, R193, 0xffff, RZ, 0xc0, !PT ;  /* 0x0000ffffc1187812 */ /* 0x000fe400078ec0ff */
[----:B---3--:R-:W-:Y:S02]  /*cdf10*/  LOP3.LUT R25, R194, 0xffff, RZ, 0xc0, !PT ;  /* 0x0000ffffc2197812 */ /* 0x008fe400078ec0ff */
[----:B------:R-:W-:Y:S02]  /*cdf20*/  PRMT R194, R249, 0x4210, R24 ;  /* 0x00004210f9c27816 */ /* 0x000fe40000000018 */
[----:B------:R-:W-:-:S02]  /*cdf30*/  PRMT R193, R20, 0x4210, R26 ;  /* 0x0000421014c17816 */ /* 0x000fc4000000001a */
[----:B------:R-:W3:Y:S01]  /*cdf40*/  LDL.LU R20, [R1+0x5310] ;  /* 0x0053100001147983 */ /* 0x000ee20000300800 */
[----:B------:R-:W-:Y:S02]  /*cdf50*/  LOP3.LUT R26, R184, 0xffff, RZ, 0xc0, !PT ;  /* 0x0000ffffb81a7812 */ /* 0x000fe400078ec0ff */
[----:B------:R-:W-:Y:S01]  /*cdf60*/  PRMT R184, R221, 0x4210, R25 ;  /* 0x00004210ddb87816 */ /* 0x000fe20000000019 */
[----:B------:R-:W3:Y:S04]  /*cdf70*/  LDL.LU R166, [R1+0x4a70] ;  /* 0x004a700001a67983 */ /* 0x000ee80000300800 */
[----:B------:R-:W3:Y:S04]  /*cdf80*/  LDL.LU R249, [R1+0x530c] ;  /* 0x00530c0001f97983 */ /* 0x000ee80000300800 */
[----:B------:R-:W3:Y:S01]  /*cdf90*/  LDL.LU R221, [R1+0x5308] ;  /* 0x0053080001dd7983 */ /* 0x000ee20000300800 */
[----:B------:R-:W-:-:S02]  /*cdfa0*/  PRMT R198, R198, 0x5210, R24 ;  /* 0x00005210c6c67816 */ /* 0x000fc40000000018 */
[----:B------:R-:W-:Y:S02]  /*cdfb0*/  LOP3.LUT R24, R185, 0xffff, RZ, 0xc0, !PT ;  /* 0x0000ffffb9187812 */ /* 0x000fe400078ec0ff */
[----:B------:R-:W-:Y:S02]  /*cdfc0*/  PRMT R188, R188, 0x5210, R25 ;  /* 0x00005210bcbc7816 */ /* 0x000fe40000000019 */
[--C-:B------:R-:W-:Y:S02]  /*cdfd0*/  PRMT R185, R235, 0x4210, R26.reuse ;  /* 0x00004210ebb97816 */ /* 0x100fe4000000001a */
[----:B------:R-:W-:Y:S01]  /*cdfe0*/  PRMT R189, R189, 0x5210, R26 ;  /* 0x00005210bdbd7816 */ /* 0x000fe2000000001a */
[----:B------:R-:W3:Y:S01]  /*cdff0*/  LDL.LU R235, [R1+0x5304] ;  /* 0x0053040001eb7983 */ /* 0x000ee20000300800 */
[----:B------:R-:W-:Y:S02]  /*ce000*/  PRMT R190, R190, 0x5210, R24 ;  /* 0x00005210bebe7816 */ /* 0x000fe40000000018 */
[----:B----4-:R-:W-:-:S02]  /*ce010*/  LOP3.LUT R25, R186, 0xffff, RZ, 0xc0, !PT ;  /* 0x0000ffffba197812 */ /* 0x010fc400078ec0ff */
[----:B------:R-:W-:Y:S02]  /*ce020*/  PRMT R186, R251, 0x4210, R24 ;  /* 0x00004210fbba7816 */ /* 0x000fe40000000018 */
[----:B------:R-:W-:Y:S01]  /*ce030*/  LOP3.LUT R26, R176, 0xffff, RZ, 0xc0, !PT ;  /* 0x0000ffffb01a7812 */ /* 0x000fe200078ec0ff */
[----:B------:R-:W4:Y:S01]  /*ce040*/  LDL.LU R251, [R1+0x5300] ;  /* 0x0053000001fb7983 */ /* 0x000f220000300800 */
[--C-:B------:R-:W-:Y:S02]  /*ce050*/  PRMT R176, R10, 0x4210, R25.reuse ;  /* 0x000042100ab07816 */ /* 0x100fe40000000019 */
[----:B------:R-:W-:Y:S01]  /*ce060*/  PRMT R180, R180, 0x5210, R25 ;  /* 0x00005210b4b47816 */ /* 0x000fe20000000019 */
[----:B------:R-:W4:Y:S01]  /*ce070*/  LDL.LU R10, [R1+0x52fc] ;  /* 0x0052fc00010a7983 */ /* 0x000f220000300800 */
[----:B------:R-:W-:Y:S02]  /*ce080*/  PRMT R181, R181, 0x5210, R26 ;  /* 0x00005210b5b57816 */ /* 0x000fe4000000001a */
[----:B------:R-:W-:-:S02]  /*ce090*/  LOP3.LUT R24, R177, 0xffff, RZ, 0xc0, !PT ;  /* 0x0000ffffb1187812 */ /* 0x000fc400078ec0ff */
[----:B------:R-:W-:Y:S02]  /*ce0a0*/  PRMT R177, R245, 0x4210, R26 ;  /* 0x00004210f5b17816 */ /* 0x000fe4000000001a */
[----:B--2---:R-:W-:Y:S01]  /*ce0b0*/  LOP3.LUT R25, R178, 0xffff, RZ, 0xc0, !PT ;  /* 0x0000ffffb2197812 */ /* 0x004fe200078ec0ff */
[----:B------:R-:W2:Y:S01]  /*ce0c0*/  LDL.LU R245, [R1+0x52f8] ;  /* 0x0052f80001f57983 */ /* 0x000ea20000300800 */
[--C-:B------:R-:W-:Y:S02]  /*ce0d0*/  PRMT R178, R238, 0x4210, R24.reuse ;  /* 0x00004210eeb27816 */ /* 0x100fe40000000018 */
[----:B------:R-:W-:Y:S01]  /*ce0e0*/  PRMT R182, R182, 0x5210, R24 ;  /* 0x00005210b6b67816 */ /* 0x000fe20000000018 */
[----:B------:R-:W2:Y:S01]  /*ce0f0*/  LDL.LU R238, [R1+0x52f4] ;  /* 0x0052f40001ee7983 */ /* 0x000ea20000300800 */
[----:B------:R-:W-:-:S03]  /*ce100*/  PRMT R168, R229, 0x4210, R25 ;  /* 0x00004210e5a87816 */ /* 0x000fc60000000019 */
[----:B------:R-:W2:Y:S01]  /*ce110*/  LDL.LU R229, [R1+0x52f0] ;  /* 0x0052f00001e57983 */ /* 0x000ea20000300800 */
[----:B------:R-:W-:-:S04]  /*ce120*/  LOP3.LUT R26, R169, 0xffff, RZ, 0xc0, !PT ;  /* 0x0000ffffa91a7812 */ /* 0x000fc800078ec0ff */
[----:B------:R-:W-:Y:S02]  /*ce130*/  PRMT R169, R19, 0x4210, R26 ;  /* 0x0000421013a97816 */ /* 0x000fe4000000001a */
[----:B------:R-:W-:Y:S02]  /*ce140*/  LOP3.LUT R164, R170, 0xffff, RZ, 0xc0, !PT ;  /* 0x0000ffffaaa47812 */ /* 0x000fe400078ec0ff */
[----:B---3--:R-:W-:Y:S02]  /*ce150*/  LOP3.LUT R24, R221, 0xffff, RZ, 0xc0, !PT ;  /* 0x0000ffffdd187812 */ /* 0x008fe400078ec0ff */
[----:B------:R-:W3:Y:S02]  /*ce160*/  LDL.LU R221, [R1+0x52ec] ;  /* 0x0052ec0001dd7983 */ /* 0x000ee40000300800 */
[----:B------:R-:W-:Y:S02]  /*ce170*/  PRMT R170, R12, 0x4210, R24 ;  /* 0x000042100caa7816 */ /* 0x000fe40000000018 */
[----:B------:R-:W3:Y:S04]  /*ce180*/  LDL.LU R19, [R1+0x52e8] ;  /* 0x0052e80001137983 */ /* 0x000ee80000300800 */
[----:B------:R-:W4:Y:S01]  /*ce190*/  LDL.LU R12, [R1+0x52e4] ;  /* 0x0052e400010c7983 */ /* 0x000f220000300800 */
[----:B------:R-:W-:-:S03]  /*ce1a0*/  PRMT R160, R226, 0x4210, R164 ;  /* 0x00004210e2a07816 */ /* 0x000fc600000000a4 */
[----:B------:R-:W2:Y:S01]  /*ce1b0*/  LDL.LU R226, [R1+0x52e0] ;  /* 0x0052e00001e27983 */ /* 0x000ea20000300800 */
[----:B------:R-:W-:Y:S02]  /*ce1c0*/  LOP3.LUT R165, R166, 0xffff, RZ, 0xc0, !PT ;  /* 0x0000ffffa6a57812 */ /* 0x000fe400078ec0ff */
[----:B------:R-:W-:Y:S02]  /*ce1d0*/  LOP3.LUT R166, R20, 0xffff, RZ, 0xc0, !PT ;  /* 0x0000ffff14a67812 */ /* 0x000fe400078ec0ff */
[----:B------:R-:W3:Y:S01]  /*ce1e0*/  LDL.LU R20, [R1+0x52dc] ;  /* 0x0052dc0001147983 */ /* 0x000ee20000300800 */
[----:B------:R-:W-:-:S03]  /*ce1f0*/  PRMT R161, R243, 0x4210, R165 ;  /* 0x00004210f3a17816 */ /* 0x000fc600000000a5 */
[----:B------:R-:W3:Y:S01]  /*ce200*/  LDL.LU R243, [R1+0x52d8] ;  /* 0x0052d80001f37983 */ /* 0x000ee20000300800 */
[----:B------:R-:W-:Y:S02]  /*ce210*/  PRMT R162, R22, 0x4210, R166 ;  /* 0x0000421016a27816 */ /* 0x000fe400000000a6 */
[----:B------:R-:W-:Y:S02]  /*ce220*/  LOP3.LUT R158, R249, 0xffff, RZ, 0xc0, !PT ;  /* 0x0000fffff99e7812 */ /* 0x000fe400078ec0ff */
[----:B------:R-:W-:Y:S02]  /*ce230*/  LOP3.LUT R44, R44, 0xffff, RZ, 0xc0, !PT ;  /* 0x0000ffff2c2c7812 */ /* 0x000fe400078ec0ff */
[----:B------:R-:W-:Y:S02]  /*ce240*/  LOP3.LUT R2, R2, 0x7fffffff, RZ, 0xc0, !PT ;  /* 0x7fffffff02027812 */ /* 0x000fe400078ec0ff */
[----:B------:R-:W-:Y:S02]  /*ce250*/  LOP3.LUT R3, R3, 0x7fffffff, RZ, 0xc0, !PT ;  /* 0x7fffffff03037812 */ /* 0x000fe400078ec0ff */
[----:B------:R-:W-:-:S02]  /*ce260*/  SHF.R.U32.HI R131, RZ, 0x8, R131 ;  /* 0x00000008ff837819 */ /* 0x000fc40000011683 */
[----:B------:R-:W-:Y:S01]  /*ce270*/  LOP3.LUT R13, R13, 0x7fffffff, RZ, 0xc0, !PT ;  /* 0x7fffffff0d0d7812 */ /* 0x000fe200078ec0ff */
[----:B------:R-:W-:Y:S01]  /*ce280*/  BAR.SYNC.DEFER_BLOCKING 0x0 ;  /* 0x0000000000007b1d */ /* 0x000fe20000010000 */
[----:B----4-:R-:W-:-:S05]  /*ce290*/  LOP3.LUT R156, R12, 0xffff, RZ, 0xc0, !PT ;  /* 0x0000ffff0c9c7812 */ /* 0x010fca00078ec0ff */
[----:B------:R-:W4:Y:S01]  /*ce2a0*/  LDL.LU R12, [R1+0x52d4] ;  /* 0x0052d400010c7983 */ /* 0x000f220000300800 */
[----:B--2---:R-:W-:-:S03]  /*ce2b0*/  LOP3.LUT R157, R226, 0xffff, RZ, 0xc0, !PT ;  /* 0x0000ffffe29d7812 */ /* 0x004fc600078ec0ff */
[----:B------:R-:W2:Y:S04]  /*ce2c0*/  LDL.LU R22, [R1+0x52d0] ;  /* 0x0052d00001167983 */ /* 0x000ea80000300800 */
[----:B------:R-:W2:Y:S01]  /*ce2d0*/  LDL.LU R226, [R1+0x52cc] ;  /* 0x0052cc0001e27983 */ /* 0x000ea20000300800 */
[----:B------:R-:W-:-:S03]  /*ce2e0*/  PRMT R152, R14, 0x4210, R156 ;  /* 0x000042100e987816 */ /* 0x000fc6000000009c */
[----:B------:R-:W2:Y:S04]  /*ce2f0*/  LDL.LU R14, [R1+0x52c8] ;  /* 0x0052c800010e7983 */ /* 0x000ea80000300800 */
[----:B------:R-:W2:Y:S01]  /*ce300*/  LDL.LU R249, [R1+0x52c4] ;  /* 0x0052c40001f97983 */ /* 0x000ea20000300800 */
[----:B------:R-:W-:-:S04]  /*ce310*/  PRMT R44, R44, 0x3340, R0 ;  /* 0x000033402c2c7816 */ /* 0x000fc80000000000 */
[----:B------:R-:W-:Y:S02]  /*ce320*/  PRMT R44, R153, 0x5410, R44 ;  /* 0x00005410992c7816 */ /* 0x000fe4000000002c */
[----:B------:R-:W-:Y:S02]  /*ce330*/  PRMT R153, R247, 0x4210, R157 ;  /* 0x00004210f7997816 */ /* 0x000fe4000000009d */
[----:B------:R-:W2:Y:S01]  /*ce340*/  LDL.LU R247, [R1+0x52c0] ;  /* 0x0052c00001f77983 */ /* 0x000ea20000300800 */
[----:B------:R-:W-:Y:S02]  /*ce350*/  PRMT R154, R241, 0x4210, R158 ;  /* 0x00004210f19a7816 */ /* 0x000fe4000000009e */
[----:B---3--:R-:W-:Y:S02]  /*ce360*/  LOP3.LUT R149, R243, 0xffff, RZ, 0xc0, !PT ;  /* 0x0000fffff3957812 */ /* 0x008fe400078ec0ff */
[----:B------:R-:W-:Y:S02]  /*ce370*/  LOP3.LUT R150, R235, 0xffff, RZ, 0xc0, !PT ;  /* 0x0000ffffeb967812 */ /* 0x000fe400078ec0ff */
[----:B------:R-:W-:-:S02]  /*ce380*/  PRMT R145, R223, 0x4210, R149 ;  /* 0x00004210df917816 */ /* 0x000fc40000000095 */
[----:B------:R-:W-:Y:S02]  /*ce390*/  PRMT R146, R21, 0x4210, R150 ;  /* 0x0000421015927816 */ /* 0x000fe40000000096 */
[----:B------:R-:W-:-:S04]  /*ce3a0*/  LOP3.LUT R142, R251, 0xffff, RZ, 0xc0, !PT ;  /* 0x0000fffffb8e7812 */ /* 0x000fc800078ec0ff */
[----:B------:R-:W-:Y:S02]  /*ce3b0*/  PRMT R138, R8, 0x4210, R142 ;  /* 0x00004210088a7816 */ /* 0x000fe4000000008e */
[----:B----4-:R-:W-:Y:S02]  /*ce3c0*/  LOP3.LUT R148, R12, 0xffff, RZ, 0xc0, !PT ;  /* 0x0000ffff0c947812 */ /* 0x010fe400078ec0ff */
[----:B------:R-:W3:Y:S02]  /*ce3d0*/  LDL.LU R12, [R1+0x52bc] ;  /* 0x0052bc00010c7983 */ /* 0x000ee40000300800 */
[----:B------:R-:W-:Y:S02]  /*ce3e0*/  PRMT R144, R232, 0x4210, R148 ;  /* 0x00004210e8907816 */ /* 0x000fe40000000094 */
[----:B------:R-:W4:Y:S01]  /*ce3f0*/  LDL.LU R241, [R1+0x52b8] ;  /* 0x0052b80001f17983 */ /* 0x000f220000300800 */
[----:B--2---:R-:W-:-:S03]  /*ce400*/  LOP3.LUT R140, R226, 0xffff, RZ, 0xc0, !PT ;  /* 0x0000ffffe28c7812 */ /* 0x004fc600078ec0ff */
[----:B------:R-:W2:Y:S01]  /*ce410*/  LDL.LU R243, [R1+0x52b4] ;  /* 0x0052b40001f37983 */ /* 0x000ea20000300800 */
[----:B------:R-:W-:-:S03]  /*ce420*/  LOP3.LUT R141, R22, 0xffff, RZ, 0xc0, !PT ;  /* 0x0000ffff168d7812 */ /* 0x000fc600078ec0ff */
[----:B------:R-:W4:Y:S04]  /*ce430*/  LDL.LU R232, [R1+0x52b0] ;  /* 0x0052b00001e87983 */ /* 0x000f280000300800 */
[----:B------:R-:W4:Y:S01]  /*ce440*/  LDL.LU R235, [R1+0x52ac] ;  /* 0x0052ac0001eb7983 */ /* 0x000f220000300800 */
[----:B------:R-:W-:-:S03]  /*ce450*/  PRMT R136, R252, 0x4210, R140 ;  /* 0x00004210fc887816 */ /* 0x000fc6000000008c */
[----:B------:R-:W4:Y:S04]  /*ce460*/  LDL.LU R223, [R1+0x52a8] ;  /* 0x0052a80001df7983 */ /* 0x000f280000300800 */
[----:B------:R-:W4:Y:S01]  /*ce470*/  LDL.LU R226, [R1+0x52a4] ;  /* 0x0052a40001e27983 */ /* 0x000f220000300800 */
[----:B------:R-:W-:-:S03]  /*ce480*/  PRMT R137, R250, 0x4210, R141 ;  /* 0x00004210fa897816 */ /* 0x000fc6000000008d */
[----:B------:R-:W4:Y:S01]  /*ce490*/  LDL.LU R21, [R1+0x52a0] ;  /* 0x0052a00001157983 */ /* 0x000f220000300800 */
[----:B------:R-:W-:-:S03]  /*ce4a0*/  LOP3.LUT R132, R249, 0xffff, RZ, 0xc0, !PT ;  /* 0x0000fffff9847812 */ /* 0x000fc600078ec0ff */
[----:B------:R-:W4:Y:S04]  /*ce4b0*/  LDL.LU R22, [R1+0x529c] ;  /* 0x00529c0001167983 */ /* 0x000f280000300800 */
[----:B------:R-:W2:Y:S04]  /*ce4c0*/  LDL.LU R252, [R1+0x5298] ;  /* 0x0052980001fc7983 */ /* 0x000ea80000300800 */
[----:B------:R-:W4:Y:S04]  /*ce4d0*/  LDL.LU R251, [R1+0x5294] ;  /* 0x0052940001fb7983 */ /* 0x000f280000300800 */
[----:B------:R-:W2:Y:S04]  /*ce4e0*/  LDL.LU R250, [R1+0x5290] ;  /* 0x0052900001fa7983 */ /* 0x000ea80000300800 */
[----:B------:R-:W4:Y:S04]  /*ce4f0*/  LDL.LU R249, [R1+0x528c] ;  /* 0x00528c0001f97983 */ /* 0x000f280000300800 */
[----:B------:R-:W2:Y:S01]  /*ce500*/  LDL.LU R8, [R1+0x5288] ;  /* 0x0052880001087983 */ /* 0x000ea20000300800 */
[----:B------:R-:W-:-:S03]  /*ce510*/  LOP3.LUT R133, R14, 0xffff, RZ, 0xc0, !PT ;  /* 0x0000ffff0e857812 */ /* 0x000fc600078ec0ff */
[----:B------:R-:W4:Y:S01]  /*ce520*/  LDL.LU R14, [R1+0x5284] ;  /* 0x00528400010e7983 */ /* 0x000f220000300800 */
[----:B------:R-:W-:-:S03]  /*ce530*/  PRMT R128, R11, 0x4210, R132 ;  /* 0x000042100b807816 */ /* 0x000fc60000000084 */
[----:B------:R-:W4:Y:S01]  /*ce540*/  LDL.LU R11, [R1+0x5280] ;  /* 0x00528000010b7983 */ /* 0x000f220000300800 */
[----:B------:R-:W-:-:S03]  /*ce550*/  LOP3.LUT R134, R10, 0xffff, RZ, 0xc0, !PT ;  /* 0x0000ffff0a867812 */ /* 0x000fc600078ec0ff */
[----:B------:R-:W4:Y:S01]  /*ce560*/  LDL.LU R10, [R1+0x527c] ;  /* 0x00527c00010a7983 */ /* 0x000f220000300800 */
[----:B------:R-:W-:-:S03]  /*ce570*/  PRMT R129, R9, 0x4210, R133 ;  /* 0x0000421009817816 */ /* 0x000fc60000000085 */
[----:B------:R-:W4:Y:S01]  /*ce580*/  LDL.LU R9, [R1+0x5278] ;  /* 0x0052780001097983 */ /* 0x000f220000300800 */
[----:B---3--:R-:W-:-:S03]  /*ce590*/  LOP3.LUT R124, R12, 0xffff, RZ, 0xc0, !PT ;  /* 0x0000ffff0c7c7812 */ /* 0x008fc600078ec0ff */
[----:B------:R-:W3:Y:S01]  /*ce5a0*/  LDL.LU R12, [R1+0x5274] ;  /* 0x00527400010c7983 */ /* 0x000ee20000300800 */
[----:B------:R-:W-:Y:S02]  /*ce5b0*/  PRMT R27, R44, 0x5210, R32 ;  /* 0x000052102c1b7816 */ /* 0x000fe40000000020 */
[----:B--2---:R-:W-:Y:S02]  /*ce5c0*/  ISETP.LT.AND P1, PT, R8, UR23, !P1 ;  /* 0x0000001708007c0c */ /* 0x004fe4000cf21270 */
[----:B----4-:R-:W-:Y:S01]  /*ce5d0*/  LOP3.LUT R14, R14, 0xfff7ffff, RZ, 0xc0, !PT ;  /* 0xfff7ffff0e0e7812 */ /* 0x010fe200078ec0ff */
[----:B------:R-:W-:Y:S01]  /*ce5e0*/  VIADD R32, R8, 0x1ad ;  /* 0x000001ad08207836 */ /* 0x000fe20000000000 */
[----:B------:R-:W-:Y:S01]  /*ce5f0*/  PRMT R174, R174, 0x5210, R24 ;  /* 0x00005210aeae7816 */ /* 0x000fe20000000018 */
[----:B------:R-:W-:Y:S01]  /*ce600*/  VIADD R33, R8, 0x1ae ;  /* 0x000001ae08217836 */ /* 0x000fe20000000000 */
[----:B------:R-:W-:Y:S01]  /*ce610*/  PRMT R172, R172, 0x5210, R25 ;  /* 0x00005210acac7816 */ /* 0x000fe20000000019 */
[C---:B------:R-:W-:Y:S01]  /*ce620*/  VIADD R34, R8.reuse, 0x1af ;  /* 0x000001af08227836 */ /* 0x040fe20000000000 */
[----:B------:R-:W-:Y:S01]  /*ce630*/  PRMT R173, R173, 0x5210, R26 ;  /* 0x00005210adad7816 */ /* 0x000fe2000000001a */
[C---:B------:R-:W-:Y:S01]  /*ce640*/  VIADD R35, R8.reuse, 0x1b0 ;  /* 0x000001b008237836 */ /* 0x040fe20000000000 */
[----:B------:R-:W-:Y:S01]  /*ce650*/  LOP3.LUT R131, R131, 0xffff, RZ, 0xc0, !PT ;  /* 0x0000ffff83837812 */ /* 0x000fe200078ec0ff */
[----:B0-----:R-:W-:-:S02]  /*ce660*/  VIADD R36, R8, 0x1b1 ;  /* 0x000001b108247836 */ /* 0x001fc40000000000 */
[----:B------:R-:W-:Y:S01]  /*ce670*/  @P1 LOP3.LUT R14, R14, 0x80000, RZ, 0xfc, !PT ;  /* 0x000800000e0e1812 */ /* 0x000fe200078efcff */
[C---:B------:R-:W-:Y:S01]  /*ce680*/  VIADD R37, R8.reuse, 0x1b2 ;  /* 0x000001b208257836 */ /* 0x040fe20000000000 */
[----:B------:R-:W-:Y:S01]  /*ce690*/  ISETP.LT.AND P1, PT, R11, UR24, !P0 ;  /* 0x000000180b007c0c */ /* 0x000fe2000c721270 */
[----:B-1----:R-:W-:Y:S01]  /*ce6a0*/  VIADD R38, R8, 0x1b3 ;  /* 0x000001b308267836 */ /* 0x002fe20000000000 */
[----:B------:R-:W-:Y:S01]  /*ce6b0*/  ISETP.LT.AND P0, PT, R10, UR26, !P0 ;  /* 0x0000001a0a007c0c */ /* 0x000fe2000c701270 */
[----:B------:R-:W-:Y:S01]  /*ce6c0*/  ULDC UR26, c[0x0][0x228] ;  /* 0x00008a00001a7ab9 */ /* 0x000fe20000000800 */
[----:B------:R-:W-:Y:S01]  /*ce6d0*/  LOP3.LUT R14, R14, 0xffffbfff, RZ, 0xc0, !PT ;  /* 0xffffbfff0e0e7812 */ /* 0x000fe200078ec0ff */
[C---:B------:R-:W-:Y:S02]  /*ce6e0*/  VIADD R39, R8.reuse, 0x1b4 ;  /* 0x000001b408277836 */ /* 0x040fe40000000000 */
[C---:B------:R-:W-:Y:S01]  /*ce6f0*/  VIADD R40, R8.reuse, 0x1b5 ;  /* 0x000001b508287836 */ /* 0x040fe20000000000 */
[----:B------:R-:W-:Y:S01]  /*ce700*/  PRMT R24, R41, 0x5210, R29 ;  /* 0x0000521029187816 */ /* 0x000fe2000000001d */
[C---:B------:R-:W-:Y:S01]  /*ce710*/  VIADD R42, R8.reuse, 0x1b7 ;  /* 0x000001b7082a7836 */ /* 0x040fe20000000000 */
[----:B------:R-:W-:Y:S01]  /*ce720*/  PRMT R25, R43, 0x5210, R30 ;  /* 0x000052102b197816 */ /* 0x000fe2000000001e */
[C---:B------:R-:W-:Y:S01]  /*ce730*/  VIADD R44, R8.reuse, 0x1b9 ;  /* 0x000001b9082c7836 */ /* 0x040fe20000000000 */
[----:B------:R-:W-:Y:S01]  /*ce740*/  PRMT R26, R45, 0x5210, R31 ;  /* 0x000052102d1a7816 */ /* 0x000fe2000000001f */
[----:B------:R-:W-:Y:S01]  /*ce750*/  VIADD R46, R8, 0x1bb ;  /* 0x000001bb082e7836 */ /* 0x000fe20000000000 */
[----:B------:R-:W-:Y:S01]  /*ce760*/  @P1 LOP3.LUT R14, R14, 0x4000, RZ, 0xfc, !PT ;  /* 0x000040000e0e1812 */ /* 0x000fe200078efcff */
[----:B------:R-:W-:-:S02]  /*ce770*/  VIADD R47, R8, 0x1bc ;  /* 0x000001bc082f7836 */ /* 0x000fc40000000000 */
[----:B------:R-:W-:Y:S01]  /*ce780*/  VIADD R48, R8, 0x1bd ;  /* 0x000001bd08307836 */ /* 0x000fe20000000000 */
[----:B------:R-:W-:Y:S01]  /*ce790*/  LOP3.LUT R14, R14, 0xffffdfff, RZ, 0xc0, !PT ;  /* 0xffffdfff0e0e7812 */ /* 0x000fe200078ec0ff */
[C---:B------:R-:W-:Y:S02]  /*ce7a0*/  VIADD R49, R8.reuse, 0x1be ;  /* 0x000001be08317836 */ /* 0x040fe40000000000 */
[----:B------:R-:W-:Y:S01]  /*ce7b0*/  VIADD R50, R8, 0x1bf ;  /* 0x000001bf08327836 */ /* 0x000fe20000000000 */
[----:B------:R-:W-:Y:S01]  /*ce7c0*/  @P0 LOP3.LUT R14, R14, 0x2000, RZ, 0xfc, !PT ;  /* 0x000020000e0e0812 */ /* 0x000fe200078efcff */
[----:B------:R-:W-:Y:S01]  /*ce7d0*/  VIADD R51, R8, 0x1c0 ;  /* 0x000001c008337836 */ /* 0x000fe20000000000 */
[----:B------:R-:W-:Y:S01]  /*ce7e0*/  ISETP.GE.AND P0, PT, R32, UR38, PT ;  /* 0x0000002620007c0c */ /* 0x000fe2000bf06270 */
[----:B------:R-:W-:Y:S01]  /*ce7f0*/  ULDC.64 UR38, c[0x0][0x228] ;  /* 0x00008a0000267ab9 */ /* 0x000fe20000000a00 */
[----:B------:R-:W-:Y:S02]  /*ce800*/  PRMT R131, R131, 0x3340, R0 ;  /* 0x0000334083837816 */ /* 0x000fe40000000000 */
[----:B------:R-:W-:Y:S01]  /*ce810*/  PRMT R158, R195, 0x5210, R158 ;  /* 0x00005210c39e7816 */ /* 0x000fe2000000009e */
[----:B------:R-:W-:Y:S01]  /*ce820*/  VIADD R163, R8, 0x1fd ;  /* 0x000001fd08a37836 */ /* 0x000fe20000000000 */
[----:B------:R-:W-:Y:S01]  /*ce830*/  ISETP.LT.AND P3, PT, R9, UR28, !P0 ;  /* 0x0000001c09007c0c */ /* 0x000fe2000c761270 */
[----:B------:R-:W-:Y:S01]  /*ce840*/  ULDC UR28, c[0x0][0x228] ;  /* 0x00008a00001c7ab9 */ /* 0x000fe20000000800 */
[----:B------:R-:W-:Y:S01]  /*ce850*/  LOP3.LUT R14, R14, 0xffffefff, RZ, 0xc0, !PT ;  /* 0xffffefff0e0e7812 */ /* 0x000fe200078ec0ff */
[C---:B------:R-:W-:Y:S01]  /*ce860*/  VIADD R159, R8.reuse, 0x1fc ;  /* 0x000001fc089f7836 */ /* 0x040fe20000000000 */
[----:B------:R-:W-:Y:S01]  /*ce870*/  ISETP.LT.AND P1, PT, R11, UR32, !P0 ;  /* 0x000000200b007c0c */ /* 0x000fe2000c721270 */
[----:B------:R-:W-:Y:S01]  /*ce880*/  ULDC UR32, c[0x0][0x22c] ;  /* 0x00008b0000207ab9 */ /* 0x000fe20000000800 */
[----:B------:R-:W-:Y:S01]  /*ce890*/  PRMT R164, R171, 0x5210, R164 ;  /* 0x00005210aba47816 */ /* 0x000fe200000000a4 */
[C---:B------:R-:W-:Y:S01]  /*ce8a0*/  VIADD R155, R8.reuse, 0x1fb ;  /* 0x000001fb089b7836 */ /* 0x040fe20000000000 */
[----:B------:R-:W-:Y:S01]  /*ce8b0*/  ULDC UR23, c[0x0][0x22c] ;  /* 0x00008b0000177ab9 */ /* 0x000fe20000000800 */
[C---:B------:R-:W-:Y:S01]  /*ce8c0*/  VIADD R151, R8.reuse, 0x1fa ;  /* 0x000001fa08977836 */ /* 0x040fe20000000000 */
[----:B------:R-:W-:Y:S01]  /*ce8d0*/  LOP3.LUT R249, R249, 0x7fffffff, RZ, 0xc0, !PT ;  /* 0x7ffffffff9f97812 */ /* 0x000fe200078ec0ff */
[----:B------:R-:W-:Y:S01]  /*ce8e0*/  VIADD R147, R8, 0x1f9 ;  /* 0x000001f908937836 */ /* 0x000fe20000000000 */
[----:B------:R-:W-:Y:S01]  /*ce8f0*/  LOP3.LUT R250, R250, 0x7fffffff, RZ, 0xc0, !PT ;  /* 0x7ffffffffafa7812 */ /* 0x000fe200078ec0ff */
[----:B------:R-:W-:Y:S01]  /*ce900*/  VIADD R143, R8, 0x1f8 ;  /* 0x000001f8088f7836 */ /* 0x000fe20000000000 */
[----:B------:R-:W-:Y:S01]  /*ce910*/  @P3 LOP3.LUT R14, R14, 0x1000, RZ, 0xfc, !PT ;  /* 0x000010000e0e3812 */ /* 0x000fe200078efcff */
[----:B------:R-:W-:Y:S01]  /*ce920*/  VIADD R139, R8, 0x1f7 ;  /* 0x000001f7088b7836 */ /* 0x000fe20000000000 */
[----:B------:R-:W-:-:S02]  /*ce930*/  ULDC UR24, c[0x0][0x22c] ;  /* 0x00008b0000187ab9 */ /* 0x000fc40000000800 */
[----:B------:R-:W-:Y:S02]  /*ce940*/  LOP3.LUT R14, R14, 0xfffff7ff, RZ, 0xc0, !PT ;  /* 0xfffff7ff0e0e7812 */ /* 0x000fe400078ec0ff */
[----:B---3--:R-:W-:Y:S01]  /*ce950*/  ISETP.LT.AND P2, PT, R12, UR30, !P0 ;  /* 0x0000001e0c007c0c */ /* 0x008fe2000c741270 */
[----:B------:R-:W-:Y:S01]  /*ce960*/  ULDC UR30, c[0x0][0x22c] ;  /* 0x00008b00001e7ab9 */ /* 0x000fe20000000800 */
[----:B------:R-:W-:Y:S01]  /*ce970*/  ISETP.LT.AND P0, PT, R10, UR34, !P0 ;  /* 0x000000220a007c0c */ /* 0x000fe2000c701270 */
[----:B------:R-:W-:-:S10]  /*ce980*/  ULDC UR34, c[0x0][0x22c] ;  /* 0x00008b0000227ab9 */ /* 0x000fd40000000800 */
[----:B------:R-:W-:-:S04]  /*ce990*/  @P2 LOP3.LUT R14, R14, 0x800, RZ, 0xfc, !PT ;  /* 0x000008000e0e2812 */ /* 0x000fc800078efcff */
[----:B------:R-:W-:-:S04]  /*ce9a0*/  LOP3.LUT R14, R14, 0xfffffbff, RZ, 0xc0, !PT ;  /* 0xfffffbff0e0e7812 */ /* 0x000fc800078ec0ff */
[----:B------:R-:W-:-:S04]  /*ce9b0*/  @P1 LOP3.LUT R14, R14, 0x400, RZ, 0xfc, !PT ;  /* 0x000004000e0e1812 */ /* 0x000fc800078efcff */
[----:B------:R-:W-:-:S04]  /*ce9c0*/  LOP3.LUT R14, R14, 0xfffffdff, RZ, 0xc0, !PT ;  /* 0xfffffdff0e0e7812 */ /* 0x000fc800078ec0ff */
[----:B------:R-:W-:Y:S02]  /*ce9d0*/  @P0 LOP3.LUT R14, R14, 0x200, RZ, 0xfc, !PT ;  /* 0x000002000e0e0812 */ /* 0x000fe400078efcff */
[----:B------:R-:W-:Y:S01]  /*ce9e0*/  ISETP.GE.AND P0, PT, R33, UR44, PT ;  /* 0x0000002c21007c0c */ /* 0x000fe2000bf06270 */
[----:B------:R-:W-:-:S03]  /*ce9f0*/  ULDC.64 UR44, c[0x0][0x228] ;  /* 0x00008a00002c7ab9 */ /* 0x000fc60000000a00 */
[----:B------:R-:W-:Y:S01]  /*cea00*/  ISETP.LT.AND P3, PT, R9, UR36, !P0 ;  /* 0x0000002409007c0c */ /* 0x000fe2000c761270 */
[----:B------:R-:W-:Y:S01]  /*cea10*/  ULDC UR36, c[0x0][0x22c] ;  /* 0x00008b0000247ab9 */ /* 0x000fe20000000800 */
[----:B------:R-:W-:Y:S01]  /*cea20*/  ISETP.LT.AND P2, PT, R12, UR38, !P0 ;  /* 0x000000260c007c0c */ /* 0x000fe2000c741270 */
[----:B------:R-:W-:Y:S01]  /*cea30*/  ULDC UR38, c[0x0][0x22c] ;  /* 0x00008b0000267ab9 */ /* 0x000fe20000000800 */
[----:B------:R-:W-:Y:S02]  /*cea40*/  LOP3.LUT R14, R14, 0xfffffeff, RZ, 0xc0, !PT ;  /* 0xfffffeff0e0e7812 */ /* 0x000fe400078ec0ff */
[----:B------:R-:W-:Y:S01]  /*cea50*/  ISETP.LT.AND P1, PT, R11, UR40, !P0 ;  /* 0x000000280b007c0c */ /* 0x000fe2000c721270 */
[----:B------:R-:W-:-:S06]  /*cea60*/  ULDC UR40, c[0x0][0x22c] ;  /* 0x00008b0000287ab9 */ /* 0x000fcc0000000800 */
[----:B------:R-:W-:-:S04]  /*cea70*/  @P3 LOP3.LUT R14, R14, 0x100, RZ, 0xfc, !PT ;  /* 0x000001000e0e3812 */ /* 0x000fc800078efcff */
[----:B------:R-:W-:-:S04]  /*cea80*/  LOP3.LUT R14, R14, 0xffffff7f, RZ, 0xc0, !PT ;  /* 0xffffff7f0e0e7812 */ /* 0x000fc800078ec0ff */
[----:B------:R-:W-:Y:S02]  /*cea90*/  @P2 LOP3.LUT R14, R14, 0x80, RZ, 0xfc, !PT ;  /* 0x000000800e0e2812 */ /* 0x000fe400078efcff */
[----:B------:R-:W-:Y:S01]  /*ceaa0*/  ISETP.LT.AND P0, PT, R10, UR42, !P0 ;  /* 0x0000002a0a007c0c */ /* 0x000fe2000c701270 */
[----:B------:R-:W-:Y:S01]  /*ceab0*/  VIADD R41, R8, 0x1b6 ;  /* 0x000001b608297836 */ /* 0x000fe20000000000 */
[----:B------:R-:W-:Y:S01]  /*ceac0*/  LOP3.LUT R14, R14, 0xffffffbf, RZ, 0xc0, !PT ;  /* 0xffffffbf0e0e7812 */ /* 0x000fe200078ec0ff */
[----:B------:R-:W-:-:S03]  /*cead0*/  ULDC UR42, c[0x0][0x22c] ;  /* 0x00008b00002a7ab9 */ /* 0x000fc60000000800 */
[----:B------:R-:W-:-:S04]  /*ceae0*/  @P1 LOP3.LUT R14, R14, 0x40, RZ, 0xfc, !PT ;  /* 0x000000400e0e1812 */ /* 0x000fc800078efcff */
[----:B------:R-:W-:-:S04]  /*ceaf0*/  LOP3.LUT R14, R14, 0xffffffdf, RZ, 0xc0, !PT ;  /* 0xffffffdf0e0e7812 */ /* 0x000fc800078ec0ff */
[----:B------:R-:W-:Y:S02]  /*ceb00*/  @P0 LOP3.LUT R14, R14, 0x20, RZ, 0xfc, !PT ;  /* 0x000000200e0e0812 */ /* 0x000fe400078efcff */
[----:B------:R-:W-:Y:S01]  /*ceb10*/  ISETP.GE.AND P0, PT, R34, UR30, PT ;  /* 0x0000001e22007c0c */ /* 0x000fe2000bf06270 */
[----:B------:R-:W-:-:S03]  /*ceb20*/  ULDC UR30, c[0x0][0x228] ;  /* 0x00008a00001e7ab9 */ /* 0x000fc60000000800 */
        /* <DEDUP_REMOVED lines=32> */
[----:B------:R-:W-:Y:S01]  /*ced30*/  ISETP.GE.AND P0, PT, R36, UR32, PT ;  /* 0x0000002024007c0c */ /* 0x000fe2000bf06270 */
[----:B------:R-:W-:Y:S01]  /*ced40*/  ULDC UR32, c[0x0][0x228] ;  /* 0x00008a0000207ab9 */ /* 0x000fe20000000800 */
[----:B------:R-:W-:Y:S02]  /*ced50*/  @P3 LOP3.LUT R14, R14, 0x1, RZ, 0xfc, !PT ;  /* 0x000000010e0e3812 */ /* 0x000fe400078efcff */
[----:B------:R-:W-:Y:S01]  /*ced60*/  ISETP.LT.AND P3, PT, R9, UR22, !P0 ;  /* 0x0000001609007c0c */ /* 0x000fe2000c761270 */
[----:B------:R-:W-:Y:S01]  /*ced70*/  VIADD R43, R8, 0x1b8 ;  /* 0x000001b8082b7836 */ /* 0x000fe20000000000 */
[----:B------:R-:W-:Y:S01]  /*ced80*/  ISETP.LT.AND P2, PT, R12, UR26, !P0 ;  /* 0x0000001a0c007c0c */ /* 0x000fe2000c741270 */
[----:B------:R-:W-:Y:S01]  /*ced90*/  ULDC UR26, c[0x0][0x228] ;  /* 0x00008a00001a7ab9 */ /* 0x000fe20000000800 */
[----:B------:R-:W-:Y:S01]  /*ceda0*/  LOP3.LUT R2, R2, 0xefffffff, RZ, 0xc0, !PT ;  /* 0xefffffff02027812 */ /* 0x000fe200078ec0ff */
[----:B------:R-:W-:Y:S01]  /*cedb0*/  VIADD R45, R8, 0x1ba ;  /* 0x000001ba082d7836 */ /* 0x000fe20000000000 */
[----:B------:R-:W-:Y:S01]  /*cedc0*/  ISETP.LT.AND P1, PT, R11, UR28, !P0 ;  /* 0x0000001c0b007c0c */ /* 0x000fe2000c721270 */
[----:B------:R-:W-:Y:S01]  /*cedd0*/  ULDC UR28, c[0x0][0x228] ;  /* 0x00008a00001c7ab9 */ /* 0x000fe20000000800 */
[----:B------:R-:W-:Y:S01]  /*cede0*/  PRMT R215, R215, 0x5410, R131 ;  /* 0x00005410d7d77816 */ /* 0x000fe20000000083 */
[----:B------:R-:W-:Y:S01]  /*cedf0*/  IMAD.MOV.U32 R195, RZ, RZ, R167 ;  /* 0x000000ffffc37224 */ /* 0x000fe200078e00a7 */
[----:B------:R-:W-:-:S03]  /*cee00*/  ULDC UR22, c[0x0][0x22c] ;  /* 0x00008b0000167ab9 */ /* 0x000fc60000000800 */
[----:B------:R-:W-:Y:S02]  /*cee10*/  @P3 LOP3.LUT R2, R2, 0x10000000, RZ, 0xfc, !PT ;  /* 0x1000000002023812 */ /* 0x000fe400078efcff */
[----:B------:R-:W-:Y:S01]  /*cee20*/  ISETP.LT.AND P0, PT, R10, UR30, !P0 ;  /* 0x0000001e0a007c0c */ /* 0x000fe2000c701270 */
[----:B------:R-:W-:Y:S01]  /*cee30*/  ULDC UR30, c[0x0][0x228] ;  /* 0x00008a00001e7ab9 */ /* 0x000fe20000000800 */
[----:B------:R-:W-:Y:S01]  /*cee40*/  LOP3.LUT R2, R2, 0xf7ffffff, RZ, 0xc0, !PT ;  /* 0xf7ffffff02027812 */ /* 0x000fe200078ec0ff */
[C---:B------:R-:W-:Y:S02]  /*cee50*/  VIADD R171, R8.reuse, 0x1ff ;  /* 0x000001ff08ab7836 */ /* 0x040fe40000000000 */
[----:B------:R-:W-:Y:S01]  /*cee60*/  VIADD R135, R8, 0x1f6 ;  /* 0x000001f608877836 */ /* 0x000fe20000000000 */
[----:B------:R-:W-:Y:S01]  /*cee70*/  @P2 LOP3.LUT R2, R2, 0x8000000, RZ, 0xfc, !PT ;  /* 0x0800000002022812 */ /* 0x000fe200078efcff */
[C---:B------:R-:W-:Y:S02]  /*cee80*/  VIADD R167, R8.reuse, 0x1fe ;  /* 0x000001fe08a77836 */ /* 0x040fe40000000000 */
[----:B------:R-:W-:Y:S01]  /*cee90*/  VIADD R127, R8, 0x1f4 ;  /* 0x000001f4087f7836 */ /* 0x000fe20000000000 */
[----:B------:R-:W-:Y:S01]  /*ceea0*/  LOP3.LUT R2, R2, 0xfbffffff, RZ, 0xc0, !PT ;  /* 0xfbffffff02027812 */ /* 0x000fe200078ec0ff */
[----:B------:R-:W-:-:S02]  /*ceeb0*/  VIADD R131, R8, 0x1f5 ;  /* 0x000001f508837836 */ /* 0x000fc40000000000 */
[----:B------:R-:W-:Y:S01]  /*ceec0*/  VIADD R123, R8, 0x1f3 ;  /* 0x000001f3087b7836 */ /* 0x000fe20000000000 */
[----:B------:R-:W-:Y:S01]  /*ceed0*/  @P1 LOP3.LUT R2, R2, 0x4000000, RZ, 0xfc, !PT ;  /* 0x0400000002021812 */ /* 0x000fe200078efcff */
[C---:B------:R-:W-:Y:S02]  /*ceee0*/  VIADD R119, R8.reuse, 0x1f2 ;  /* 0x000001f208777836 */ /* 0x040fe40000000000 */
[----:B------:R-:W-:Y:S01]  /*ceef0*/  VIADD R115, R8, 0x1f1 ;  /* 0x000001f108737836 */ /* 0x000fe20000000000 */
[----:B------:R-:W-:Y:S01]  /*cef00*/  LOP3.LUT R2, R2, 0xfdffffff, RZ, 0xc0, !PT ;  /* 0xfdffffff02027812 */ /* 0x000fe200078ec0ff */
[C---:B------:R-:W-:Y:S02]  /*cef10*/  VIADD R111, R8.reuse, 0x1f0 ;  /* 0x000001f0086f7836 */ /* 0x040fe40000000000 */
[----:B------:R-:W-:Y:S01]  /*cef20*/  VIADD R107, R8, 0x1ef ;  /* 0x000001ef086b7836 */ /* 0x000fe20000000000 */
[----:B------:R-:W-:Y:S01]  /*cef30*/  @P0 LOP3.LUT R2, R2, 0x2000000, RZ, 0xfc, !PT ;  /* 0x0200000002020812 */ /* 0x000fe200078efcff */
[C---:B------:R-:W-:Y:S01]  /*cef40*/  VIADD R103, R8.reuse, 0x1ee ;  /* 0x000001ee08677836 */ /* 0x040fe20000000000 */
[----:B------:R-:W-:Y:S01]  /*cef50*/  ISETP.GE.AND P0, PT, R37, UR34, PT ;  /* 0x0000002225007c0c */ /* 0x000fe2000bf06270 */
[----:B------:R-:W-:Y:S01]  /*cef60*/  ULDC UR34, c[0x0][0x228] ;  /* 0x00008a0000227ab9 */ /* 0x000fe20000000800 */
[----:B------:R-:W-:-:S02]  /*cef70*/  VIADD R99, R8, 0x1ed ;  /* 0x000001ed08637836 */ /* 0x000fc40000000000 */
[C---:B------:R-:W-:Y:S01]  /*cef80*/  VIADD R95, R8.reuse, 0x1ec ;  /* 0x000001ec085f7836 */ /* 0x040fe20000000000 */
[----:B------:R-:W-:Y:S01]  /*cef90*/  ISETP.LT.AND P3, PT, R9, UR26, !P0 ;  /* 0x0000001a09007c0c */ /* 0x000fe2000c761270 */
[----:B------:R-:W-:Y:S01]  /*cefa0*/  VIADD R94, R8, 0x1eb ;  /* 0x000001eb085e7836 */ /* 0x000fe20000000000 */
[----:B------:R-:W-:Y:S01]  /*cefb0*/  ISETP.LT.AND P2, PT, R12, UR28, !P0 ;  /* 0x0000001c0c007c0c */ /* 0x000fe2000c741270 */
[----:B------:R-:W-:Y:S01]  /*cefc0*/  ULDC UR28, c[0x0][0x228] ;  /* 0x00008a00001c7ab9 */ /* 0x000fe20000000800 */
[----:B------:R-:W-:Y:S01]  /*cefd0*/  LOP3.LUT R2, R2, 0xfeffffff, RZ, 0xc0, !PT ;  /* 0xfeffffff02027812 */ /* 0x000fe200078ec0ff */
[C---:B------:R-:W-:Y:S01]  /*cefe0*/  VIADD R93, R8.reuse, 0x1ea ;  /* 0x000001ea085d7836 */ /* 0x040fe20000000000 */
[----:B------:R-:W-:Y:S01]  /*ceff0*/  ISETP.LT.AND P1, PT, R11, UR30, !P0 ;  /* 0x0000001e0b007c0c */ /* 0x000fe2000c721270 */
[----:B------:R-:W-:Y:S01]  /*cf000*/  ULDC UR30, c[0x0][0x228] ;  /* 0x00008a00001e7ab9 */ /* 0x000fe20000000800 */
[C---:B------:R-:W-:Y:S01]  /*cf010*/  VIADD R92, R8.reuse, 0x1e9 ;  /* 0x000001e9085c7836 */ /* 0x040fe20000000000 */
[----:B------:R-:W-:Y:S01]  /*cf020*/  ULDC UR26, c[0x0][0x22c] ;  /* 0x00008b00001a7ab9 */ /* 0x000fe20000000800 */
        /* <DEDUP_REMOVED lines=9> */
[----:B------:R-:W-:Y:S01]  /*cf0c0*/  VIADD R85, R8, 0x1e2 ;  /* 0x000001e208557836 */ /* 0x000fe20000000000 */
[----:B------:R-:W-:Y:S01]  /*cf0d0*/  ISETP.LT.AND P0, PT, R10, UR32, !P0 ;  /* 0x000000200a007c0c */ /* 0x000fe2000c701270 */
[----:B------:R-:W-:Y:S01]  /*cf0e0*/  ULDC UR32, c[0x0][0x228] ;  /* 0x00008a0000207ab9 */ /* 0x000fe20000000800 */
        /* <DEDUP_REMOVED lines=61> */
[----:B------:R-:W-:Y:S01]  /*cf4c0*/  LOP3.LUT R251, R251, 0x7fffffff, RZ, 0xc0, !PT ;  /* 0x7ffffffffbfb7812 */ /* 0x000fe200078ec0ff */
[C---:B------:R-:W-:Y:S01]  /*cf4d0*/  VIADD R53, R8.reuse, 0x1c2 ;  /* 0x000001c208357836 */ /* 0x040fe20000000000 */
[----:B------:R-:W-:Y:S01]  /*cf4e0*/  ULDC UR30, c[0x0][0x22c] ;  /* 0x00008b00001e7ab9 */ /* 0x000fe20000000800 */
[----:B------:R-:W-:Y:S01]  /*cf4f0*/  VIADD R52, R8, 0x1c1 ;  /* 0x000001c108347836 */ /* 0x000fe20000000000 */
[----:B------:R-:W-:Y:S01]  /*cf500*/  @P3 LOP3.LUT R2, R2, 0x10000, RZ, 0xfc, !PT ;  /* 0x0001000002023812 */ /* 0x000fe200078efcff */
[----:B------:R-:W0:Y:S03]  /*cf510*/  LDS.128 R32, [R195] ;  /* 0x00000000c3207984 */ /* 0x000e260000000c00 */
        /* <DEDUP_REMOVED lines=82> */
[----:B------:R-:W-:Y:S01]  /*cfa40*/  ULDC UR4, c[0x0][0x228] ;  /* 0x00008a0000047ab9 */ /* 0x000fe20000000800 */
[----:B------:R-:W-:Y:S01]  /*cfa50*/  ISETP.LT.AND P2, PT, R12, UR38, !P0 ;  /* 0x000000260c007c0c */ /* 0x000fe2000c741270 */
[----:B------:R-:W-:Y:S01]  /*cfa60*/  ULDC UR38, c[0x0][0x228] ;  /* 0x00008a0000267ab9 */ /* 0x000fe20000000800 */
[----:B------:R-:W-:-:S02]  /*cfa70*/  LOP3.LUT R3, R3, 0xefffffff, RZ, 0xc0, !PT ;  /* 0xefffffff03037812 */ /* 0x000fc400078ec0ff */
        /* <DEDUP_REMOVED lines=127> */
[----:B------:R-:W-:Y:S01]  /*d0270*/  ULDC UR8, c[0x0][0x22c] ;  /* 0x00008b0000087ab9 */ /* 0x000fe20000000800 */
[----:B------:R-:W-:Y:S01]  /*d0280*/  ISETP.LT.AND P0, PT, R10, UR13, !P0 ;  /* 0x0000000d0a007c0c */ /* 0x000fe2000c701270 */
[----:B------:R-:W-:-:S04]  /*d0290*/  ULDC UR13, c[0x0][0x228] ;  /* 0x00008a00000d7ab9 */ /* 0x000fc80000000800 */
        /* <DEDUP_REMOVED lines=655> */
[----:B------:R-:W-:Y:S02]  /*d2b90*/  ISETP.LT.AND P3, PT, R12, UR21, !P0 ;  /* 0x000000150c007c0c */ /* 0x000fe4000c761270 */
[----:B------:R-:W-:-:S09]  /*d2ba0*/  LOP3.LUT R251, R251, 0xffffefff, RZ, 0xc0, !PT ;  /* 0xffffeffffbfb7812 */ /* 0x000fd200078ec0ff */
[----:B------:R-:W-:Y:S02]  /*d2bb0*/  @P1 LOP3.LUT R251, R251, 0x1000, RZ, 0xfc, !PT ;  /* 0x00001000fbfb1812 */ /* 0x000fe400078efcff */
[----:B------:R-:W-:Y:S02]  /*d2bc0*/  ISETP.LT.AND P1, PT, R11, UR22, !P0 ;  /* 0x000000160b007c0c */ /* 0x000fe4000c721270 */
[----:B------:R-:W-:-:S04]  /*d2bd0*/  LOP3.LUT R251, R251, 0xfffff7ff, RZ, 0xc0, !PT ;  /* 0xfffff7fffbfb7812 */ /* 0x000fc800078ec0ff */
[----:B------:R-:W-:Y:S02]  /*d2be0*/  @P3 LOP3.LUT R251, R251, 0x800, RZ, 0xfc, !PT ;  /* 0x00000800fbfb3812 */ /* 0x000fe400078efcff */
[----:B------:R-:W-:Y:S02]  /*d2bf0*/  ISETP.LT.AND P2, PT, R10, UR18, !P0 ;  /* 0x000000120a007c0c */ /* 0x000fe4000c741270 */
[----:B------:R-:W-:Y:S02]  /*d2c00*/  LOP3.LUT R251, R251, 0xfffffbff, RZ, 0xc0, !PT ;  /* 0xfffffbfffbfb7812 */ /* 0x000fe400078ec0ff */
[----:B------:R-:W-:Y:S01]  /*d2c10*/  ISETP.GE.AND P0, PT, R89, UR20, PT ;  /* 0x0000001459007c0c */ /* 0x000fe2000bf06270 */
[----:B------:R-:W-:Y:S01]  /*d2c20*/  ULDC UR20, c[0x0][0x22c] ;  /* 0x00008b0000147ab9 */ /* 0x000fe20000000800 */
        /* <DEDUP_REMOVED lines=26> */
[----:B------:R-:W-:Y:S02]  /*d2dd0*/  ISETP.GE.AND P0, PT, R91, UR20, PT ;  /* 0x000000145b007c0c */ /* 0x000fe4000bf06270 */
[----:B------:R-:W-:Y:S02]  /*d2de0*/  @P2 LOP3.LUT R251, R251, 0x4, RZ, 0xfc, !PT ;  /* 0x00000004fbfb2812 */ /* 0x000fe400078efcff */
[----:B------:R-:W-:-:S02]  /*d2df0*/  ISETP.LT.AND P3, PT, R12, UR56, !P0 ;  /* 0x000000380c007c0c */ /* 0x000fc4000c761270 */
[----:B------:R-:W-:Y:S02]  /*d2e00*/  ISETP.LT.AND P2, PT, R9, UR24, !P0 ;  /* 0x0000001809007c0c */ /* 0x000fe4000c741270 */
[----:B------:R-:W-:Y:S02]  /*d2e10*/  LOP3.LUT R251, R251, 0xfffffffd, RZ, 0xc0, !PT ;  /* 0xfffffffdfbfb7812 */ /* 0x000fe400078ec0ff */
[----:B------:R-:W-:Y:S02]  /*d2e20*/  LOP3.LUT R252, R252, 0x7fffffff, RZ, 0xc0, !PT ;  /* 0x7ffffffffcfc7812 */ /* 0x000fe400078ec0ff */
[----:B------:R-:W-:Y:S02]  /*d2e30*/  @P1 LOP3.LUT R251, R251, 0x2, RZ, 0xfc, !PT ;  /* 0x00000002fbfb1812 */ /* 0x000fe400078efcff */
[----:B------:R-:W-:Y:S02]  /*d2e40*/  ISETP.LT.AND P1, PT, R11, UR55, !P0 ;  /* 0x000000370b007c0c */ /* 0x000fe4000c721270 */
[----:B------:R-:W-:-:S02]  /*d2e50*/  LOP3.LUT R251, R251, 0xfffffffe, RZ, 0xc0, !PT ;  /* 0xfffffffefbfb7812 */ /* 0x000fc400078ec0ff */
[----:B------:R-:W-:Y:S02]  /*d2e60*/  @P3 LOP3.LUT R252, R252, 0x80000000, RZ, 0xfc, !PT ;  /* 0x80000000fcfc3812 */ /* 0x000fe400078efcff */
[----:B------:R-:W-:Y:S02]  /*d2e70*/  @P2 LOP3.LUT R251, R251, 0x1, RZ, 0xfc, !PT ;  /* 0x00000001fbfb2812 */ /* 0x000fe400078efcff */
[----:B------:R-:W-:Y:S02]  /*d2e80*/  ISETP.LT.AND P2, PT, R10, UR54, !P0 ;  /* 0x000000360a007c0c */ /* 0x000fe4000c741270 */
[----:B------:R-:W-:Y:S02]  /*d2e90*/  LOP3.LUT R252, R252, 0xbfffffff, RZ, 0xc0, !PT ;  /* 0xbffffffffcfc7812 */ /* 0x000fe400078ec0ff */
[----:B------:R-:W-:Y:S02]  /*d2ea0*/  ISETP.GE.AND P0, PT, R92, UR4, PT ;  /* 0x000000045c007c0c */ /* 0x000fe4000bf06270 */
[----:B------:R-:W-:-:S02]  /*d2eb0*/  @P1 LOP3.LUT R252, R252, 0x40000000, RZ, 0xfc, !PT ;  /* 0x40000000fcfc1812 */ /* 0x000fc400078efcff */
        /* <DEDUP_REMOVED lines=51> */
[----:B------:R-:W-:Y:S02]  /*d31f0*/  ISETP.GE.AND P1, PT, R131, UR25, PT ;  /* 0x0000001983007c0c */ /* 0x000fe4000bf26270 */
        /* <DEDUP_REMOVED lines=15> */
[----:B------:R-:W-:Y:S02]  /*d32f0*/  LOP3.LUT R252, R252, 0xff7fffff, RZ, 0xc0, !PT ;  /* 0xff7ffffffcfc7812 */ /* 0x000fe400078ec0ff */
[----:B------:R-:W-:Y:S02]  /*d3300*/  ISETP.GE.AND P4, PT, R151, UR35, PT ;  /* 0x0000002397007c0c */ /* 0x000fe4000bf86270 */
[----:B------:R-:W-:-:S04]  /*d3310*/  @P0 LOP3.LUT R252, R252, 0x800000, RZ, 0xfc, !PT ;  /* 0x00800000fcfc0812 */ /* 0x000fc800078efcff */
[----:B------:R-:W-:Y:S02]  /*d3320*/  LOP3.LUT R252, R252, 0xfffffffd, RZ, 0xc0, !PT ;  /* 0xfffffffdfcfc7812 */ /* 0x000fe400078ec0ff */
[----:B------:R-:W-:Y:S02]  /*d3330*/  ISETP.GE.AND P6, PT, R107, UR12, PT ;  /* 0x0000000c6b007c0c */ /* 0x000fe4000bfc6270 */
[----:B------:R-:W-:Y:S02]  /*d3340*/  LOP3.LUT R0, R0, 0xfffffffd, RZ, 0xc0, !PT ;  /* 0xfffffffd00007812 */ /* 0x000fe400078ec0ff */
[----:B------:R-:W-:Y:S02]  /*d3350*/  @P5 LOP3.LUT R252, R252, 0x2, RZ, 0xfc, !PT ;  /* 0x00000002fcfc5812 */ /* 0x000fe400078efcff */
[----:B------:R-:W-:Y:S02]  /*d3360*/  @P4 LOP3.LUT R0, R0, 0x2, RZ, 0xfc, !PT ;  /* 0x0000000200004812 */ /* 0x000fe400078efcff */
[----:B------:R-:W-:-:S02]  /*d3370*/  LOP3.LUT R252, R252, 0xfffffffb, RZ, 0xc0, !PT ;  /* 0xfffffffbfcfc7812 */ /* 0x000fc400078ec0ff */
[----:B------:R-:W-:Y:S02]  /*d3380*/  ISETP.GE.AND P4, PT, R99, UR8, PT ;  /* 0x0000000863007c0c */ /* 0x000fe4000bf86270 */
[----:B------:R-:W-:Y:S02]  /*d3390*/  LOP3.LUT R252, R252, 0xfffffffe, RZ, 0xc0, !PT ;  /* 0xfffffffefcfc7812 */ /* 0x000fe400078ec0ff */
[----:B------:R-:W-:Y:S02]  /*d33a0*/  PRMT R130, R248, 0x4210, R134 ;  /* 0x00004210f8827816 */ /* 0x000fe40000000086 */
[----:B------:R-:W-:Y:S01]  /*d33b0*/  @P6 LOP3.LUT R252, R252, 0x1, RZ, 0xfc, !PT ;  /* 0x00000001fcfc6812 */ /* 0x000fe200078efcff */
[----:B------:R-:W2:Y:S01]  /*d33c0*/  LDL.LU R248, [R1+0x5270] ;  /* 0x0052700001f87983 */ /* 0x000ea20000300800 */
[----:B------:R-:W-:Y:S02]  /*d33d0*/  ISETP.GE.AND P6, PT, R115, UR14, PT ;  /* 0x0000000e73007c0c */ /* 0x000fe4000bfc6270 */
[----:B------:R-:W-:-:S02]  /*d33e0*/  LOP3.LUT R125, R247, 0xffff, RZ, 0xc0, !PT ;  /* 0x0000fffff77d7812 */ /* 0x000fc400078ec0ff */
[----:B------:R-:W3:Y:S01]  /*d33f0*/  LDL.LU R247, [R1+0x526c] ;  /* 0x00526c0001f77983 */ /* 0x000ee20000300800 */
[----:B------:R-:W-:Y:S02]  /*d3400*/  PRMT R120, R246, 0x4210, R124 ;  /* 0x00004210f6787816 */ /* 0x000fe4000000007c */
[----:B------:R-:W-:Y:S01]  /*d3410*/  LOP3.LUT R126, R245, 0xffff, RZ, 0xc0, !PT ;  /* 0x0000fffff57e7812 */ /* 0x000fe200078ec0ff */
[----:B------:R-:W4:Y:S01]  /*d3420*/  LDL.LU R246, [R1+0x5268] ;  /* 0x0052680001f67983 */ /* 0x000f220000300800 */
[----:B------:R-:W-:Y:S02]  /*d3430*/  PRMT R121, R244, 0x4210, R125 ;  /* 0x00004210f4797816 */ /* 0x000fe4000000007d */
[----:B------:R-:W-:Y:S01]  /*d3440*/  LOP3.LUT R116, R243, 0xffff, RZ, 0xc0, !PT ;  /* 0x0000fffff3747812 */ /* 0x000fe200078ec0ff */
[----:B------:R-:W2:Y:S01]  /*d3450*/  LDL.LU R245, [R1+0x5264] ;  /* 0x0052640001f57983 */ /* 0x000ea20000300800 */
[----:B------:R-:W-:Y:S02]  /*d3460*/  @P4 LOP3.LUT R252, R252, 0x4, RZ, 0xfc, !PT ;  /* 0x00000004fcfc4812 */ /* 0x000fe400078efcff */
[----:B------:R-:W-:Y:S01]  /*d3470*/  PRMT R122, R242, 0x4210, R126 ;  /* 0x00004210f27a7816 */ /* 0x000fe2000000007e */
[----:B------:R-:W3:Y:S01]  /*d3480*/  LDL.LU R244, [R1+0x5260] ;  /* 0x0052600001f47983 */ /* 0x000ee20000300800 */
[----:B------:R-:W-:-:S03]  /*d3490*/  LOP3.LUT R117, R241, 0xffff, RZ, 0xc0, !PT ;  /* 0x0000fffff1757812 */ /* 0x000fc600078ec0ff */
[----:B------:R-:W4:Y:S01]  /*d34a0*/  LDL.LU R243, [R1+0x525c] ;  /* 0x00525c0001f37983 */ /* 0x000f220000300800 */
[--C-:B------:R-:W-:Y:S02]  /*d34b0*/  PRMT R112, R240, 0x4210, R116.reuse ;  /* 0x00004210f0707816 */ /* 0x100fe40000000074 */
[----:B------:R-:W-:Y:S01]  /*d34c0*/  LOP3.LUT R252, R252, 0xffffffdf, RZ, 0xc0, !PT ;  /* 0xffffffdffcfc7812 */ /* 0x000fe200078ec0ff */
[----:B------:R-:W2:Y:S01]  /*d34d0*/  LDL.LU R242, [R1+0x5258] ;  /* 0x0052580001f27983 */ /* 0x000ea20000300800 */
[----:B------:R-:W-:-:S03]  /*d34e0*/  PRMT R116, R239, 0x5210, R116 ;  /* 0x00005210ef747816 */ /* 0x000fc60000000074 */
[----:B------:R-:W3:Y:S01]  /*d34f0*/  LDL.LU R241, [R1+0x5254] ;  /* 0x0052540001f17983 */ /* 0x000ee20000300800 */
[----:B------:R-:W-:-:S03]  /*d3500*/  LOP3.LUT R118, R238, 0xffff, RZ, 0xc0, !PT ;  /* 0x0000ffffee767812 */ /* 0x000fc600078ec0ff */
[----:B------:R-:W4:Y:S01]  /*d3510*/  LDL.LU R240, [R1+0x5250] ;  /* 0x0052500001f07983 */ /* 0x000f220000300800 */
[----:B------:R-:W-:-:S03]  /*d3520*/  PRMT R113, R237, 0x4210, R117 ;  /* 0x00004210ed717816 */ /* 0x000fc60000000075 */
[----:B------:R-:W2:Y:S01]  /*d3530*/  LDL.LU R239, [R1+0x524c] ;  /* 0x00524c0001ef7983 */ /* 0x000ea20000300800 */
[----:B------:R-:W-:Y:S02]  /*d3540*/  PRMT R117, R236, 0x5210, R117 ;  /* 0x00005210ec757816 */ /* 0x000fe40000000075 */
[----:B------:R-:W-:Y:S01]  /*d3550*/  @P6 LOP3.LUT R252, R252, 0x20, RZ, 0xfc, !PT ;  /* 0x00000020fcfc6812 */ /* 0x000fe200078efcff */
[----:B------:R-:W3:Y:S01]  /*d3560*/  LDL.LU R238, [R1+0x5248] ;  /* 0x0052480001ee7983 */ /* 0x000ee20000300800 */
[----:B------:R-:W-:Y:S02]  /*d3570*/  LOP3.LUT R108, R235, 0xffff, RZ, 0xc0, !PT ;  /* 0x0000ffffeb6c7812 */ /* 0x000fe400078ec0ff */
[----:B------:R-:W-:Y:S01]  /*d3580*/  ISETP.GE.AND P6, PT, R119, UR15, PT ;  /* 0x0000000f77007c0c */ /* 0x000fe2000bfc6270 */
[----:B------:R-:W4:Y:S01]  /*d3590*/  LDL.LU R237, [R1+0x5244] ;  /* 0x0052440001ed7983 */ /* 0x000f220000300800 */
[----:B------:R-:W-:-:S03]  /*d35a0*/  PRMT R114, R234, 0x4210, R118 ;  /* 0x00004210ea727816 */ /* 0x000fc60000000076 */
[----:B------:R-:W2:Y:S01]  /*d35b0*/  LDL.LU R236, [R1+0x5240] ;  /* 0x0052400001ec7983 */ /* 0x000ea20000300800 */
[----:B------:R-:W-:-:S03]  /*d35c0*/  PRMT R118, R233, 0x5210, R118 ;  /* 0x00005210e9767816 */ /* 0x000fc60000000076 */
[----:B------:R-:W3:Y:S01]  /*d35d0*/  LDL.LU R235, [R1+0x523c] ;  /* 0x00523c0001eb7983 */ /* 0x000ee20000300800 */
[----:B------:R-:W-:-:S03]  /*d35e0*/  LOP3.LUT R109, R232, 0xffff, RZ, 0xc0, !PT ;  /* 0x0000ffffe86d7812 */ /* 0x000fc600078ec0ff */
[----:B------:R-:W3:Y:S01]  /*d35f0*/  LDL.LU R234, [R1+0x5238] ;  /* 0x0052380001ea7983 */ /* 0x000ee20000300800 */
[----:B------:R-:W-:-:S03]  /*d3600*/  PRMT R104, R231, 0x4210, R108 ;  /* 0x00004210e7687816 */ /* 0x000fc6000000006c */
[----:B------:R-:W4:Y:S01]  /*d3610*/  LDL.LU R233, [R1+0x5234] ;  /* 0x0052340001e97983 */ /* 0x000f220000300800 */
[----:B------:R-:W-:-:S03]  /*d3620*/  PRMT R108, R230, 0x5210, R108 ;  /* 0x00005210e66c7816 */ /* 0x000fc6000000006c */
[----:B------:R-:W4:Y:S01]  /*d3630*/  LDL.LU R232, [R1+0x5230] ;  /* 0x0052300001e87983 */ /* 0x000f220000300800 */
[----:B------:R-:W-:-:S03]  /*d3640*/  LOP3.LUT R110, R229, 0xffff, RZ, 0xc0, !PT ;  /* 0x0000ffffe56e7812 */ /* 0x000fc600078ec0ff */
[----:B------:R-:W2:Y:S01]  /*d3650*/  LDL.LU R231, [R1+0x522c] ;  /* 0x00522c0001e77983 */ /* 0x000ea20000300800 */
[----:B------:R-:W-:-:S03]  /*d3660*/  PRMT R105, R228, 0x4210, R109 ;  /* 0x00004210e4697816 */ /* 0x000fc6000000006d */
[----:B------:R-:W2:Y:S01]  /*d3670*/  LDL.LU R230, [R1+0x5228] ;  /* 0x0052280001e67983 */ /* 0x000ea20000300800 */
[----:B------:R-:W-:-:S03]  /*d3680*/  PRMT R109, R227, 0x5210, R109 ;  /* 0x00005210e36d7816 */ /* 0x000fc6000000006d */
[----:B------:R-:W3:Y:S01]  /*d3690*/  LDL.LU R229, [R1+0x5224] ;  /* 0x0052240001e57983 */ /* 0x000ee20000300800 */
[----:B------:R-:W-:Y:S02]  /*d36a0*/  LOP3.LUT R100, R226, 0xffff, RZ, 0xc0, !PT ;  /* 0x0000ffffe2647812 */ /* 0x000fe400078ec0ff */
[----:B------:R-:W-:Y:S01]  /*d36b0*/  LOP3.LUT R252, R252, 0xfffffeff, RZ, 0xc0, !PT ;  /* 0xfffffefffcfc7812 */ /* 0x000fe200078ec0ff */
[----:B------:R-:W3:Y:S01]  /*d36c0*/  LDL.LU R228, [R1+0x5220] ;  /* 0x0052200001e47983 */ /* 0x000ee20000300800 */
[----:B------:R-:W-:-:S03]  /*d36d0*/  PRMT R106, R225, 0x4210, R110 ;  /* 0x00004210e16a7816 */ /* 0x000fc6000000006e */
[----:B------:R-:W4:Y:S01]  /*d36e0*/  LDL.LU R227, [R1+0x521c] ;  /* 0x00521c0001e37983 */ /* 0x000f220000300800 */
[----:B------:R-:W-:-:S03]  /*d36f0*/  PRMT R110, R224, 0x5210, R110 ;  /* 0x00005210e06e7816 */ /* 0x000fc6000000006e */
[----:B------:R-:W4:Y:S01]  /*d3700*/  LDL.LU R226, [R1+0x5218] ;  /* 0x0052180001e27983 */ /* 0x000f220000300800 */
[----:B------:R-:W-:-:S03]  /*d3710*/  LOP3.LUT R101, R223, 0xffff, RZ, 0xc0, !PT ;  /* 0x0000ffffdf657812 */ /* 0x000fc600078ec0ff */
[----:B------:R-:W2:Y:S01]  /*d3720*/  LDL.LU R225, [R1+0x5214] ;  /* 0x0052140001e17983 */ /* 0x000ea20000300800 */
[----:B------:R-:W-:Y:S02]  /*d3730*/  LOP3.LUT R102, R221, 0xffff, RZ, 0xc0, !PT ;  /* 0x0000ffffdd667812 */ /* 0x000fe400078ec0ff */
[----:B------:R-:W-:Y:S01]  /*d3740*/  @P6 LOP3.LUT R252, R252, 0x100, RZ, 0xfc, !PT ;  /* 0x00000100fcfc6812 */ /* 0x000fe200078efcff */
[----:B------:R-:W2:Y:S01]  /*d3750*/  LDL.LU R224, [R1+0x5210] ;  /* 0x0052100001e07983 */ /* 0x000ea20000300800 */
[--C-:B------:R-:W-:Y:S02]  /*d3760*/  PRMT R96, R220, 0x4210, R100.reuse ;  /* 0x00004210dc607816 */ /* 0x100fe40000000064 */
[----:B------:R-:W-:Y:S01]  /*d3770*/  ISETP.GE.AND P6, PT, R123, UR16, PT ;  /* 0x000000107b007c0c */ /* 0x000fe2000bfc6270 */
        /* <DEDUP_REMOVED lines=9> */
[----:B------:R-:W-:Y:S02]  /*d3810*/  PRMT R165, R179, 0x5210, R165 ;  /* 0x00005210b3a57816 */ /* 0x000fe400000000a5 */
[----:B------:R-:W-:Y:S01]  /*d3820*/  PRMT R102, R23, 0x5210, R102 ;  /* 0x0000521017667816 */ /* 0x000fe20000000066 */
[----:B------:R-:W3:Y:S01]  /*d3830*/  LDL.LU R217, [R1+0x51f8] ;  /* 0x0051f80001d97983 */ /* 0x000ee20000300800 */
[----:B------:R-:W-:Y:S02]  /*d3840*/  PRMT R166, R183, 0x5210, R166 ;  /* 0x00005210b7a67816 */ /* 0x000fe400000000a6 */
[----:B------:R-:W-:Y:S01]  /*d3850*/  LOP3.LUT R179, R22, 0xffff, RZ, 0xc0, !PT ;  /* 0x0000ffff16b37812 */ /* 0x000fe200078ec0ff */
[----:B------:R-:W3:Y:S01]  /*d3860*/  LDL.LU R216, [R1+0x51f4] ;  /* 0x0051f40001d87983 */ /* 0x000ee20000300800 */
[----:B------:R-:W-:Y:S02]  /*d3870*/  PRMT R156, R187, 0x5210, R156 ;  /* 0x00005210bb9c7816 */ /* 0x000fe4000000009c */
[----:B------:R-:W-:Y:S01]  /*d3880*/  LOP3.LUT R183, R21, 0xffff, RZ, 0xc0, !PT ;  /* 0x0000ffff15b77812 */ /* 0x000fe200078ec0ff */
[----:B------:R-:W3:Y:S01]  /*d3890*/  LDL.LU R23, [R1+0x51f0] ;  /* 0x0051f00001177983 */ /* 0x000ee20000300800 */
[----:B------:R-:W-:-:S02]  /*d38a0*/  PRMT R157, R191, 0x5210, R157 ;  /* 0x00005210bf9d7816 */ /* 0x000fc4000000009d */
[----:B------:R-:W-:Y:S01]  /*d38b0*/  LOP3.LUT R187, R20, 0xffff, RZ, 0xc0, !PT ;  /* 0x0000ffff14bb7812 */ /* 0x000fe200078ec0ff */
[----:B------:R-:W3:Y:S01]  /*d38c0*/  LDL.LU R22, [R1+0x51ec] ;  /* 0x0051ec0001167983 */ /* 0x000ee20000300800 */
[--C-:B------:R-:W-:Y:S02]  /*d38d0*/  PRMT R200, R200, 0x4210, R28.reuse ;  /* 0x00004210c8c87816 */ /* 0x100fe4000000001c */
[----:B------:R-:W-:Y:S01]  /*d38e0*/  PRMT R204, R204, 0x5210, R28 ;  /* 0x00005210cccc7816 */ /* 0x000fe2000000001c */
[----:B------:R-:W3:Y:S01]  /*d38f0*/  LDL.LU R21, [R1+0x51e8] ;  /* 0x0051e80001157983 */ /* 0x000ee20000300800 */
[----:B------:R-:W-:Y:S02]  /*d3900*/  LOP3.LUT R191, R19, 0xffff, RZ, 0xc0, !PT ;  /* 0x0000ffff13bf7812 */ /* 0x000fe400078ec0ff */
[----:B------:R-:W-:Y:S01]  /*d3910*/  LOP3.LUT R252, R252, 0xfffffbff, RZ, 0xc0, !PT ;  /* 0xfffffbfffcfc7812 */ /* 0x000fe200078ec0ff */
[----:B------:R-:W3:Y:S01]  /*d3920*/  LDL.LU R20, [R1+0x51e4] ;  /* 0x0051e40001147983 */ /* 0x000ee20000300800 */
[----:B------:R-:W-:-:S02]  /*d3930*/  PRMT R28, R18, 0x4210, R179 ;  /* 0x00004210121c7816 */ /* 0x000fc400000000b3 */
[----:B------:R-:W-:Y:S01]  /*d3940*/  PRMT R29, R17, 0x4210, R183 ;  /* 0x00004210111d7816 */ /* 0x000fe200000000b7 */
[----:B------:R-:W3:Y:S01]  /*d3950*/  LDL.LU R19, [R1+0x51e0] ;  /* 0x0051e00001137983 */ /* 0x000ee20000300800 */
[----:B------:R-:W-:-:S03]  /*d3960*/  PRMT R30, R16, 0x4210, R187 ;  /* 0x00004210101e7816 */ /* 0x000fc600000000bb */
[----:B------:R-:W3:Y:S01]  /*d3970*/  LDL.LU R18, [R1+0x51dc] ;  /* 0x0051dc0001127983 */ /* 0x000ee20000300800 */
[----:B------:R-:W-:Y:S02]  /*d3980*/  PRMT R31, R15, 0x4210, R191 ;  /* 0x000042100f1f7816 */ /* 0x000fe400000000bf */
[----:B------:R-:W-:Y:S01]  /*d3990*/  @P6 LOP3.LUT R252, R252, 0x400, RZ, 0xfc, !PT ;  /* 0x00000400fcfc6812 */ /* 0x000fe200078efcff */
[----:B------:R-:W3:Y:S01]  /*d39a0*/  LDL.LU R17, [R1+0x51d8] ;  /* 0x0051d80001117983 */ /* 0x000ee20000300800 */
[----:B------:R-:W-:-:S03]  /*d39b0*/  ISETP.GE.AND P6, PT, R127, UR17, PT ;  /* 0x000000117f007c0c */ /* 0x000fc6000bfc6270 */
[----:B------:R-:W3:Y:S04]  /*d39c0*/  LDL.LU R16, [R1+0x51d4] ;  /* 0x0051d40001107983 */ /* 0x000ee80000300800 */
[----:B------:R-:W3:Y:S04]  /*d39d0*/  LDL.LU R15, [R1+0x51d0] ;  /* 0x0051d000010f7983 */ /* 0x000ee80000300800 */
[----:B0-----:R-:W-:Y:S04]  /*d39e0*/  STL.64 [R1+0x190], R32 ;  /* 0x0001902001007387 */ /* 0x001fe80000100a00 */
[----:B------:R-:W-:Y:S01]  /*d39f0*/  STL.64 [R1+0x198], R34 ;  /* 0x0001982201007387 */ /* 0x000fe20000100a00 */
[----:B------:R-:W-:-:S02]  /*d3a00*/  ISETP.LT.AND P4, PT, R9, UR42, !P4 ;  /* 0x0000002a09007c0c */ /* 0x000fc4000e781270 */
[----:B------:R-:W-:-:S04]  /*d3a10*/  LOP3.LUT R252, R252, 0xffffdfff, RZ, 0xc0, !PT ;  /* 0xffffdffffcfc7812 */ /* 0x000fc800078ec0ff */
[----:B------:R-:W-:-:S04]  /*d3a20*/  @P6 LOP3.LUT R252, R252, 0x2000, RZ, 0xfc, !PT ;  /* 0x00002000fcfc6812 */ /* 0x000fc800078efcff */
[----:B------:R-:W-:Y:S02]  /*d3a30*/  LOP3.LUT R252, R252, 0xfffffff7, RZ, 0xc0, !PT ;  /* 0xfffffff7fcfc7812 */ /* 0x000fe400078ec0ff */
[----:B------:R-:W-:Y:S02]  /*d3a40*/  PRMT R148, R199, 0x5210, R148 ;  /* 0x00005210c7947816 */ /* 0x000fe40000000094 */
[----:B------:R-:W-:Y:S02]  /*d3a50*/  @P4 LOP3.LUT R252, R252, 0x8, RZ, 0xfc, !PT ;  /* 0x00000008fcfc4812 */ /* 0x000fe400078efcff */
        /* <DEDUP_REMOVED lines=10> */
[----:B------:R-:W-:Y:S01]  /*d3b00*/  PRMT R126, R214, 0x5210, R126 ;  /* 0x00005210d67e7816 */ /* 0x000fe2000000007e */
[----:B------:R-:W-:Y:S01]  /*d3b10*/  BAR.SYNC.DEFER_BLOCKING 0x0 ;  /* 0x0000000000007b1d */ /* 0x000fe20000010000 */
[----:B------:R-:W-:Y:S02]  /*d3b20*/  ISETP.GE.AND P3, PT, R155, UR37, PT ;  /* 0x000000259b007c0c */ /* 0x000fe4000bf66270 */
[----:B------:R-:W-:Y:S02]  /*d3b30*/  ISETP.GE.AND P2, PT, R159, UR39, PT ;  /* 0x000000279f007c0c */ /* 0x000fe4000bf46270 */
[----:B------:R-:W-:Y:S02]  /*d3b40*/  ISETP.GE.AND P1, PT, R163, UR41, PT ;  /* 0x00000029a3007c0c */ /* 0x000fe4000bf26270 */
[----:B------:R-:W-:-:S02]  /*d3b50*/  ISETP.GE.AND P0, PT, R167, UR43, PT ;  /* 0x0000002ba7007c0c */ /* 0x000fc4000bf06270 */
[----:B------:R-:W-:Y:S02]  /*d3b60*/  ISETP.GE.AND P5, PT, R111, UR13, PT ;  /* 0x0000000d6f007c0c */ /* 0x000fe4000bfa6270 */
[----:B------:R-:W-:Y:S02]  /*d3b70*/  ISETP.GE.AND P6, PT, R171, UR45, PT ;  /* 0x0000002dab007c0c */ /* 0x000fe4000bfc6270 */
[C---:B------:R-:W-:Y:S01]  /*d3b80*/  LOP3.LUT P4, RZ, R0.reuse, 0x2, RZ, 0xc0, !PT ;  /* 0x0000000200ff7812 */ /* 0x040fe2000788c0ff */
[----:B------:R-:W3:Y:S01]  /*d3b90*/  LDL.LU R195, [R1+0x1630] ;  /* 0x0016300001c37983 */ /* 0x000ee20000300800 */
[----:B------:R-:W-:Y:S01]  /*d3ba0*/  LOP3.LUT R0, R0, 0xff7fffff, RZ, 0xc0, !PT ;  /* 0xff7fffff00007812 */ /* 0x000fe200078ec0ff */
[----:B------:R-:W-:Y:S01]  /*d3bb0*/  ULDC UR4, c[0x0][0x228] ;  /* 0x00008a0000047ab9 */ /* 0x000fe20000000800 */
[----:B------:R-:W-:Y:S01]  /*d3bc0*/  ULDC UR5, c[0x0][0x228] ;  /* 0x00008a0000057ab9 */ /* 0x000fe20000000800 */
[----:B------:R-:W3:Y:S01]  /*d3bd0*/  LDL.LU R214, [R1+0x210] ;  /* 0x0002100001d67983 */ /* 0x000ee20000300800 */
[----:B------:R-:W-:-:S03]  /*d3be0*/  ULDC UR6, c[0x0][0x228] ;  /* 0x00008a0000067ab9 */ /* 0x000fc60000000800 */
        /* <DEDUP_REMOVED lines=10> */
[----:B------:R0:W-:Y:S04]  /*d3c90*/  STL.64 [R1+0x52a8], R6 ;  /* 0x0052a80601007387 */ /* 0x0001e80000100a00 */
[----:B0-----:R-:W3:Y:S04]  /*d3ca0*/  LDL R6, [R1+0x400] ;  /* 0x0004000001067983 */ /* 0x001ee80000100800 */
[----:B--2---:R-:W-:Y:S04]  /*d3cb0*/  STL.64 [R1+0x52a0], R224 ;  /* 0x0052a0e001007387 */ /* 0x004fe80000100a00 */
[----:B----4-:R-:W-:Y:S04]  /*d3cc0*/  STL.64 [R1+0x5298], R226 ;  /* 0x005298e201007387 */ /* 0x010fe80000100a00 */
[----:B---3--:R-:W-:Y:S04]  /*d3cd0*/  STL.64 [R1+0x5290], R228 ;  /* 0x005290e401007387 */ /* 0x008fe80000100a00 */
[----:B------:R-:W-:Y:S04]  /*d3ce0*/  STL.64 [R1+0x5280], R230 ;  /* 0x005280e601007387 */ /* 0x000fe80000100a00 */
[----:B------:R-:W-:Y:S04]  /*d3cf0*/  STL.64 [R1+0x5278], R232 ;  /* 0x005278e801007387 */ /* 0x000fe80000100a00 */
[----:B------:R-:W-:Y:S04]  /*d3d00*/  STL.64 [R1+0x5268], R234 ;  /* 0x005268ea01007387 */ /* 0x000fe80000100a00 */
[----:B------:R-:W-:Y:S04]  /*d3d10*/  STL [R1+0x5254], R236 ;  /* 0x005254ec01007387 */ /* 0x000fe80000100800 */
[----:B------:R0:W-:Y:S04]  /*d3d20*/  STSM.16.M88.4 [R222], R24 ;  /* 0x00000018de007844 */ /* 0x0001e80000000200 */
        /* <DEDUP_REMOVED lines=24> */
[----:B------:R-:W-:Y:S01]  /*d3eb0*/  BAR.SYNC.DEFER_BLOCKING 0x0 ;  /* 0x0000000000007b1d */ /* 0x000fe20000010000 */
[----:B------:R-:W-:-:S04]  /*d3ec0*/  LOP3.LUT R195, R195, 0xffffff7f, RZ, 0xc0, !PT ;  /* 0xffffff7fc3c37812 */ /* 0x000fc800078ec0ff */
[----:B------:R-:W-:Y:S02]  /*d3ed0*/  @P5 LOP3.LUT R195, R195, 0x80, RZ, 0xfc, !PT ;  /* 0x00000080c3c35812 */ /* 0x000fe400078efcff */
[----:B0-----:R-:W-:Y:S02]  /*d3ee0*/  PRMT R24, R214, 0x5210, R179 ;  /* 0x00005210d6187816 */ /* 0x001fe400000000b3 */
[----:B------:R-:W-:Y:S02]  /*d3ef0*/  LOP3.LUT R195, R195, 0xffffffbf, RZ, 0xc0, !PT ;  /* 0xffffffbfc3c37812 */ /* 0x000fe400078ec0ff */
[----:B------:R-:W-:Y:S02]  /*d3f00*/  PRMT R25, R213, 0x5210, R183 ;  /* 0x00005210d5197816 */ /* 0x000fe400000000b7 */
[----:B------:R-:W-:Y:S02]  /*d3f10*/  @P4 LOP3.LUT R195, R195, 0x40, RZ, 0xfc, !PT ;  /* 0x00000040c3c34812 */ /* 0x000fe400078efcff */
[----:B------:R-:W-:-:S02]  /*d3f20*/  PRMT R26, R202, 0x5210, R187 ;  /* 0x00005210ca1a7816 */ /* 0x000fc400000000bb */
[----:B------:R-:W-:Y:S02]  /*d3f30*/  LOP3.LUT R195, R195, 0xffffffdf, RZ, 0xc0, !PT ;  /* 0xffffffdfc3c37812 */ /* 0x000fe400078ec0ff */
[----:B------:R-:W-:Y:S02]  /*d3f40*/  PRMT R27, R175, 0x5210, R191 ;  /* 0x00005210af1b7816 */ /* 0x000fe400000000bf */
[----:B------:R-:W-:Y:S02]  /*d3f50*/  @P3 LOP3.LUT R195, R195, 0x20, RZ, 0xfc, !PT ;  /* 0x00000020c3c33812 */ /* 0x000fe400078efcff */
        /* <DEDUP_REMOVED lines=8> */
[----:B------:R-:W-:-:S02]  /*d3fe0*/  LOP3.LUT P3, RZ, R14, 0x80000, RZ, 0xc0, !PT ;  /* 0x000800000eff7812 */ /* 0x000fc4000786c0ff */
[----:B------:R-:W-:Y:S02]  /*d3ff0*/  LOP3.LUT R195, R195, 0xfffffffb, RZ, 0xc0, !PT ;  /* 0xfffffffbc3c37812 */ /* 0x000fe400078ec0ff */
[C---:B------:R-:W-:Y:S02]  /*d4000*/  LOP3.LUT P4, RZ, R14.reuse, 0x8000, RZ, 0xc0, !PT ;  /* 0x000080000eff7812 */ /* 0x040fe4000788c0ff */
[----:B------:R-:W-:Y:S02]  /*d4010*/  @P0 LOP3.LUT R195, R195, 0x4, RZ, 0xfc, !PT ;  /* 0x00000004c3c30812 */ /* 0x000fe400078efcff */
[C---:B------:R-:W-:Y:S02]  /*d4020*/  LOP3.LUT P1, RZ, R14.reuse, 0x10000000, RZ, 0xc0, !PT ;  /* 0x100000000eff7812 */ /* 0x040fe4000782c0ff */
[----:B------:R-:W-:Y:S02]  /*d4030*/  LOP3.LUT R195, R195, 0xfffffffd, RZ, 0xc0, !PT ;  /* 0xfffffffdc3c37812 */ /* 0x000fe400078ec0ff */
[----:B------:R-:W-:-:S02]  /*d4040*/  LOP3.LUT P5, RZ, R14, 0x10000, RZ, 0xc0, !PT ;  /* 0x000100000eff7812 */ /* 0x000fc400078ac0ff */
[----:B------:R-:W-:Y:S02]  /*d4050*/  @P6 LOP3.LUT R195, R195, 0x2, RZ, 0xfc, !PT ;  /* 0x00000002c3c36812 */ /* 0x000fe400078efcff */
[C---:B------:R-:W-:Y:S02]  /*d4060*/  LOP3.LUT P6, RZ, R14.reuse, 0x4000000, RZ, 0xc0, !PT ;  /* 0x040000000eff7812 */ /* 0x040fe400078cc0ff */
[----:B------:R-:W-:Y:S01]  /*d4070*/  LOP3.LUT P0, RZ, R14, 0x8000000, RZ, 0xc0, !PT ;  /* 0x080000000eff7812 */ /* 0x000fe2000780c0ff */
[----:B------:R-:W-:Y:S02]  /*d4080*/  STL [R1+0x1630], R195 ;  /* 0x001630c301007387 */ /* 0x000fe40000100800 */
[----:B------:R-:W-:Y:S02]  /*d4090*/  @P1 LOP3.LUT R0, R0, 0x800000, RZ, 0xfc, !PT ;  /* 0x0080000000001812 */ /* 0x000fe400078efcff */
[----:B------:R-:W0:Y:S01]  /*d40a0*/  LDS.128 R8, [R6] ;  /* 0x0000000006087984 */ /* 0x000e220000000c00 */
[----:B------:R-:W-:Y:S01]  /*d40b0*/  BAR.SYNC.DEFER_BLOCKING 0x0 ;  /* 0x0000000000007b1d */ /* 0x000fe20000010000 */
[----:B------:R-:W-:-:S02]  /*d40c0*/  LOP3.LUT P1, RZ, R14, 0x2000000, RZ, 0xc0, !PT ;  /* 0x020000000eff7812 */ /* 0x000fc4000782c0ff */
[----:B------:R-:W-:-:S11]  /*d40d0*/  LOP3.LUT R0, R0, 0xfeffffff, RZ, 0xc0, !PT ;  /* 0xfeffffff00007812 */ /* 0x000fd600078ec0ff */
[----:B------:R-:W-:Y:S02]  /*d40e0*/  @P1 LOP3.LUT R0, R0, 0x1000000, RZ, 0xfc, !PT ;  /* 0x0100000000001812 */ /* 0x000fe400078efcff */
[----:B------:R-:W-:Y:S02]  /*d40f0*/  LOP3.LUT P1, RZ, R14, 0x1000000, RZ, 0xc0, !PT ;  /* 0x010000000eff7812 */ /* 0x000fe4000782c0ff */
[----:B------:R-:W-:Y:S01]  /*d4100*/  LOP3.LUT R0, R0, 0xfdffffff, RZ, 0xc0, !PT ;  /* 0xfdffffff00007812 */ /* 0x000fe200078ec0ff */
[----:B0-----:R-:W-:Y:S01]  /*d4110*/  STL [R1+0x324], R9 ;  /* 0x0003240901007387 */ /* 0x001fe20000100800 */
[----:B------:R-:W-:-:S09]  /*d4120*/  IMAD.MOV.U32 R236, RZ, RZ, R8 ;  /* 0x000000ffffec7224 */ /* 0x000fd200078e0008 */
[----:B------:R-:W-:Y:S01]  /*d4130*/  @P1 LOP3.LUT R0, R0, 0x2000000, RZ, 0xfc, !PT ;  /* 0x0200000000001812 */ /* 0x000fe200078efcff */
[----:B------:R-:W-:Y:S01]  /*d4140*/  IMAD.MOV.U32 R237, RZ, RZ, R11 ;  /* 0x000000ffffed7224 */ /* 0x000fe200078e000b */
[----:B------:R-:W-:Y:S01]  /*d4150*/  STL [R1+0x328], R10 ;  /* 0x0003280a01007387 */ /* 0x000fe20000100800 */
[----:B------:R-:W-:Y:S02]  /*d4160*/  LOP3.LUT P1, RZ, R14, 0x800000, RZ, 0xc0, !PT ;  /* 0x008000000eff7812 */ /* 0x000fe4000782c0ff */
[----:B------:R-:W-:Y:S01]  /*d4170*/  LOP3.LUT R0, R0, 0xfbffffff, RZ, 0xc0, !PT ;  /* 0xfbffffff00007812 */ /* 0x000fe200078ec0ff */
[----:B------:R-:W2:Y:S04]  /*d4180*/  LDL.LU R209, [R1+0x21c] ;  /* 0x00021c0001d17983 */ /* 0x000ea80000300800 */
[----:B------:R-:W3:Y:S04]  /*d4190*/  LDL.LU R195, [R1+0x218] ;  /* 0x0002180001c37983 */ /* 0x000ee80000300800 */
[----:B------:R0:W-:Y:S02]  /*d41a0*/  STSM.16.M88.4 [R222], R28 ;  /* 0x0000001cde007844 */ /* 0x0001e40000000200 */
[----:B------:R-:W-:Y:S01]  /*d41b0*/  @P1 LOP3.LUT R0, R0, 0x4000000, RZ, 0xfc, !PT ;  /* 0x0400000000001812 */ /* 0x000fe200078efcff */
[----:B------:R-:W-:Y:S01]  /*d41c0*/  BAR.SYNC.DEFER_BLOCKING 0x0 ;  /* 0x0000000000007b1d */ /* 0x000fe20000010000 */
[----:B------:R-:W-:-:S02]  /*d41d0*/  LOP3.LUT P1, RZ, R14, 0x400000, RZ, 0xc0, !PT ;  /* 0x004000000eff7812 */ /* 0x000fc4000782c0ff */
[----:B------:R-:W-:-:S03]  /*d41e0*/  LOP3.LUT R0, R0, 0xf7ffffff, RZ, 0xc0, !PT ;  /* 0xf7ffffff00007812 */ /* 0x000fc600078ec0ff */
[----:B------:R-:W-:Y:S04]  /*d41f0*/  STL.64 [R1+0x5258], R236 ;  /* 0x005258ec01007387 */ /* 0x000fe80000100a00 */
[----:B------:R-:W4:Y:S01]  /*d4200*/  LDL.LU R202, [R1+0x220] ;  /* 0x0002200001ca7983 */ /* 0x000f220000300800 */
[----:B0-----:R-:W-:Y:S02]  /*d4210*/  PRMT R28, R203, 0x4210, R32 ;  /* 0x00004210cb1c7816 */ /* 0x001fe40000000020 */
[----:B------:R-:W-:Y:S01]  /*d4220*/  PRMT R29, R212, 0x4210, R33 ;  /* 0x00004210d41d7816 */ /* 0x000fe20000000021 */
[----:B------:R-:W4:Y:S01]  /*d4230*/  LDL.LU R208, [R1+0x4c3c] ;  /* 0x004c3c0001d07983 */ /* 0x000f220000300800 */
[----:B------:R-:W-:Y:S02]  /*d4240*/  PRMT R30, R211, 0x4210, R34 ;  /* 0x00004210d31e7816 */ /* 0x000fe40000000022 */
[----:B------:R-:W-:Y:S01]  /*d4250*/  PRMT R31, R210, 0x4210, R35 ;  /* 0x00004210d21f7816 */ /* 0x000fe20000000023 */
[----:B------:R-:W4:Y:S01]  /*d4260*/  LDL.LU R207, [R1+0x4c38] ;  /* 0x004c380001cf7983 */ /* 0x000f220000300800 */
[----:B------:R-:W-:-:S02]  /*d4270*/  @P1 LOP3.LUT R0, R0, 0x8000000, RZ, 0xfc, !PT ;  /* 0x0800000000001812 */ /* 0x000fc400078efcff */
[----:B------:R-:W-:Y:S01]  /*d4280*/  LOP3.LUT P1, RZ, R14, 0x200000, RZ, 0xc0, !PT ;  /* 0x002000000eff7812 */ /* 0x000fe2000782c0ff */
[----:B------:R-:W0:Y:S01]  /*d4290*/  LDS.128 R8, [R6] ;  /* 0x0000000006087984 */ /* 0x000e220000000c00 */
[----:B------:R-:W-:Y:S01]  /*d42a0*/  LOP3.LUT R0, R0, 0xefffffff, RZ, 0xc0, !PT ;  /* 0xefffffff00007812 */ /* 0x000fe200078ec0ff */
[----:B------:R-:W-:Y:S06]  /*d42b0*/  BAR.SYNC.DEFER_BLOCKING 0x0 ;  /* 0x0000000000007b1d */ /* 0x000fec0000010000 */
[----:B------:R-:W4:Y:S04]  /*d42c0*/  LDL.LU R199, [R1+0x4b0c] ;  /* 0x004b0c0001c77983 */ /* 0x000f280000300800 */
[----:B------:R-:W-:-:S02]  /*d42d0*/  @P1 LOP3.LUT R0, R0, 0x10000000, RZ, 0xfc, !PT ;  /* 0x1000000000001812 */ /* 0x000fc400078efcff */
[----:B------:R-:W-:Y:S01]  /*d42e0*/  LOP3.LUT P1, RZ, R14, 0x100000, RZ, 0xc0, !PT ;  /* 0x001000000eff7812 */ /* 0x000fe2000782c0ff */
[----:B------:R-:W4:Y:S01]  /*d42f0*/  LDL.LU R206, [R1+0x4b08] ;  /* 0x004b080001ce7983 */ /* 0x000f220000300800 */
[----:B------:R-:W-:-:S03]  /*d4300*/  LOP3.LUT R0, R0, 0xdfffffff, RZ, 0xc0, !PT ;  /* 0xdfffffff00007812 */ /* 0x000fc600078ec0ff */
[----:B------:R-:W4:Y:S04]  /*d4310*/  LDL.LU R203, [R1+0x4694] ;  /* 0x0046940001cb7983 */ /* 0x000f280000300800 */
[----:B------:R-:W4:Y:S04]  /*d4320*/  LDL.LU R37, [R1+0x4690] ;  /* 0x0046900001257983 */ /* 0x000f280000300800 */
[----:B------:R3:W-:Y:S01]  /*d4330*/  STSM.16.M88.4 [R222], R24 ;  /* 0x00000018de007844 */ /* 0x0007e20000000200 */
[----:B------:R-:W-:Y:S02]  /*d4340*/  @P1 LOP3.LUT R0, R0, 0x20000000, RZ, 0xfc, !PT ;  /* 0x2000000000001812 */ /* 0x000fe400078efcff */
[----:B------:R-:W-:Y:S01]  /*d4350*/  LOP3.LUT P1, RZ, R14, 0x40000, RZ, 0xc0, !PT ;  /* 0x000400000eff7812 */ /* 0x000fe2000782c0ff */
[----:B------:R-:W4:Y:S01]  /*d4360*/  LDL.LU R36, [R1+0x468c] ;  /* 0x00468c0001247983 */ /* 0x000f220000300800 */
[----:B------:R-:W-:-:S03]  /*d4370*/  LOP3.LUT R0, R0, 0xbfffffff, RZ, 0xc0, !PT ;  /* 0xbfffffff00007812 */ /* 0x000fc600078ec0ff */
[----:B------:R-:W4:Y:S04]  /*d4380*/  LDL.LU R214, [R1+0x4688] ;  /* 0x0046880001d67983 */ /* 0x000f280000300800 */
[----:B0-----:R-:W-:Y:S04]  /*d4390*/  STL.64 [R1+0x310], R8 ;  /* 0x0003100801007387 */ /* 0x001fe80000100a00 */
[----:B------:R-:W-:Y:S01]  /*d43a0*/  STL.64 [R1+0x318], R10 ;  /* 0x0003180a01007387 */ /* 0x000fe20000100a00 */
[----:B---3--:R-:W-:Y:S01]  /*d43b0*/  PRMT R25, R195, 0x5210, R33 ;  /* 0x00005210c3197816 */ /* 0x008fe20000000021 */
[----:B------:R-:W-:Y:S01]  /*d43c0*/  BAR.SYNC.DEFER_BLOCKING 0x0 ;  /* 0x0000000000007b1d */ /* 0x000fe20000010000 */
[----:B--2---:R-:W-:-:S02]  /*d43d0*/  PRMT R24, R209, 0x5210, R32 ;  /* 0x00005210d1187816 */ /* 0x004fc40000000020 */
[----:B------:R-:W-:Y:S02]  /*d43e0*/  PRMT R27, R215, 0x5210, R35 ;  /* 0x00005210d71b7816 */ /* 0x000fe40000000023 */
[----:B------:R-:W-:Y:S02]  /*d43f0*/  @P1 LOP3.LUT R0, R0, 0x40000000, RZ, 0xfc, !PT ;  /* 0x4000000000001812 */ /* 0x000fe400078efcff */
[----:B------:R-:W-:Y:S01]  /*d4400*/  LOP3.LUT P1, RZ, R14, 0x20000, RZ, 0xc0, !PT ;  /* 0x000200000eff7812 */ /* 0x000fe2000782c0ff */
[----:B------:R-:W0:Y:S01]  /*d4410*/  LDS.128 R8, [R6] ;  /* 0x0000000006087984 */ /* 0x000e220000000c00 */
[----:B------:R-:W-:Y:S06]  /*d4420*/  BAR.SYNC.DEFER_BLOCKING 0x0 ;  /* 0x0000000000007b1d */ /* 0x000fec0000010000 */
[----:B0-----:R-:W-:Y:S04]  /*d4430*/  STL.64 [R1+0x300], R8 ;  /* 0x0003000801007387 */ /* 0x001fe80000100a00 */
[----:B------:R-:W-:Y:S04]  /*d4440*/  STL.64 [R1+0x308], R10 ;  /* 0x0003080a01007387 */ /* 0x000fe80000100a00 */
[----:B------:R-:W2:Y:S04]  /*d4450*/  LDL.LU R213, [R1+0x22c] ;  /* 0x00022c0001d57983 */ /* 0x000ea80000300800 */
[----:B------:R-:W3:Y:S04]  /*d4460*/  LDL.LU R212, [R1+0x228] ;  /* 0x0002280001d47983 */ /* 0x000ee80000300800 */
[----:B------:R-:W2:Y:S04]  /*d4470*/  LDL.LU R211, [R1+0x230] ;  /* 0x0002300001d37983 */ /* 0x000ea80000300800 */
[----:B------:R-:W3:Y:S04]  /*d4480*/  LDL.LU R195, [R1+0x200] ;  /* 0x0002000001c37983 */ /* 0x000ee80000300800 */
[----:B------:R0:W-:Y:S01]  /*d4490*/  STSM.16.M88.4 [R222], R28 ;  /* 0x0000001cde007844 */ /* 0x0001e20000000200 */
[----:B------:R-:W-:Y:S01]  /*d44a0*/  BAR.SYNC.DEFER_BLOCKING 0x0 ;  /* 0x0000000000007b1d */ /* 0x000fe20000010000 */
[----:B----4-:R-:W-:-:S05]  /*d44b0*/  PRMT R26, R202, 0x5210, R34 ;  /* 0x00005210ca1a7816 */ /* 0x010fca0000000022 */
[----:B------:R-:W4:Y:S04]  /*d44c0*/  LDL.LU R210, [R1+0x4c60] ;  /* 0x004c600001d27983 */ /* 0x000f280000300800 */
[----:B------:R-:W4:Y:S04]  /*d44d0*/  LDL.LU R209, [R1+0x4c54] ;  /* 0x004c540001d17983 */ /* 0x000f280000300800 */
[----:B------:R-:W4:Y:S04]  /*d44e0*/  LDL.LU R202, [R1+0x4b2c] ;  /* 0x004b2c0001ca7983 */ /* 0x000f280000300800 */
[----:B------:R-:W1:Y:S01]  /*d44f0*/  LDS.128 R8, [R6] ;  /* 0x0000000006087984 */ /* 0x000e620000000c00 */
[----:B------:R-:W-:Y:S01]  /*d4500*/  BAR.SYNC.DEFER_BLOCKING 0x0 ;  /* 0x0000000000007b1d */ /* 0x000fe20000010000 */
[----:B------:R-:W-:-:S02]  /*d4510*/  LOP3.LUT R32, R208, 0xffff, RZ, 0xc0, !PT ;  /* 0x0000ffffd0207812 */ /* 0x000fc400078ec0ff */
[----:B------:R-:W-:Y:S02]  /*d4520*/  LOP3.LUT R34, R199, 0xffff, RZ, 0xc0, !PT ;  /* 0x0000ffffc7227812 */ /* 0x000fe400078ec0ff */
[----:B------:R-:W-:Y:S01]  /*d4530*/  LOP3.LUT R33, R207, 0xffff, RZ, 0xc0, !PT ;  /* 0x0000ffffcf217812 */ /* 0x000fe200078ec0ff */
[----:B------:R-:W4:Y:S04]  /*d4540*/  LDL.LU R199, [R1+0x4b28] ;  /* 0x004b280001c77983 */ /* 0x000f280000300800 */
[----:B------:R-:W-:Y:S01]  /*d4550*/  STSM.16.M88.4 [R222], R24 ;  /* 0x00000018de007844 */ /* 0x000fe20000000200 */
[----:B------:R-:W-:-:S03]  /*d4560*/  LOP3.LUT R35, R206, 0xffff, RZ, 0xc0, !PT ;  /* 0x0000ffffce237812 */ /* 0x000fc600078ec0ff */
[----:B------:R-:W4:Y:S01]  /*d4570*/  LDL.LU R208, [R1+0x46a0] ;  /* 0x0046a00001d07983 */ /* 0x000f220000300800 */
[----:B0-----:R-:W-:-:S03]  /*d4580*/  PRMT R28, R203, 0x4210, R32 ;  /* 0x00004210cb1c7816 */ /* 0x001fc60000000020 */
[----:B------:R-:W4:Y:S04]  /*d4590*/  LDL.LU R207, [R1+0x469c] ;  /* 0x00469c0001cf7983 */ /* 0x000f280000300800 */
[----:B------:R-:W4:Y:S04]  /*d45a0*/  LDL.LU R206, [R1+0x4698] ;  /* 0x0046980001ce7983 */ /* 0x000f280000300800 */
[----:B------:R-:W4:Y:S04]  /*d45b0*/  LDL.LU R203, [R1+0x462c] ;  /* 0x00462c0001cb7983 */ /* 0x000f280000300800 */
[----:B-1----:R-:W-:Y:S04]  /*d45c0*/  STL.64 [R1+0x2f0], R8 ;  /* 0x0002f00801007387 */ /* 0x002fe80000100a00 */
[----:B------:R-:W-:Y:S01]  /*d45d0*/  STL.64 [R1+0x2f8], R10 ;  /* 0x0002f80a01007387 */ /* 0x000fe20000100a00 */
[----:B------:R-:W-:Y:S06]  /*d45e0*/  BAR.SYNC.DEFER_BLOCKING 0x0 ;  /* 0x0000000000007b1d */ /* 0x000fec0000010000 */
[----:B------:R-:W0:Y:S04]  /*d45f0*/  LDS.128 R8, [R6] ;  /* 0x0000000006087984 */ /* 0x000e280000000c00 */
[----:B0-----:R-:W-:Y:S04]  /*d4600*/  STL [R1+0x2e4], R9 ;  /* 0x0002e40901007387 */ /* 0x001fe80000100800 */
[----:B------:R-:W-:Y:S01]  /*d4610*/  STL.64 [R1+0x2e8], R10 ;  /* 0x0002e80a01007387 */ /* 0x000fe20000100a00 */
[----:B---3--:R-:W-:-:S03]  /*d4620*/  PRMT R27, R195, 0x5210, R35 ;  /* 0x00005210c31b7816 */ /* 0x008fc60000000023 */
[----:B------:R-:W3:Y:S01]  /*d4630*/  LDL.LU R195, [R1+0x240] ;  /* 0x0002400001c37983 */ /* 0x000ee20000300800 */
[----:B------:R-:W-:Y:S02]  /*d4640*/  PRMT R29, R37, 0x4210, R33 ;  /* 0x00004210251d7816 */ /* 0x000fe40000000021 */
[----:B------:R-:W-:Y:S02]  /*d4650*/  PRMT R30, R36, 0x4210, R34 ;  /* 0x00004210241e7816 */ /* 0x000fe40000000022 */
[----:B------:R-:W-:Y:S01]  /*d4660*/  PRMT R31, R214, 0x4210, R35 ;  /* 0x00004210d61f7816 */ /* 0x000fe20000000023 */
[----:B------:R-:W-:Y:S06]  /*d4670*/  BAR.SYNC.DEFER_BLOCKING 0x0 ;  /* 0x0000000000007b1d */ /* 0x000fec0000010000 */
[----:B------:R-:W-:Y:S01]  /*d4680*/  STSM.16.M88.4 [R222], R28 ;  /* 0x0000001cde007844 */ /* 0x000fe20000000200 */
[----:B------:R-:W-:Y:S01]  /*d4690*/  IMAD.MOV.U32 R238, RZ, RZ, R8 ;  /* 0x000000ffffee7224 */ /* 0x000fe200078e0008 */
[----:B------:R-:W-:Y:S01]  /*d46a0*/  BAR.SYNC.DEFER_BLOCKING 0x0 ;  /* 0x0000000000007b1d */ /* 0x000fe20000010000 */
[----:B------:R-:W-:-:S02]  /*d46b0*/  PRMT R25, R212, 0x5210, R33 ;  /* 0x00005210d4197816 */ /* 0x000fc40000000021 */
[----:B--2---:R-:W-:Y:S02]  /*d46c0*/  PRMT R24, R213, 0x5210, R32 ;  /* 0x00005210d5187816 */ /* 0x004fe40000000020 */
[----:B------:R-:W-:Y:S01]  /*d46d0*/  PRMT R26, R211, 0x5210, R34 ;  /* 0x00005210d31a7816 */ /* 0x000fe20000000022 */
[----:B------:R-:W0:Y:S02]  /*d46e0*/  LDS.128 R8, [R6] ;  /* 0x0000000006087984 */ /* 0x000e240000000c00 */
[----:B------:R-:W-:Y:S01]  /*d46f0*/  BAR.SYNC.DEFER_BLOCKING 0x0 ;  /* 0x0000000000007b1d */ /* 0x000fe20000010000 */
[----:B----4-:R-:W-:Y:S02]  /*d4700*/  LOP3.LUT R32, R210, 0xffff, RZ, 0xc0, !PT ;  /* 0x0000ffffd2207812 */ /* 0x010fe400078ec0ff */
[----:B------:R-:W-:-:S03]  /*d4710*/  LOP3.LUT R34, R202, 0xffff, RZ, 0xc0, !PT ;  /* 0x0000ffffca227812 */ /* 0x000fc600078ec0ff */
[----:B------:R-:W2:Y:S04]  /*d4720*/  LDL.LU R212, [R1+0x23c] ;  /* 0x00023c0001d47983 */ /* 0x000ea80000300800 */
[----:B------:R-:W4:Y:S04]  /*d4730*/  LDL.LU R211, [R1+0x238] ;  /* 0x0002380001d37983 */ /* 0x000f280000300800 */
[----:B------:R-:W4:Y:S04]  /*d4740*/  LDL.LU R210, [R1+0x234] ;  /* 0x0002340001d27983 */ /* 0x000f280000300800 */
[----:B------:R-:W4:Y:S04]  /*d4750*/  LDL.LU R202, [R1+0x4c7c] ;  /* 0x004c7c0001ca7983 */ /* 0x000f280000300800 */
[----:B------:R-:W-:Y:S01]  /*d4760*/  STSM.16.M88.4 [R222], R24 ;  /* 0x00000018de007844 */ /* 0x000fe20000000200 */
[----:B------:R-:W-:-:S02]  /*d4770*/  LOP3.LUT R33, R209, 0xffff, RZ, 0xc0, !PT ;  /* 0x0000ffffd1217812 */ /* 0x000fc400078ec0ff */
[----:B------:R-:W-:Y:S01]  /*d4780*/  LOP3.LUT R35, R199, 0xffff, RZ, 0xc0, !PT ;  /* 0x0000ffffc7237812 */ /* 0x000fe200078ec0ff */
[----:B------:R-:W4:Y:S04]  /*d4790*/  LDL.LU R209, [R1+0x4c78] ;  /* 0x004c780001d17983 */ /* 0x000f280000300800 */
[----:B------:R-:W4:Y:S04]  /*d47a0*/  LDL.LU R199, [R1+0x4b44] ;  /* 0x004b440001c77983 */ /* 0x000f280000300800 */
[----:B0-----:R-:W-:Y:S01]  /*d47b0*/  STL [R1+0x2d0], R8 ;  /* 0x0002d00801007387 */ /* 0x001fe20000100800 */
[----:B------:R-:W-:-:S03]  /*d47c0*/  IMAD.MOV.U32 R239, RZ, RZ, R9 ;  /* 0x000000ffffef7224 */ /* 0x000fc600078e0009 */
[----:B------:R-:W-:Y:S01]  /*d47d0*/  STL.64 [R1+0x2d8], R10 ;  /* 0x0002d80a01007387 */ /* 0x000fe20000100a00 */
[----:B------:R-:W-:Y:S01]  /*d47e0*/  BAR.SYNC.DEFER_BLOCKING 0x0 ;  /* 0x0000000000007b1d */ /* 0x000fe20000010000 */
[----:B------:R-:W-:Y:S02]  /*d47f0*/  PRMT R28, R208, 0x4210, R32 ;  /* 0x00004210d01c7816 */ /* 0x000fe40000000020 */
[----:B------:R-:W-:-:S03]  /*d4800*/  PRMT R29, R207, 0x4210, R33 ;  /* 0x00004210cf1d7816 */ /* 0x000fc60000000021 */
[----:B------:R-:W4:Y:S04]  /*d4810*/  LDL.LU R39, [R1+0x4b38] ;  /* 0x004b380001277983 */ /* 0x000f280000300800 */
[----:B------:R-:W4:Y:S04]  /*d4820*/  LDL.LU R38, [R1+0x46ac] ;  /* 0x0046ac0001267983 */ /* 0x000f280000300800 */
[----:B------:R-:W4:Y:S04]  /*d4830*/  LDL.LU R37, [R1+0x46a8] ;  /* 0x0046a80001257983 */ /* 0x000f280000300800 */
[----:B------:R-:W4:Y:S04]  /*d4840*/  LDL.LU R208, [R1+0x46a4] ;  /* 0x0046a40001d07983 */ /* 0x000f280000300800 */
[----:B------:R-:W0:Y:S01]  /*d4850*/  LDS.128 R8, [R6] ;  /* 0x0000000006087984 */ /* 0x000e220000000c00 */
[----:B------:R-:W-:-:S03]  /*d4860*/  PRMT R30, R206, 0x4210, R34 ;  /* 0x00004210ce1e7816 */ /* 0x000fc60000000022 */
[----:B------:R-:W4:Y:S01]  /*d4870*/  LDL.LU R207, [R1+0x4630] ;  /* 0x0046300001cf7983 */ /* 0x000f220000300800 */
[----:B------:R-:W-:-:S03]  /*d4880*/  PRMT R31, R203, 0x4210, R35 ;  /* 0x00004210cb1f7816 */ /* 0x000fc60000000023 */
[----:B------:R-:W-:Y:S01]  /*d4890*/  STL.64 [R1+0x5240], R238 ;  /* 0x005240ee01007387 */ /* 0x000fe20000100a00 */
[----:B------:R-:W-:Y:S06]  /*d48a0*/  BAR.SYNC.DEFER_BLOCKING 0x0 ;  /* 0x0000000000007b1d */ /* 0x000fec0000010000 */
[----:B0-----:R-:W-:Y:S04]  /*d48b0*/  STL.64 [R1+0x2c0], R8 ;  /* 0x0002c00801007387 */ /* 0x001fe80000100a00 */
[----:B------:R-:W-:Y:S04]  /*d48c0*/  STL [R1+0x2c8], R10 ;  /* 0x0002c80a01007387 */ /* 0x000fe80000100800 */
[----:B------:R-:W4:Y:S04]  /*d48d0*/  LDL.LU R206, [R1+0x24c] ;  /* 0x00024c0001ce7983 */ /* 0x000f280000300800 */
[----:B------:R-:W4:Y:S01]  /*d48e0*/  LDL.LU R203, [R1+0x248] ;  /* 0x0002480001cb7983 */ /* 0x000f220000300800 */
[----:B---3--:R-:W-:-:S03]  /*d48f0*/  PRMT R24, R195, 0x5210, R32 ;  /* 0x00005210c3187816 */ /* 0x008fc60000000020 */
[----:B------:R-:W3:Y:S04]  /*d4900*/  LDL.LU R195, [R1+0x244] ;  /* 0x0002440001c37983 */ /* 0x000ee80000300800 */
[----:B------:R-:W-:Y:S01]  /*d4910*/  STSM.16.M88.4 [R222], R28 ;  /* 0x0000001cde007844 */ /* 0x000fe20000000200 */
[----:B------:R-:W-:Y:S01]  /*d4920*/  IMAD.MOV.U32 R240, RZ, RZ, R11 ;  /* 0x000000fffff07224 */ /* 0x000fe200078e000b */
[----:B------:R-:W-:Y:S06]  /*d4930*/  BAR.SYNC.DEFER_BLOCKING 0x0 ;  /* 0x0000000000007b1d */ /* 0x000fec0000010000 */
[----:B------:R-:W0:Y:S01]  /*d4940*/  LDS.128 R8, [R6] ;  /* 0x0000000006087984 */ /* 0x000e220000000c00 */
[----:B--2---:R-:W-:-:S02]  /*d4950*/  PRMT R25, R212, 0x5210, R33 ;  /* 0x00005210d4197816 */ /* 0x004fc40000000021 */
[----:B----4-:R-:W-:Y:S02]  /*d4960*/  PRMT R26, R211, 0x5210, R34 ;  /* 0x00005210d31a7816 */ /* 0x010fe40000000022 */
[----:B------:R-:W-:Y:S01]  /*d4970*/  PRMT R27, R210, 0x5210, R35 ;  /* 0x00005210d21b7816 */ /* 0x000fe20000000023 */
[----:B------:R-:W-:Y:S01]  /*d4980*/  BAR.SYNC.DEFER_BLOCKING 0x0 ;  /* 0x0000000000007b1d */ /* 0x000fe20000010000 */
[----:B------:R-:W-:-:S05]  /*d4990*/  LOP3.LUT R32, R202, 0xffff, RZ, 0xc0, !PT ;  /* 0x0000ffffca207812 */ /* 0x000fca00078ec0ff */
[----:B------:R-:W2:Y:S04]  /*d49a0*/  LDL.LU R202, [R1+0x204] ;  /* 0x0002040001ca7983 */ /* 0x000ea80000300800 */
[----:B------:R-:W4:Y:S04]  /*d49b0*/  LDL.LU R36, [R1+0x4c94] ;  /* 0x004c940001247983 */ /* 0x000f280000300800 */
[----:B------:R-:W4:Y:S01]  /*d49c0*/  LDL.LU R214, [R1+0x4c90] ;  /* 0x004c900001d67983 */ /* 0x000f220000300800 */
[----:B------:R-:W-:-:S03]  /*d49d0*/  LOP3.LUT R33, R209, 0xffff, RZ, 0xc0, !PT ;  /* 0x0000ffffd1217812 */ /* 0x000fc600078ec0ff */
[----:B------:R-:W4:Y:S04]  /*d49e0*/  LDL.LU R213, [R1+0x4b50] ;  /* 0x004b500001d57983 */ /* 0x000f280000300800 */
[----:B------:R1:W-:Y:S01]  /*d49f0*/  STSM.16.M88.4 [R222], R24 ;  /* 0x00000018de007844 */ /* 0x0003e20000000200 */
[----:B------:R-:W-:-:S03]  /*d4a00*/  LOP3.LUT R34, R199, 0xffff, RZ, 0xc0, !PT ;  /* 0x0000ffffc7227812 */ /* 0x000fc600078ec0ff */
[----:B------:R-:W4:Y:S04]  /*d4a10*/  LDL.LU R212, [R1+0x4b4c] ;  /* 0x004b4c0001d47983 */ /* 0x000f280000300800 */
[----:B------:R-:W4:Y:S04]  /*d4a20*/  LDL.LU R211, [R1+0x46bc] ;  /* 0x0046bc0001d37983 */ /* 0x000f280000300800 */
[----:B------:R-:W4:Y:S04]  /*d4a30*/  LDL.LU R210, [R1+0x46b8] ;  /* 0x0046b80001d27983 */ /* 0x000f280000300800 */
[----:B------:R-:W4:Y:S04]  /*d4a40*/  LDL.LU R209, [R1+0x46b4] ;  /* 0x0046b40001d17983 */ /* 0x000f280000300800 */
[----:B------:R-:W4:Y:S04]  /*d4a50*/  LDL.LU R199, [R1+0x46b0] ;  /* 0x0046b00001c77983 */ /* 0x000f280000300800 */
[----:B0-----:R-:W-:Y:S04]  /*d4a60*/  STL.64 [R1+0x2b0], R8 ;  /* 0x0002b00801007387 */ /* 0x001fe80000100a00 */
[----:B------:R-:W-:Y:S01]  /*d4a70*/  STL.64 [R1+0x2b8], R10 ;  /* 0x0002b80a01007387 */ /* 0x000fe20000100a00 */
[----:B------:R-:W-:Y:S06]  /*d4a80*/  BAR.SYNC.DEFER_BLOCKING 0x0 ;  /* 0x0000000000007b1d */ /* 0x000fec0000010000 */
[----:B------:R-:W0:Y:S01]  /*d4a90*/  LDS.128 R8, [R6] ;  /* 0x0000000006087984 */ /* 0x000e220000000c00 */
[----:B------:R-:W-:-:S02]  /*d4aa0*/  LOP3.LUT R35, R39, 0xffff, RZ, 0xc0, !PT ;  /* 0x0000ffff27237812 */ /* 0x000fc400078ec0ff */
[----:B------:R-:W-:Y:S02]  /*d4ab0*/  PRMT R30, R208, 0x4210, R34 ;  /* 0x00004210d01e7816 */ /* 0x000fe40000000022 */
[----:B------:R-:W-:Y:S02]  /*d4ac0*/  PRMT R31, R207, 0x4210, R35 ;  /* 0x00004210cf1f7816 */ /* 0x000fe40000000023 */
[----:B-1----:R-:W-:Y:S01]  /*d4ad0*/  PRMT R24, R206, 0x5210, R32 ;  /* 0x00005210ce187816 */ /* 0x002fe20000000020 */
[----:B0-----:R-:W-:Y:S04]  /*d4ae0*/  STL.64 [R1+0x2a0], R8 ;  /* 0x0002a00801007387 */ /* 0x001fe80000100a00 */
[----:B------:R-:W-:Y:S04]  /*d4af0*/  STL.64 [R1+0x2a8], R10 ;  /* 0x0002a80a01007387 */ /* 0x000fe80000100a00 */
[----:B------:R-:W4:Y:S04]  /*d4b00*/  LDL.LU R208, [R1+0x254] ;  /* 0x0002540001d07983 */ /* 0x000f280000300800 */
[----:B------:R-:W4:Y:S04]  /*d4b10*/  LDL.LU R207, [R1+0x250] ;  /* 0x0002500001cf7983 */ /* 0x000f280000300800 */
[----:B------:R-:W4:Y:S01]  /*d4b20*/  LDL.LU R206, [R1+0x258] ;  /* 0x0002580001ce7983 */ /* 0x000f220000300800 */
[----:B------:R-:W-:Y:S01]  /*d4b30*/  BAR.SYNC.DEFER_BLOCKING 0x0 ;  /* 0x0000000000007b1d */ /* 0x000fe20000010000 */
[----:B---3--:R-:W-:-:S05]  /*d4b40*/  PRMT R26, R195, 0x5210, R34 ;  /* 0x00005210c31a7816 */ /* 0x008fca0000000022 */
[----:B------:R-:W3:Y:S01]  /*d4b50*/  LDL.LU R195, [R1+0x214] ;  /* 0x0002140001c37983 */ /* 0x000ee20000300800 */
[----:B------:R-:W-:Y:S02]  /*d4b60*/  PRMT R28, R38, 0x4210, R32 ;  /* 0x00004210261c7816 */ /* 0x000fe40000000020 */
[----:B------:R-:W-:-:S05]  /*d4b70*/  PRMT R29, R37, 0x4210, R33 ;  /* 0x00004210251d7816 */ /* 0x000fca0000000021 */
[----:B------:R-:W-:Y:S01]  /*d4b80*/  STSM.16.M88.4 [R222], R28 ;  /* 0x0000001cde007844 */ /* 0x000fe20000000200 */
[----:B------:R-:W-:Y:S01]  /*d4b90*/  BAR.SYNC.DEFER_BLOCKING 0x0 ;  /* 0x0000000000007b1d */ /* 0x000fe20000010000 */
[----:B------:R-:W-:-:S05]  /*d4ba0*/  PRMT R25, R203, 0x5210, R33 ;  /* 0x00005210cb197816 */ /* 0x000fca0000000021 */
[----:B------:R-:W3:Y:S04]  /*d4bb0*/  LDL.LU R203, [R1+0x4cb0] ;  /* 0x004cb00001cb7983 */ /* 0x000ee80000300800 */
[----:B------:R-:W0:Y:S01]  /*d4bc0*/  LDS.128 R8, [R6] ;  /* 0x0000000006087984 */ /* 0x000e220000000c00 */
[----:B--2---:R-:W-:Y:S01]  /*d4bd0*/  PRMT R27, R202, 0x5210, R35 ;  /* 0x00005210ca1b7816 */ /* 0x004fe20000000023 */
[----:B------:R-:W-:Y:S06]  /*d4be0*/  BAR.SYNC.DEFER_BLOCKING 0x0 ;  /* 0x0000000000007b1d */ /* 0x000fec0000010000 */
[----:B------:R-:W2:Y:S04]  /*d4bf0*/  LDL.LU R202, [R1+0x4cac] ;  /* 0x004cac0001ca7983 */ /* 0x000ea80000300800 */
[----:B------:R-:W-:Y:S01]  /*d4c00*/  STSM.16.M88.4 [R222], R24 ;  /* 0x00000018de007844 */ /* 0x000fe20000000200 */
[----:B0-----:R-:W-:-:S03]  /*d4c10*/  IMAD.MOV.U32 R241, RZ, RZ, R8 ;  /* 0x000000fffff17224 */ /* 0x001fc600078e0008 */
[----:B------:R-:W-:Y:S04]  /*d4c20*/  STL [R1+0x294], R9 ;  /* 0x0002940901007387 */ /* 0x000fe80000100800 */
[----:B------:R-:W-:Y:S01]  /*d4c30*/  STL.64 [R1+0x298], R10 ;  /* 0x0002980a01007387 */ /* 0x000fe20000100a00 */
[----:B------:R-:W-:Y:S01]  /*d4c40*/  BAR.SYNC.DEFER_BLOCKING 0x0 ;  /* 0x0000000000007b1d */ /* 0x000fe20000010000 */
[----:B----4-:R-:W-:Y:S02]  /*d4c50*/  LOP3.LUT R35, R212, 0xffff, RZ, 0xc0, !PT ;  /* 0x0000ffffd4237812 */ /* 0x010fe400078ec0ff */
[----:B------:R-:W-:-:S03]  /*d4c60*/  LOP3.LUT R32, R36, 0xffff, RZ, 0xc0, !PT ;  /* 0x0000ffff24207812 */ /* 0x000fc600078ec0ff */
[----:B------:R-:W4:Y:S04]  /*d4c70*/  LDL.LU R40, [R1+0x4b64] ;  /* 0x004b640001287983 */ /* 0x000f280000300800 */
[----:B------:R-:W0:Y:S01]  /*d4c80*/  LDS.128 R8, [R6] ;  /* 0x0000000006087984 */ /* 0x000e220000000c00 */
[----:B------:R-:W-:-:S03]  /*d4c90*/  PRMT R31, R199, 0x4210, R35 ;  /* 0x00004210c71f7816 */ /* 0x000fc60000000023 */
[----:B------:R-:W4:Y:S04]  /*d4ca0*/  LDL.LU R39, [R1+0x4b60] ;  /* 0x004b600001277983 */ /* 0x000f280000300800 */
[----:B------:R-:W4:Y:S04]  /*d4cb0*/  LDL.LU R38, [R1+0x46cc] ;  /* 0x0046cc0001267983 */ /* 0x000f280000300800 */
[----:B------:R-:W4:Y:S04]  /*d4cc0*/  LDL.LU R37, [R1+0x46c4] ;  /* 0x0046c40001257983 */ /* 0x000f280000300800 */
[----:B------:R-:W4:Y:S04]  /*d4cd0*/  LDL.LU R36, [R1+0x46c8] ;  /* 0x0046c80001247983 */ /* 0x000f280000300800 */
[----:B------:R-:W4:Y:S04]  /*d4ce0*/  LDL.LU R199, [R1+0x46c0] ;  /* 0x0046c00001c77983 */ /* 0x000f280000300800 */
[----:B------:R-:W-:Y:S04]  /*d4cf0*/  STL.64 [R1+0x5230], R240 ;  /* 0x005230f001007387 */ /* 0x000fe80000100a00 */
[----:B0-----:R-:W-:Y:S04]  /*d4d00*/  STL.64 [R1+0x280], R8 ;  /* 0x0002800801007387 */ /* 0x001fe80000100a00 */
[----:B------:R-:W-:Y:S01]  /*d4d10*/  STL.64 [R1+0x288], R10 ;  /* 0x0002880a01007387 */ /* 0x000fe20000100a00 */
[----:B------:R-:W-:Y:S01]  /*d4d20*/  BAR.SYNC.DEFER_BLOCKING 0x0 ;  /* 0x0000000000007b1d */ /* 0x000fe20000010000 */
[----:B---3--:R-:W-:-:S05]  /*d4d30*/  PRMT R27, R195, 0x5210, R35 ;  /* 0x00005210c31b7816 */ /* 0x008fca0000000023 */
[----:B------:R-:W3:Y:S01]  /*d4d40*/  LDL.LU R195, [R1+0x33c] ;  /* 0x00033c0001c37983 */ /* 0x000ee20000300800 */
[----:B------:R-:W-:Y:S02]  /*d4d50*/  LOP3.LUT R33, R214, 0xffff, RZ, 0xc0, !PT ;  /* 0x0000ffffd6217812 */ /* 0x000fe400078ec0ff */
[----:B------:R-:W-:Y:S01]  /*d4d60*/  LOP3.LUT R34, R213, 0xffff, RZ, 0xc0, !PT ;  /* 0x0000ffffd5227812 */ /* 0x000fe200078ec0ff */
[----:B------:R-:W3:Y:S01]  /*d4d70*/  LDL.LU R214, [R1+0x25c] ;  /* 0x00025c0001d67983 */ /* 0x000ee20000300800 */
[----:B------:R-:W-:Y:S02]  /*d4d80*/  PRMT R28, R211, 0x4210, R32 ;  /* 0x00004210d31c7816 */ /* 0x000fe40000000020 */
[----:B------:R-:W-:Y:S01]  /*d4d90*/  PRMT R29, R210, 0x4210, R33 ;  /* 0x00004210d21d7816 */ /* 0x000fe20000000021 */
[----:B------:R-:W3:Y:S01]  /*d4da0*/  LDL.LU R213, [R1+0x340] ;  /* 0x0003400001d57983 */ /* 0x000ee20000300800 */
[----:B------:R-:W-:-:S03]  /*d4db0*/  PRMT R30, R209, 0x4210, R34 ;  /* 0x00004210d11e7816 */ /* 0x000fc60000000022 */
[----:B------:R-:W3:Y:S04]  /*d4dc0*/  LDL.LU R212, [R1+0x224] ;  /* 0x0002240001d47983 */ /* 0x000ee80000300800 */
[----:B------:R-:W-:Y:S01]  /*d4dd0*/  STSM.16.M88.4 [R222], R28 ;  /* 0x0000001cde007844 */ /* 0x000fe20000000200 */
[----:B------:R-:W-:Y:S01]  /*d4de0*/  BAR.SYNC.DEFER_BLOCKING 0x0 ;  /* 0x0000000000007b1d */ /* 0x000fe20000010000 */
[----:B------:R-:W-:Y:S02]  /*d4df0*/  PRMT R24, R208, 0x5210, R32 ;  /* 0x00005210d0187816 */ /* 0x000fe40000000020 */
[----:B------:R-:W-:Y:S02]  /*d4e00*/  PRMT R25, R207, 0x5210, R33 ;  /* 0x00005210cf197816 */ /* 0x000fe40000000021 */
[----:B------:R-:W-:Y:S01]  /*d4e10*/  PRMT R26, R206, 0x5210, R34 ;  /* 0x00005210ce1a7816 */ /* 0x000fe20000000022 */
[----:B------:R-:W3:Y:S04]  /*d4e20*/  LDL.LU R211, [R1+0x4ccc] ;  /* 0x004ccc0001d37983 */ /* 0x000ee80000300800 */
[----:B------:R-:W3:Y:S04]  /*d4e30*/  LDL.LU R210, [R1+0x4cc8] ;  /* 0x004cc80001d27983 */ /* 0x000ee80000300800 */
[----:B------:R-:W0:Y:S01]  /*d4e40*/  LDS.128 R8, [R6] ;  /* 0x0000000006087984 */ /* 0x000e220000000c00 */
[----:B------:R-:W-:Y:S01]  /*d4e50*/  BAR.SYNC.DEFER_BLOCKING 0x0 ;  /* 0x0000000000007b1d */ /* 0x000fe20000010000 */
[----:B------:R-:W-:-:S05]  /*d4e60*/  LOP3.LUT R32, R203, 0xffff, RZ, 0xc0, !PT ;  /* 0x0000ffffcb207812 */ /* 0x000fca00078ec0ff */
[----:B------:R-:W3:Y:S04]  /*d4e70*/  LDL.LU R209, [R1+0x4b6c] ;  /* 0x004b6c0001d17983 */ /* 0x000ee80000300800 */
[----:B------:R-:W3:Y:S04]  /*d4e80*/  LDL.LU R208, [R1+0x4b68] ;  /* 0x004b680001d07983 */ /* 0x000ee80000300800 */
[----:B------:R-:W3:Y:S04]  /*d4e90*/  LDL.LU R207, [R1+0x46d8] ;  /* 0x0046d80001cf7983 */ /* 0x000ee80000300800 */
[----:B------:R-:W3:Y:S04]  /*d4ea0*/  LDL.LU R206, [R1+0x46d0] ;  /* 0x0046d00001ce7983 */ /* 0x000ee80000300800 */
[----:B------:R-:W-:Y:S04]  /*d4eb0*/  STSM.16.M88.4 [R222], R24 ;  /* 0x00000018de007844 */ /* 0x000fe80000000200 */
[----:B------:R-:W3:Y:S01]  /*d4ec0*/  LDL.LU R203, [R1+0x46d4] ;  /* 0x0046d40001cb7983 */ /* 0x000ee20000300800 */
[----:B0-----:R-:W-:Y:S01]  /*d4ed0*/  IMAD.MOV.U32 R242, RZ, RZ, R9 ;  /* 0x000000fffff27224 */ /* 0x001fe200078e0009 */
[----:B--2---:R-:W-:-:S02]  /*d4ee0*/  LOP3.LUT R33, R202, 0xffff, RZ, 0xc0, !PT ;  /* 0x0000ffffca217812 */ /* 0x004fc400078ec0ff */
[----:B------:R-:W2:Y:S04]  /*d4ef0*/  LDL.LU R202, [R1+0x4638] ;  /* 0x0046380001ca7983 */ /* 0x000ea80000300800 */
[----:B------:R-:W-:Y:S04]  /*d4f00*/  STL [R1+0x270], R8 ;  /* 0x0002700801007387 */ /* 0x000fe80000100800 */
[----:B------:R-:W-:Y:S01]  /*d4f10*/  STL.64 [R1+0x278], R10 ;  /* 0x0002780a01007387 */ /* 0x000fe20000100a00 */
[----:B------:R-:W-:Y:S06]  /*d4f20*/  BAR.SYNC.DEFER_BLOCKING 0x0 ;  /* 0x0000000000007b1d */ /* 0x000fec0000010000 */
[----:B------:R-:W0:Y:S01]  /*d4f30*/  LDS.128 R8, [R6] ;  /* 0x0000000006087984 */ /* 0x000e220000000c00 */
[----:B----4-:R-:W-:-:S04]  /*d4f40*/  LOP3.LUT R35, R39, 0xffff, RZ, 0xc0, !PT ;  /* 0x0000ffff27237812 */ /* 0x010fc800078ec0ff */
[----:B------:R-:W-:Y:S01]  /*d4f50*/  PRMT R31, R199, 0x4210, R35 ;  /* 0x00004210c71f7816 */ /* 0x000fe20000000023 */
[----:B0-----:R-:W-:Y:S01]  /*d4f60*/  IMAD.MOV.U32 R243, RZ, RZ, R11 ;  /* 0x000000fffff37224 */ /* 0x001fe200078e000b */
[----:B------:R-:W-:Y:S04]  /*d4f70*/  STL.64 [R1+0x260], R8 ;  /* 0x0002600801007387 */ /* 0x000fe80000100a00 */
[----:B------:R-:W-:Y:S04]  /*d4f80*/  STL [R1+0x268], R10 ;  /* 0x0002680a01007387 */ /* 0x000fe80000100800 */
[----:B------:R-:W-:Y:S04]  /*d4f90*/  STL.64 [R1+0x5220], R242 ;  /* 0x005220f201007387 */ /* 0x000fe80000100a00 */
[----:B------:R-:W4:Y:S01]  /*d4fa0*/  LDL.LU R199, [R1+0xc80] ;  /* 0x000c800001c77983 */ /* 0x000f220000300800 */
[----:B------:R-:W-:Y:S01]  /*d4fb0*/  BAR.SYNC.DEFER_BLOCKING 0x0 ;  /* 0x0000000000007b1d */ /* 0x000fe20000010000 */
[----:B---3--:R-:W-:-:S05]  /*d4fc0*/  PRMT R24, R195, 0x5210, R32 ;  /* 0x00005210c3187816 */ /* 0x008fca0000000020 */
[----:B------:R-:W3:Y:S01]  /*d4fd0*/  LDL.LU R195, [R1+0x34c] ;  /* 0x00034c0001c37983 */ /* 0x000ee20000300800 */
[----:B------:R-:W-:Y:S02]  /*d4fe0*/  LOP3.LUT R34, R40, 0xffff, RZ, 0xc0, !PT ;  /* 0x0000ffff28227812 */ /* 0x000fe400078ec0ff */
[----:B------:R-:W-:Y:S01]  /*d4ff0*/  PRMT R28, R38, 0x4210, R32 ;  /* 0x00004210261c7816 */ /* 0x000fe20000000020 */
[----:B------:R-:W3:Y:S01]  /*d5000*/  LDL.LU R44, [R1+0xc84] ;  /* 0x000c8400012c7983 */ /* 0x000ee20000300800 */
[--C-:B------:R-:W-:Y:S02]  /*d5010*/  PRMT R29, R37, 0x4210, R33.reuse ;  /* 0x00004210251d7816 */ /* 0x100fe40000000021 */
[----:B------:R-:W-:Y:S01]  /*d5020*/  PRMT R30, R36, 0x4210, R34 ;  /* 0x00004210241e7816 */ /* 0x000fe20000000022 */
[----:B------:R-:W3:Y:S04]  /*d5030*/  LDL.LU R43, [R1+0x404] ;  /* 0x00040400012b7983 */ /* 0x000ee80000300800 */
[----:B------:R-:W-:Y:S01]  /*d5040*/  STSM.16.M88.4 [R222], R28 ;  /* 0x0000001cde007844 */ /* 0x000fe20000000200 */
[----:B------:R-:W-:Y:S01]  /*d5050*/  BAR.SYNC.DEFER_BLOCKING 0x0 ;  /* 0x0000000000007b1d */ /* 0x000fe20000010000 */
[----:B------:R-:W-:-:S02]  /*d5060*/  PRMT R25, R214, 0x5210, R33 ;  /* 0x00005210d6197816 */ /* 0x000fc40000000021 */
[----:B------:R-:W-:Y:S02]  /*d5070*/  PRMT R26, R213, 0x5210, R34 ;  /* 0x00005210d51a7816 */ /* 0x000fe40000000022 */
[----:B------:R-:W-:Y:S01]  /*d5080*/  PRMT R27, R212, 0x5210, R35 ;  /* 0x00005210d41b7816 */ /* 0x000fe20000000023 */
[----:B------:R-:W3:Y:S04]  /*d5090*/  LDL.LU R42, [R1+0x4ce0] ;  /* 0x004ce000012a7983 */ /* 0x000ee80000300800 */
[----:B------:R-:W3:Y:S04]  /*d50a0*/  LDL.LU R41, [R1+0x4cdc] ;  /* 0x004cdc0001297983 */ /* 0x000ee80000300800 */
[----:B------:R-:W3:Y:S04]  /*d50b0*/  LDL.LU R40, [R1+0x4b80] ;  /* 0x004b800001287983 */ /* 0x000ee80000300800 */
[----:B------:R-:W3:Y:S04]  /*d50c0*/  LDL.LU R39, [R1+0x4b7c] ;  /* 0x004b7c0001277983 */ /* 0x000ee80000300800 */
[----:B------:R-:W0:Y:S01]  /*d50d0*/  LDS.128 R8, [R6] ;  /* 0x0000000006087984 */ /* 0x000e220000000c00 */
[----:B------:R-:W-:Y:S06]  /*d50e0*/  BAR.SYNC.DEFER_BLOCKING 0x0 ;  /* 0x0000000000007b1d */ /* 0x000fec0000010000 */
[----:B------:R-:W3:Y:S04]  /*d50f0*/  LDL.LU R38, [R1+0x46e4] ;  /* 0x0046e40001267983 */ /* 0x000ee80000300800 */
[----:B------:R-:W3:Y:S04]  /*d5100*/  LDL.LU R37, [R1+0x46e0] ;  /* 0x0046e00001257983 */ /* 0x000ee80000300800 */
[----:B------:R-:W3:Y:S04]  /*d5110*/  LDL.LU R36, [R1+0x46dc] ;  /* 0x0046dc0001247983 */ /* 0x000ee80000300800 */
[----:B------:R-:W3:Y:S04]  /*d5120*/  LDL.LU R214, [R1+0x4640] ;  /* 0x0046400001d67983 */ /* 0x000ee80000300800 */
[----:B------:R-:W-:Y:S04]  /*d5130*/  STSM.16.M88.4 [R222], R24 ;  /* 0x00000018de007844 */ /* 0x000fe80000000200 */
[----:B0-----:R-:W-:Y:S04]  /*d5140*/  STL.64 [R1+0x250], R8 ;  /* 0x0002500801007387 */ /* 0x001fe80000100a00 */
[----:B------:R-:W-:Y:S01]  /*d5150*/  STL.64 [R1+0x258], R10 ;  /* 0x0002580a01007387 */ /* 0x000fe20000100a00 */
[----:B------:R-:W-:Y:S06]  /*d5160*/  BAR.SYNC.DEFER_BLOCKING 0x0 ;  /* 0x0000000000007b1d */ /* 0x000fec0000010000 */
[----:B------:R-:W0:Y:S01]  /*d5170*/  LDS.128 R8, [R6] ;  /* 0x0000000006087984 */ /* 0x000e220000000c00 */
[----:B------:R-:W-:-:S02]  /*d5180*/  LOP3.LUT R32, R211, 0xffff, RZ, 0xc0, !PT ;  /* 0x0000ffffd3207812 */ /* 0x000fc400078ec0ff */
[----:B------:R-:W-:Y:S02]  /*d5190*/  LOP3.LUT R33, R210, 0xffff, RZ, 0xc0, !PT ;  /* 0x0000ffffd2217812 */ /* 0x000fe400078ec0ff */
[----:B------:R-:W-:Y:S02]  /*d51a0*/  LOP3.LUT R34, R209, 0xffff, RZ, 0xc0, !PT ;  /* 0x0000ffffd1227812 */ /* 0x000fe400078ec0ff */
[----:B------:R-:W-:Y:S02]  /*d51b0*/  LOP3.LUT R35, R208, 0xffff, RZ, 0xc0, !PT ;  /* 0x0000ffffd0237812 */ /* 0x000fe400078ec0ff */
[----:B------:R-:W-:Y:S02]  /*d51c0*/  PRMT R28, R207, 0x4210, R32 ;  /* 0x00004210cf1c7816 */ /* 0x000fe40000000020 */
[----:B------:R-:W-:Y:S02]  /*d51d0*/  PRMT R29, R206, 0x4210, R33 ;  /* 0x00004210ce1d7816 */ /* 0x000fe40000000021 */
[----:B------:R-:W-:-:S02]  /*d51e0*/  PRMT R30, R203, 0x4210, R34 ;  /* 0x00004210cb1e7816 */ /* 0x000fc40000000022 */
[----:B--2---:R-:W-:Y:S01]  /*d51f0*/  PRMT R31, R202, 0x4210, R35 ;  /* 0x00004210ca1f7816 */ /* 0x004fe20000000023 */
[----:B------:R-:W-:Y:S06]  /*d5200*/  BAR.SYNC.DEFER_BLOCKING 0x0 ;  /* 0x0000000000007b1d */ /* 0x000fec0000010000 */
[----:B0-----:R-:W-:Y:S04]  /*d5210*/  STL.64 [R1+0x240], R8 ;  /* 0x0002400801007387 */ /* 0x001fe80000100a00 */
[----:B------:R-:W-:Y:S04]  /*d5220*/  STL.64 [R1+0x248], R10 ;  /* 0x0002480a01007387 */ /* 0x000fe80000100a00 */
[----:B------:R-:W2:Y:S04]  /*d5230*/  LDL.LU R213, [R1+0xc94] ;  /* 0x000c940001d57983 */ /* 0x000ea80000300800 */
[----:B------:R-:W2:Y:S04]  /*d5240*/  LDL.LU R212, [R1+0xc90] ;  /* 0x000c900001d47983 */ /* 0x000ea80000300800 */
[----:B------:R-:W2:Y:S04]  /*d5250*/  LDL.LU R211, [R1+0xc8c] ;  /* 0x000c8c0001d37983 */ /* 0x000ea80000300800 */
[----:B------:R-:W2:Y:S04]  /*d5260*/  LDL.LU R210, [R1+0x330] ;  /* 0x0003300001d27983 */ /* 0x000ea80000300800 */
[----:B------:R-:W2:Y:S04]  /*d5270*/  LDL.LU R209, [R1+0x4cf4] ;  /* 0x004cf40001d17983 */ /* 0x000ea80000300800 */
[----:B------:R-:W2:Y:S01]  /*d5280*/  LDL.LU R208, [R1+0x4cf0] ;  /* 0x004cf00001d07983 */ /* 0x000ea20000300800 */
[----:B----4-:R-:W-:-:S03]  /*d5290*/  PRMT R24, R199, 0x5210, R32 ;  /* 0x00005210c7187816 */ /* 0x010fc60000000020 */
[----:B------:R-:W4:Y:S04]  /*d52a0*/  LDL.LU R207, [R1+0x4b88] ;  /* 0x004b880001cf7983 */ /* 0x000f280000300800 */
[----:B------:R-:W4:Y:S04]  /*d52b0*/  LDL.LU R206, [R1+0x4b84] ;  /* 0x004b840001ce7983 */ /* 0x000f280000300800 */
[----:B------:R-:W4:Y:S04]  /*d52c0*/  LDL.LU R203, [R1+0x46f4] ;  /* 0x0046f40001cb7983 */ /* 0x000f280000300800 */
[----:B------:R-:W4:Y:S04]  /*d52d0*/  LDL.LU R202, [R1+0x46ec] ;  /* 0x0046ec0001ca7983 */ /* 0x000f280000300800 */
[----:B------:R-:W4:Y:S01]  /*d52e0*/  LDL.LU R199, [R1+0x46f0] ;  /* 0x0046f00001c77983 */ /* 0x000f220000300800 */
[----:B---3--:R-:W-:-:S03]  /*d52f0*/  PRMT R25, R195, 0x5210, R33 ;  /* 0x00005210c3197816 */ /* 0x008fc60000000021 */
[----:B------:R-:W3:Y:S04]  /*d5300*/  LDL.LU R195, [R1+0x46e8] ;  /* 0x0046e80001c37983 */ /* 0x000ee80000300800 */
[----:B------:R-:W-:Y:S01]  /*d5310*/  STSM.16.M88.4 [R222], R28 ;  /* 0x0000001cde007844 */ /* 0x000fe20000000200 */
[----:B------:R-:W-:Y:S01]  /*d5320*/  BAR.SYNC.DEFER_BLOCKING 0x0 ;  /* 0x0000000000007b1d */ /* 0x000fe20000010000 */
[----:B------:R-:W-:Y:S02]  /*d5330*/  PRMT R26, R44, 0x5210, R34 ;  /* 0x000052102c1a7816 */ /* 0x000fe40000000022 */
[----:B------:R-:W-:-:S03]  /*d5340*/  PRMT R27, R43, 0x5210, R35 ;  /* 0x000052102b1b7816 */ /* 0x000fc60000000023 */
[----:B------:R-:W0:Y:S02]  /*d5350*/  LDS.128 R8, [R6] ;  /* 0x0000000006087984 */ /* 0x000e240000000c00 */
[----:B------:R-:W-:Y:S06]  /*d5360*/  BAR.SYNC.DEFER_BLOCKING 0x0 ;  /* 0x0000000000007b1d */ /* 0x000fec0000010000 */
[----:B------:R-:W-:Y:S04]  /*d5370*/  STSM.16.M88.4 [R222], R24 ;  /* 0x00000018de007844 */ /* 0x000fe80000000200 */
[----:B0-----:R-:W-:Y:S01]  /*d5380*/  STL [R1+0x234], R9 ;  /* 0x0002340901007387 */ /* 0x001fe20000100800 */
[----:B------:R-:W-:-:S03]  /*d5390*/  IMAD.MOV.U32 R244, RZ, RZ, R8 ;  /* 0x000000fffff47224 */ /* 0x000fc600078e0008 */
[----:B------:R-:W-:Y:S01]  /*d53a0*/  STL.64 [R1+0x238], R10 ;  /* 0x0002380a01007387 */ /* 0x000fe20000100a00 */
[----:B------:R-:W-:Y:S06]  /*d53b0*/  BAR.SYNC.DEFER_BLOCKING 0x0 ;  /* 0x0000000000007b1d */ /* 0x000fec0000010000 */
[----:B------:R-:W0:Y:S01]  /*d53c0*/  LDS.128 R8, [R6] ;  /* 0x0000000006087984 */ /* 0x000e220000000c00 */
[----:B------:R-:W-:Y:S02]  /*d53d0*/  LOP3.LUT R32, R42, 0xffff, RZ, 0xc0, !PT ;  /* 0x0000ffff2a207812 */ /* 0x000fe400078ec0ff */
[----:B------:R-:W-:-:S02]  /*d53e0*/  LOP3.LUT R33, R41, 0xffff, RZ, 0xc0, !PT ;  /* 0x0000ffff29217812 */ /* 0x000fc400078ec0ff */
[----:B------:R-:W-:Y:S02]  /*d53f0*/  LOP3.LUT R34, R40, 0xffff, RZ, 0xc0, !PT ;  /* 0x0000ffff28227812 */ /* 0x000fe400078ec0ff */
[----:B------:R-:W-:Y:S02]  /*d5400*/  LOP3.LUT R35, R39, 0xffff, RZ, 0xc0, !PT ;  /* 0x0000ffff27237812 */ /* 0x000fe400078ec0ff */
[----:B------:R-:W-:Y:S02]  /*d5410*/  PRMT R28, R38, 0x4210, R32 ;  /* 0x00004210261c7816 */ /* 0x000fe40000000020 */
[----:B------:R-:W-:Y:S02]  /*d5420*/  PRMT R29, R37, 0x4210, R33 ;  /* 0x00004210251d7816 */ /* 0x000fe40000000021 */
[----:B------:R-:W-:Y:S01]  /*d5430*/  PRMT R30, R36, 0x4210, R34 ;  /* 0x00004210241e7816 */ /* 0x000fe20000000022 */
[----:B------:R-:W-:Y:S01]  /*d5440*/  BAR.SYNC.DEFER_BLOCKING 0x0 ;  /* 0x0000000000007b1d */ /* 0x000fe20000010000 */
[----:B------:R-:W-:-:S05]  /*d5450*/  PRMT R31, R214, 0x4210, R35 ;  /* 0x00004210d61f7816 */ /* 0x000fca0000000023 */
[----:B0-----:R-:W-:Y:S04]  /*d5460*/  STL.64 [R1+0x220], R8 ;  /* 0x0002200801007387 */ /* 0x001fe80000100a00 */
[----:B------:R-:W-:Y:S01]  /*d5470*/  STL.64 [R1+0x228], R10 ;  /* 0x0002280a01007387 */ /* 0x000fe20000100a00 */
[----:B--2---:R-:W-:-:S03]  /*d5480*/  PRMT R24, R213, 0x5210, R32 ;  /* 0x00005210d5187816 */ /* 0x004fc60000000020 */
[----:B------:R-:W2:Y:S01]  /*d5490*/  LDL.LU R213, [R1+0xc9c] ;  /* 0x000c9c0001d57983 */ /* 0x000ea20000300800 */
[----:B------:R-:W-:-:S03]  /*d54a0*/  PRMT R25, R212, 0x5210, R33 ;  /* 0x00005210d4197816 */ /* 0x000fc60000000021 */
[----:B------:R-:W2:Y:S01]  /*d54b0*/  LDL.LU R212, [R1+0xc98] ;  /* 0x000c980001d47983 */ /* 0x000ea20000300800 */
[----:B------:R-:W-:-:S03]  /*d54c0*/  PRMT R26, R211, 0x5210, R34 ;  /* 0x00005210d31a7816 */ /* 0x000fc60000000022 */
[----:B------:R-:W2:Y:S01]  /*d54d0*/  LDL.LU R211, [R1+0xca0] ;  /* 0x000ca00001d37983 */ /* 0x000ea20000300800 */
[----:B------:R-:W-:-:S03]  /*d54e0*/  PRMT R27, R210, 0x5210, R35 ;  /* 0x00005210d21b7816 */ /* 0x000fc60000000023 */
[----:B------:R-:W2:Y:S01]  /*d54f0*/  LDL.LU R210, [R1+0x334] ;  /* 0x0003340001d27983 */ /* 0x000ea20000300800 */
[----:B------:R-:W-:-:S03]  /*d5500*/  LOP3.LUT R32, R209, 0xffff, RZ, 0xc0, !PT ;  /* 0x0000ffffd1207812 */ /* 0x000fc600078ec0ff */
[----:B------:R-:W2:Y:S01]  /*d5510*/  LDL.LU R209, [R1+0x4d08] ;  /* 0x004d080001d17983 */ /* 0x000ea20000300800 */
[----:B------:R-:W-:-:S03]  /*d5520*/  LOP3.LUT R33, R208, 0xffff, RZ, 0xc0, !PT ;  /* 0x0000ffffd0217812 */ /* 0x000fc600078ec0ff */
[----:B------:R-:W2:Y:S01]  /*d5530*/  LDL.LU R208, [R1+0x4d04] ;  /* 0x004d040001d07983 */ /* 0x000ea20000300800 */
[----:B----4-:R-:W-:-:S03]  /*d5540*/  LOP3.LUT R34, R207, 0xffff, RZ, 0xc0, !PT ;  /* 0x0000ffffcf227812 */ /* 0x010fc600078ec0ff */
[----:B------:R0:W-:Y:S01]  /*d5550*/  STSM.16.M88.4 [R222], R28 ;  /* 0x0000001cde007844 */ /* 0x0001e20000000200 */
[----:B------:R-:W-:-:S03]  /*d5560*/  LOP3.LUT R35, R206, 0xffff, RZ, 0xc0, !PT ;  /* 0x0000ffffce237812 */ /* 0x000fc600078ec0ff */
[----:B------:R-:W4:Y:S04]  /*d5570*/  LDL.LU R207, [R1+0x4ba0] ;  /* 0x004ba00001cf7983 */ /* 0x000f280000300800 */
[----:B------:R-:W4:Y:S01]  /*d5580*/  LDL.LU R206, [R1+0x4b98] ;  /* 0x004b980001ce7983 */ /* 0x000f220000300800 */
[----:B------:R-:W-:Y:S01]  /*d5590*/  BAR.SYNC.DEFER_BLOCKING 0x0 ;  /* 0x0000000000007b1d */ /* 0x000fe20000010000 */
[----:B0-----:R-:W-:Y:S02]  /*d55a0*/  PRMT R28, R203, 0x4210, R32 ;  /* 0x00004210cb1c7816 */ /* 0x001fe40000000020 */
[----:B------:R-:W-:-:S03]  /*d55b0*/  PRMT R29, R202, 0x4210, R33 ;  /* 0x00004210ca1d7816 */ /* 0x000fc60000000021 */
[----:B------:R-:W4:Y:S01]  /*d55c0*/  LDL.LU R203, [R1+0x4708] ;  /* 0x0047080001cb7983 */ /* 0x000f220000300800 */
[----:B------:R-:W-:-:S03]  /*d55d0*/  PRMT R30, R199, 0x4210, R34 ;  /* 0x00004210c71e7816 */ /* 0x000fc60000000022 */
[----:B------:R-:W4:Y:S04]  /*d55e0*/  LDL.LU R202, [R1+0x4704] ;  /* 0x0047040001ca7983 */ /* 0x000f280000300800 */
[----:B------:R-:W4:Y:S04]  /*d55f0*/  LDL.LU R199, [R1+0x4700] ;  /* 0x0047000001c77983 */ /* 0x000f280000300800 */
[----:B------:R-:W0:Y:S01]  /*d5600*/  LDS.128 R8, [R6] ;  /* 0x0000000006087984 */ /* 0x000e220000000c00 */
[----:B------:R-:W-:Y:S01]  /*d5610*/  BAR.SYNC.DEFER_BLOCKING 0x0 ;  /* 0x0000000000007b1d */ /* 0x000fe20000010000 */
[----:B---3--:R-:W-:-:S05]  /*d5620*/  PRMT R31, R195, 0x4210, R35 ;  /* 0x00004210c31f7816 */ /* 0x008fca0000000023 */
[----:B------:R-:W3:Y:S04]  /*d5630*/  LDL.LU R195, [R1+0x46fc] ;  /* 0x0046fc0001c37983 */ /* 0x000ee80000300800 */
[----:B------:R-:W-:Y:S01]  /*d5640*/  STSM.16.M88.4 [R222], R24 ;  /* 0x00000018de007844 */ /* 0x000fe20000000200 */
[----:B------:R-:W-:Y:S06]  /*d5650*/  BAR.SYNC.DEFER_BLOCKING 0x0 ;  /* 0x0000000000007b1d */ /* 0x000fec0000010000 */
[----:B------:R-:W1:Y:S02]  /*d5660*/  LDS.128 R36, [R6] ;  /* 0x0000000006247984 */ /* 0x000e640000000c00 */
[----:B------:R-:W-:Y:S01]  /*d5670*/  BAR.SYNC.DEFER_BLOCKING 0x0 ;  /* 0x0000000000007b1d */ /* 0x000fe20000010000 */
[----:B0-----:R-:W-:-:S02]  /*d5680*/  IMAD.MOV.U32 R245, RZ, RZ, R8 ;  /* 0x000000fffff57224 */ /* 0x001fc400078e0008 */
[----:B------:R-:W-:Y:S02]  /*d5690*/  IMAD.MOV.U32 R2, RZ, RZ, R10 ;  /* 0x000000ffff027224 */ /* 0x000fe400078e000a */
[----:B------:R-:W-:Y:S01]  /*d56a0*/  IMAD.MOV.U32 R247, RZ, RZ, R9 ;  /* 0x000000fffff77224 */ /* 0x000fe200078e0009 */
[----:B------:R-:W-:Y:S04]  /*d56b0*/  STL.64 [R1+0x5248], R244 ;  /* 0x005248f401007387 */ /* 0x000fe80000100a00 */
[----:B------:R0:W-:Y:S01]  /*d56c0*/  STSM.16.M88.4 [R222], R28 ;  /* 0x0000001cde007844 */ /* 0x0001e20000000200 */
[----:B-1----:R-:W-:Y:S02]  /*d56d0*/  IMAD.MOV.U32 R3, RZ, RZ, R38 ;  /* 0x000000ffff037224 */ /* 0x002fe400078e0026 */
[----:B------:R-:W-:-:S03]  /*d56e0*/  IMAD.MOV.U32 R246, RZ, RZ, R36 ;  /* 0x000000fffff67224 */ /* 0x000fc600078e0024 */
[----:B------:R-:W-:Y:S04]  /*d56f0*/  STL.64 [R1+0x5270], R2 ;  /* 0x0052700201007387 */ /* 0x000fe80000100a00 */
[----:B------:R-:W-:Y:S01]  /*d5700*/  STL.64 [R1+0x5260], R246 ;  /* 0x005260f601007387 */ /* 0x000fe20000100a00 */
[----:B------:R-:W-:Y:S01]  /*d5710*/  BAR.SYNC.DEFER_BLOCKING 0x0 ;  /* 0x0000000000007b1d */ /* 0x000fe20000010000 */
[----:B--2---:R-:W-:Y:S02]  /*d5720*/  PRMT R25, R212, 0x5210, R33 ;  /* 0x00005210d4197816 */ /* 0x004fe40000000021 */
[----:B------:R-:W-:Y:S02]  /*d5730*/  PRMT R26, R211, 0x5210, R34 ;  /* 0x00005210d31a7816 */ /* 0x000fe40000000022 */
[----:B------:R-:W-:-:S02]  /*d5740*/  LOP3.LUT R33, R208, 0xffff, RZ, 0xc0, !PT ;  /* 0x0000ffffd0217812 */ /* 0x000fc400078ec0ff */
[----:B----4-:R-:W-:Y:S02]  /*d5750*/  LOP3.LUT R34, R207, 0xffff, RZ, 0xc0, !PT ;  /* 0x0000ffffcf227812 */ /* 0x010fe400078ec0ff */
[----:B------:R-:W-:Y:S02]  /*d5760*/  PRMT R27, R210, 0x5210, R35 ;  /* 0x00005210d21b7816 */ /* 0x000fe40000000023 */
[----:B------:R-:W-:Y:S02]  /*d5770*/  LOP3.LUT R35, R206, 0xffff, RZ, 0xc0, !PT ;  /* 0x0000ffffce237812 */ /* 0x000fe400078ec0ff */
[----:B0-----:R-:W-:Y:S02]  /*d5780*/  PRMT R29, R202, 0x4210, R33 ;  /* 0x00004210ca1d7816 */ /* 0x001fe40000000021 */
[----:B------:R-:W2:Y:S01]  /*d5790*/  LDL.LU R202, [R1+0xcac] ;  /* 0x000cac0001ca7983 */ /* 0x000ea20000300800 */
[----:B------:R-:W-:-:S03]  /*d57a0*/  PRMT R30, R199, 0x4210, R34 ;  /* 0x00004210c71e7816 */ /* 0x000fc60000000022 */
[----:B------:R-:W4:Y:S01]  /*d57b0*/  LDL.LU R199, [R1+0xca8] ;  /* 0x000ca80001c77983 */ /* 0x000f220000300800 */
[----:B---3--:R-:W-:-:S03]  /*d57c0*/  PRMT R31, R195, 0x4210, R35 ;  /* 0x00004210c31f7816 */ /* 0x008fc60000000023 */
[----:B------:R-:W3:Y:S01]  /*d57d0*/  LDL.LU R195, [R1+0xcb0] ;  /* 0x000cb00001c37983 */ /* 0x000ee20000300800 */
[----:B------:R-:W-:Y:S02]  /*d57e0*/  IMAD.MOV.U32 R248, RZ, RZ, R37 ;  /* 0x000000fffff87224 */ /* 0x000fe400078e0025 */
[----:B------:R-:W-:Y:S02]  /*d57f0*/  IMAD.MOV.U32 R13, RZ, RZ, R39 ;  /* 0x000000ffff0d7224 */ /* 0x000fe400078e0027 */
[----:B------:R-:W0:Y:S01]  /*d5800*/  LDS.128 R36, [R6] ;  /* 0x0000000006247984 */ /* 0x000e220000000c00 */
[----:B------:R-:W-:Y:S01]  /*d5810*/  PRMT R24, R213, 0x5210, R32 ;  /* 0x00005210d5187816 */ /* 0x000fe20000000020 */
[----:B------:R-:W-:Y:S01]  /*d5820*/  BAR.SYNC.DEFER_BLOCKING 0x0 ;  /* 0x0000000000007b1d */ /* 0x000fe20000010000 */
[----:B------:R-:W-:-:S05]  /*d5830*/  LOP3.LUT R32, R209, 0xffff, RZ, 0xc0, !PT ;  /* 0x0000ffffd1207812 */ /* 0x000fca00078ec0ff */
[----:B------:R-:W3:Y:S04]  /*d5840*/  LDL.LU R213, [R1+0x338] ;  /* 0x0003380001d57983 */ /* 0x000ee80000300800 */
[----:B------:R-:W3:Y:S04]  /*d5850*/  LDL.LU R212, [R1+0x4d20] ;  /* 0x004d200001d47983 */ /* 0x000ee80000300800 */
[----:B------:R-:W3:Y:S04]  /*d5860*/  LDL.LU R211, [R1+0x4d1c] ;  /* 0x004d1c0001d37983 */ /* 0x000ee80000300800 */
[----:B------:R-:W3:Y:S04]  /*d5870*/  LDL.LU R210, [R1+0x4bb0] ;  /* 0x004bb00001d27983 */ /* 0x000ee80000300800 */
[----:B------:R-:W3:Y:S01]  /*d5880*/  LDL.LU R209, [R1+0x4bac] ;  /* 0x004bac0001d17983 */ /* 0x000ee20000300800 */
[----:B------:R-:W-:-:S03]  /*d5890*/  PRMT R28, R203, 0x4210, R32 ;  /* 0x00004210cb1c7816 */ /* 0x000fc60000000020 */
[----:B------:R-:W3:Y:S04]  /*d58a0*/  LDL.LU R208, [R1+0x4714] ;  /* 0x0047140001d07983 */ /* 0x000ee80000300800 */
[----:B------:R-:W3:Y:S04]  /*d58b0*/  LDL.LU R207, [R1+0x4718] ;  /* 0x0047180001cf7983 */ /* 0x000ee80000300800 */
[----:B------:R-:W3:Y:S04]  /*d58c0*/  LDL.LU R206, [R1+0x4710] ;  /* 0x0047100001ce7983 */ /* 0x000ee80000300800 */
[----:B------:R-:W3:Y:S04]  /*d58d0*/  LDL.LU R203, [R1+0x4648] ;  /* 0x0046480001cb7983 */ /* 0x000ee80000300800 */
[----:B------:R-:W-:Y:S01]  /*d58e0*/  STSM.16.M88.4 [R222], R24 ;  /* 0x00000018de007844 */ /* 0x000fe20000000200 */
[----:B------:R-:W-:Y:S01]  /*d58f0*/  BAR.SYNC.DEFER_BLOCKING 0x0 ;  /* 0x0000000000007b1d */ /* 0x000fe20000010000 */
[----:B0-----:R-:W-:-:S02]  /*d5900*/  IMAD.MOV.U32 R249, RZ, RZ, R36 ;  /* 0x000000fffff97224 */ /* 0x001fc400078e0024 */
[----:B------:R-:W-:Y:S02]  /*d5910*/  IMAD.MOV.U32 R251, RZ, RZ, R37 ;  /* 0x000000fffffb7224 */ /* 0x000fe400078e0025 */
[----:B------:R-:W-:Y:S02]  /*d5920*/  IMAD.MOV.U32 R12, RZ, RZ, R38 ;  /* 0x000000ffff0c7224 */ /* 0x000fe400078e0026 */
[----:B------:R-:W-:Y:S02]  /*d5930*/  IMAD.MOV.U32 R10, RZ, RZ, R39 ;  /* 0x000000ffff0a7224 */ /* 0x000fe400078e0027 */
[----:B------:R-:W0:Y:S01]  /*d5940*/  LDS.128 R36, [R6] ;  /* 0x0000000006247984 */ /* 0x000e220000000c00 */
[----:B------:R-:W-:Y:S06]  /*d5950*/  BAR.SYNC.DEFER_BLOCKING 0x0 ;  /* 0x0000000000007b1d */ /* 0x000fec0000010000 */
[----:B------:R-:W-:Y:S04]  /*d5960*/  STL.64 [R1+0x5288], R248 ;  /* 0x005288f801007387 */ /* 0x000fe80000100a00 */
[----:B------:R2:W-:Y:S01]  /*d5970*/  STSM.16.M88.4 [R222], R28 ;  /* 0x0000001cde007844 */ /* 0x0005e20000000200 */
[----:B------:R-:W-:Y:S01]  /*d5980*/  IMAD.MOV.U32 R8, RZ, RZ, R11 ;  /* 0x000000ffff087224 */ /* 0x000fe200078e000b */
[----:B------:R-:W-:Y:S01]  /*d5990*/  BAR.SYNC.DEFER_BLOCKING 0x0 ;  /* 0x0000000000007b1d */ /* 0x000fe20000010000 */
[----:B--2---:R-:W-:-:S02]  /*d59a0*/  PRMT R28, R202, 0x5210, R32 ;  /* 0x00005210ca1c7816 */ /* 0x004fc40000000020 */
[----:B----4-:R-:W-:-:S03]  /*d59b0*/  PRMT R29, R199, 0x5210, R33 ;  /* 0x00005210c71d7816 */ /* 0x010fc60000000021 */
[----:B------:R-:W2:Y:S04]  /*d59c0*/  LDL.LU R202, [R1+0xcc8] ;  /* 0x000cc80001ca7983 */ /* 0x000ea80000300800 */
[----:B------:R-:W4:Y:S01]  /*d59d0*/  LDL.LU R199, [R1+0xcc4] ;  /* 0x000cc40001c77983 */ /* 0x000f220000300800 */
[----:B---3--:R-:W-:Y:S01]  /*d59e0*/  PRMT R30, R195, 0x5210, R34 ;  /* 0x00005210c31e7816 */ /* 0x008fe20000000022 */
[----:B0-----:R-:W-:Y:S02]  /*d59f0*/  IMAD.MOV.U32 R250, RZ, RZ, R36 ;  /* 0x000000fffffa7224 */ /* 0x001fe400078e0024 */
[----:B------:R-:W3:Y:S01]  /*d5a00*/  LDL.LU R195, [R1+0xcc0] ;  /* 0x000cc00001c37983 */ /* 0x000ee20000300800 */
[----:B------:R-:W-:-:S03]  /*d5a10*/  IMAD.MOV.U32 R252, RZ, RZ, R37 ;  /* 0x000000fffffc7224 */ /* 0x000fc600078e0025 */
[----:B------:R-:W3:Y:S01]  /*d5a20*/  LDL.LU R43, [R1+0xcbc] ;  /* 0x000cbc00012b7983 */ /* 0x000ee20000300800 */
[----:B------:R-:W-:Y:S02]  /*d5a30*/  IMAD.MOV.U32 R11, RZ, RZ, R38 ;  /* 0x000000ffff0b7224 */ /* 0x000fe400078e0026 */
[----:B------:R-:W-:Y:S01]  /*d5a40*/  IMAD.MOV.U32 R9, RZ, RZ, R39 ;  /* 0x000000ffff097224 */ /* 0x000fe200078e0027 */
[----:B------:R-:W3:Y:S04]  /*d5a50*/  LDL.LU R42, [R1+0x4d30] ;  /* 0x004d3000012a7983 */ /* 0x000ee80000300800 */
[----:B------:R-:W3:Y:S04]  /*d5a60*/  LDL.LU R41, [R1+0x4d2c] ;  /* 0x004d2c0001297983 */ /* 0x000ee80000300800 */
[----:B------:R-:W3:Y:S01]  /*d5a70*/  LDL.LU R40, [R1+0x4bc0] ;  /* 0x004bc00001287983 */ /* 0x000ee20000300800 */
[----:B------:R-:W-:-:S03]  /*d5a80*/  LOP3.LUT R36, R212, 0xffff, RZ, 0xc0, !PT ;  /* 0x0000ffffd4247812 */ /* 0x000fc600078ec0ff */
[----:B------:R-:W-:Y:S01]  /*d5a90*/  LDS.128 R24, [R6] ;  /* 0x0000000006187984 */ /* 0x000fe20000000c00 */
[----:B------:R-:W-:Y:S02]  /*d5aa0*/  LOP3.LUT R37, R211, 0xffff, RZ, 0xc0, !PT ;  /* 0x0000ffffd3257812 */ /* 0x000fe400078ec0ff */
[----:B------:R-:W-:Y:S02]  /*d5ab0*/  LOP3.LUT R38, R210, 0xffff, RZ, 0xc0, !PT ;  /* 0x0000ffffd2267812 */ /* 0x000fe400078ec0ff */
[----:B------:R-:W-:Y:S02]  /*d5ac0*/  LOP3.LUT R39, R209, 0xffff, RZ, 0xc0, !PT ;  /* 0x0000ffffd1277812 */ /* 0x000fe400078ec0ff */
[----:B------:R-:W3:Y:S01]  /*d5ad0*/  LDL.LU R209, [R1+0x4bbc] ;  /* 0x004bbc0001d17983 */ /* 0x000ee20000300800 */
[----:B------:R-:W-:-:S03]  /*d5ae0*/  PRMT R32, R208, 0x4210, R36 ;  /* 0x00004210d0207816 */ /* 0x000fc60000000024 */
[----:B------:R-:W3:Y:S01]  /*d5af0*/  LDL.LU R208, [R1+0x4724] ;  /* 0x0047240001d07983 */ /* 0x000ee20000300800 */
[----:B------:R-:W-:Y:S02]  /*d5b00*/  PRMT R31, R213, 0x5210, R35 ;  /* 0x00005210d51f7816 */ /* 0x000fe40000000023 */
[----:B------:R-:W-:Y:S01]  /*d5b10*/  PRMT R33, R207, 0x4210, R37 ;  /* 0x00004210cf217816 */ /* 0x000fe20000000025 */
[----:B------:R-:W3:Y:S01]  /*d5b20*/  LDL.LU R214, [R1+0x4720] ;  /* 0x0047200001d67983 */ /* 0x000ee20000300800 */
[----:B------:R-:W-:-:S03]  /*d5b30*/  PRMT R34, R206, 0x4210, R38 ;  /* 0x00004210ce227816 */ /* 0x000fc60000000026 */
[----:B------:R-:W3:Y:S01]  /*d5b40*/  LDL.LU R207, [R1+0x471c] ;  /* 0x00471c0001cf7983 */ /* 0x000ee20000300800 */
[----:B------:R-:W-:-:S03]  /*d5b50*/  PRMT R35, R203, 0x4210, R39 ;  /* 0x00004210cb237816 */ /* 0x000fc60000000027 */
[----:B------:R-:W3:Y:S04]  /*d5b60*/  LDL.LU R206, [R1+0x464c] ;  /* 0x00464c0001ce7983 */ /* 0x000ee80000300800 */
[----:B------:R-:W3:Y:S01]  /*d5b70*/  LDL.LU R203, [R1+0xcd8] ;  /* 0x000cd80001cb7983 */ /* 0x000ee20000300800 */
[----:B------:R-:W-:Y:S01]  /*d5b80*/  BAR.SYNC.DEFER_BLOCKING 0x0 ;  /* 0x0000000000007b1d */ /* 0x000fe20000010000 */
[----:B----4-:R-:W-:-:S05]  /*d5b90*/  PRMT R37, R199, 0x5210, R37 ;  /* 0x00005210c7257816 */ /* 0x010fca0000000025 */
[----:B------:R-:W4:Y:S01]  /*d5ba0*/  LDL.LU R199, [R1+0xcd4] ;  /* 0x000cd40001c77983 */ /* 0x000f220000300800 */
[----:B--2---:R-:W-:-:S03]  /*d5bb0*/  PRMT R36, R202, 0x5210, R36 ;  /* 0x00005210ca247816 */ /* 0x004fc60000000024 */
[----:B------:R-:W2:Y:S04]  /*d5bc0*/  LDL.LU R213, [R1+0xcd0] ;  /* 0x000cd00001d57983 */ /* 0x000ea80000300800 */
[----:B------:R-:W2:Y:S04]  /*d5bd0*/  LDL.LU R212, [R1+0x344] ;  /* 0x0003440001d47983 */ /* 0x000ea80000300800 */
[----:B------:R-:W2:Y:S04]  /*d5be0*/  LDL.LU R211, [R1+0x4d44] ;  /* 0x004d440001d37983 */ /* 0x000ea80000300800 */
[----:B------:R-:W2:Y:S04]  /*d5bf0*/  LDL.LU R210, [R1+0x4d40] ;  /* 0x004d400001d27983 */ /* 0x000ea80000300800 */
[----:B------:R-:W2:Y:S01]  /*d5c00*/  LDL.LU R202, [R1+0x4bd8] ;  /* 0x004bd80001ca7983 */ /* 0x000ea20000300800 */
[----:B---3--:R-:W-:-:S03]  /*d5c10*/  PRMT R38, R195, 0x5210, R38 ;  /* 0x00005210c3267816 */ /* 0x008fc60000000026 */
[----:B------:R-:W3:Y:S01]  /*d5c20*/  LDL.LU R195, [R1+0x4bd0] ;  /* 0x004bd00001c37983 */ /* 0x000ee20000300800 */
[----:B------:R-:W-:Y:S02]  /*d5c30*/  LOP3.LUT R44, R42, 0xffff, RZ, 0xc0, !PT ;  /* 0x0000ffff2a2c7812 */ /* 0x000fe400078ec0ff */
[----:B------:R-:W-:Y:S02]  /*d5c40*/  PRMT R39, R43, 0x5210, R39 ;  /* 0x000052102b277816 */ /* 0x000fe40000000027 */
[----:B------:R-:W-:Y:S02]  /*d5c50*/  LOP3.LUT R46, R40, 0xffff, RZ, 0xc0, !PT ;  /* 0x0000ffff282e7812 */ /* 0x000fe400078ec0ff */
[----:B------:R-:W-:Y:S02]  /*d5c60*/  LOP3.LUT R47, R209, 0xffff, RZ, 0xc0, !PT ;  /* 0x0000ffffd12f7812 */ /* 0x000fe400078ec0ff */
        /* <DEDUP_REMOVED lines=9> */
[----:B------:R-:W-:-:S04]  /*d5d00*/  LOP3.LUT R45, R41, 0xffff, RZ, 0xc0, !PT ;  /* 0x0000ffff292d7812 */ /* 0x000fc800078ec0ff */
[--C-:B------:R-:W-:Y:S02]  /*d5d10*/  PRMT R41, R214, 0x4210, R45.reuse ;  /* 0x00004210d6297816 */ /* 0x100fe4000000002d */
[----:B----4-:R-:W-:Y:S02]  /*d5d20*/  PRMT R45, R199, 0x5210, R45 ;  /* 0x00005210c72d7816 */ /* 0x010fe4000000002d */
[----:B------:R-:W4:Y:S04]  /*d5d30*/  LDL.LU R199, [R1+0xce4] ;  /* 0x000ce40001c77983 */ /* 0x000f280000300800 */
[----:B------:R-:W4:Y:S04]  /*d5d40*/  LDL.LU R59, [R1+0xcec] ;  /* 0x000cec00013b7983 */ /* 0x000f280000300800 */
[----:B------:R-:W4:Y:S04]  /*d5d50*/  LDL.LU R58, [R1+0x348] ;  /* 0x00034800013a7983 */ /* 0x000f280000300800 */
[----:B------:R-:W4:Y:S04]  /*d5d60*/  LDL.LU R57, [R1+0x4d54] ;  /* 0x004d540001397983 */ /* 0x000f280000300800 */
[----:B------:R-:W4:Y:S01]  /*d5d70*/  LDL.LU R56, [R1+0x4d50] ;  /* 0x004d500001387983 */ /* 0x000f220000300800 */
[----:B--2---:R-:W-:-:S03]  /*d5d80*/  LOP3.LUT R54, R202, 0xffff, RZ, 0xc0, !PT ;  /* 0x0000ffffca367812 */ /* 0x004fc600078ec0ff */
[----:B------:R-:W2:Y:S01]  /*d5d90*/  LDL.LU R202, [R1+0x4be4] ;  /* 0x004be40001ca7983 */ /* 0x000ea20000300800 */
[----:B---3--:R-:W-:-:S03]  /*d5da0*/  LOP3.LUT R55, R195, 0xffff, RZ, 0xc0, !PT ;  /* 0x0000ffffc3377812 */ /* 0x008fc600078ec0ff */
[----:B------:R-:W3:Y:S01]  /*d5db0*/  LDL.LU R195, [R1+0x4be0] ;  /* 0x004be00001c37983 */ /* 0x000ee20000300800 */
[----:B------:R-:W-:Y:S02]  /*d5dc0*/  LOP3.LUT R52, R211, 0xffff, RZ, 0xc0, !PT ;  /* 0x0000ffffd3347812 */ /* 0x000fe400078ec0ff */
[----:B------:R-:W-:Y:S01]  /*d5dd0*/  LOP3.LUT R53, R210, 0xffff, RZ, 0xc0, !PT ;  /* 0x0000ffffd2357812 */ /* 0x000fe200078ec0ff */
[----:B------:R-:W3:Y:S04]  /*d5de0*/  LDL.LU R214, [R1+0x4794] ;  /* 0x0047940001d67983 */ /* 0x000ee80000300800 */
[----:B------:R-:W3:Y:S04]  /*d5df0*/  LDL.LU R211, [R1+0x4758] ;  /* 0x0047580001d37983 */ /* 0x000ee80000300800 */
        /* <DEDUP_REMOVED lines=9> */
[----:B------:R-:W-:Y:S01]  /*d5e90*/  PRMT R50, R207, 0x4210, R54 ;  /* 0x00004210cf327816 */ /* 0x000fe20000000036 */
[----:B------:R-:W3:Y:S01]  /*d5ea0*/  LDL.LU R212, [R1+0xcfc] ;  /* 0x000cfc0001d47983 */ /* 0x000ee20000300800 */
[----:B------:R-:W-:-:S03]  /*d5eb0*/  PRMT R51, R206, 0x4210, R55 ;  /* 0x00004210ce337816 */ /* 0x000fc60000000037 */
[----:B------:R-:W3:Y:S04]  /*d5ec0*/  LDL.LU R208, [R1+0xc88] ;  /* 0x000c880001d07983 */ /* 0x000ee80000300800 */
[----:B------:R-:W3:Y:S04]  /*d5ed0*/  LDL.LU R207, [R1+0x4d64] ;  /* 0x004d640001cf7983 */ /* 0x000ee80000300800 */
[----:B------:R-:W3:Y:S01]  /*d5ee0*/  LDL.LU R206, [R1+0x4d60] ;  /* 0x004d600001ce7983 */ /* 0x000ee20000300800 */
[----:B----4-:R-:W-:-:S03]  /*d5ef0*/  PRMT R53, R199, 0x5210, R53 ;  /* 0x00005210c7357816 */ /* 0x010fc60000000035 */
[----:B------:R-:W4:Y:S01]  /*d5f00*/  LDL.LU R199, [R1+0x4bf8] ;  /* 0x004bf80001c77983 */ /* 0x000f220000300800 */
[----:B--2---:R-:W-:-:S03]  /*d5f10*/  LOP3.LUT R62, R202, 0xffff, RZ, 0xc0, !PT ;  /* 0x0000ffffca3e7812 */ /* 0x004fc600078ec0ff */
[----:B------:R-:W2:Y:S01]  /*d5f20*/  LDL.LU R202, [R1+0x4bf4] ;  /* 0x004bf40001ca7983 */ /* 0x000ea20000300800 */
[----:B---3--:R-:W-:-:S03]  /*d5f30*/  LOP3.LUT R63, R195, 0xffff, RZ, 0xc0, !PT ;  /* 0x0000ffffc33f7812 */ /* 0x008fc600078ec0ff */
[----:B------:R-:W3:Y:S01]  /*d5f40*/  LDL.LU R195, [R1+0x47d0] ;  /* 0x0047d00001c37983 */ /* 0x000ee20000300800 */
[----:B------:R-:W-:Y:S02]  /*d5f50*/  LOP3.LUT R61, R56, 0xffff, RZ, 0xc0, !PT ;  /* 0x0000ffff383d7812 */ /* 0x000fe400078ec0ff */
[----:B------:R-:W-:Y:S02]  /*d5f60*/  LOP3.LUT R60, R57, 0xffff, RZ, 0xc0, !PT ;  /* 0x0000ffff393c7812 */ /* 0x000fe400078ec0ff */
[----:B------:R-:W-:Y:S02]  /*d5f70*/  PRMT R55, R58, 0x5210, R55 ;  /* 0x000052103a377816 */ /* 0x000fe40000000037 */
[----:B------:R-:W-:Y:S02]  /*d5f80*/  PRMT R57, R211, 0x4210, R61 ;  /* 0x00004210d3397816 */ /* 0x000fe4000000003d */
[----:B------:R-:W-:Y:S01]  /*d5f90*/  PRMT R54, R59, 0x5210, R54 ;  /* 0x000052103b367816 */ /* 0x000fe20000000036 */
[----:B------:R-:W3:Y:S01]  /*d5fa0*/  LDL.LU R211, [R1+0x47a0] ;  /* 0x0047a00001d37983 */ /* 0x000ee20000300800 */
[----:B------:R-:W-:-:S02]  /*d5fb0*/  PRMT R58, R210, 0x4210, R62 ;  /* 0x00004210d23a7816 */ /* 0x000fc4000000003e */
[----:B------:R-:W-:Y:S01]  /*d5fc0*/  PRMT R56, R214, 0x4210, R60 ;  /* 0x00004210d6387816 */ /* 0x000fe2000000003c */
[----:B------:R-:W3:Y:S01]  /*d5fd0*/  LDL.LU R210, [R1+0x47a8] ;  /* 0x0047a80001d27983 */ /* 0x000ee20000300800 */
[----:B------:R-:W-:-:S03]  /*d5fe0*/  PRMT R59, R209, 0x4210, R63 ;  /* 0x00004210d13b7816 */ /* 0x000fc6000000003f */
[----:B------:R-:W3:Y:S01]  /*d5ff0*/  LDL.LU R209, [R1+0x4644] ;  /* 0x0046440001d17983 */ /* 0x000ee20000300800 */
[----:B------:R-:W-:-:S03]  /*d6000*/  PRMT R60, R203, 0x5210, R60 ;  /* 0x00005210cb3c7816 */ /* 0x000fc6000000003c */
[----:B------:R-:W3:Y:S04]  /*d6010*/  LDL.LU R203, [R1+0xd10] ;  /* 0x000d100001cb7983 */ /* 0x000ee80000300800 */
[----:B------:R-:W3:Y:S04]  /*d6020*/  LDL.LU R75, [R1+0xd08] ;  /* 0x000d0800014b7983 */ /* 0x000ee80000300800 */
[----:B------:R-:W3:Y:S01]  /*d6030*/  LDL.LU R74, [R1+0xd14] ;  /* 0x000d1400014a7983 */ /* 0x000ee20000300800 */
[----:B------:R-:W-:-:S03]  /*d6040*/  PRMT R63, R208, 0x5210, R63 ;  /* 0x00005210d03f7816 */ /* 0x000fc6000000003f */
[----:B------:R-:W3:Y:S04]  /*d6050*/  LDL.LU R73, [R1+0xd0c] ;  /* 0x000d0c0001497983 */ /* 0x000ee80000300800 */
[----:B------:R-:W3:Y:S01]  /*d6060*/  LDL.LU R72, [R1+0x4d78] ;  /* 0x004d780001487983 */ /* 0x000ee20000300800 */
[----:B------:R-:W-:-:S03]  /*d6070*/  LOP3.LUT R68, R207, 0xffff, RZ, 0xc0, !PT ;  /* 0x0000ffffcf447812 */ /* 0x000fc600078ec0ff */
[----:B------:R-:W3:Y:S01]  /*d6080*/  LDL.LU R208, [R1+0x4d70] ;  /* 0x004d700001d07983 */ /* 0x000ee20000300800 */
[----:B------:R-:W-:Y:S02]  /*d6090*/  LOP3.LUT R69, R206, 0xffff, RZ, 0xc0, !PT ;  /* 0x0000ffffce457812 */ /* 0x000fe400078ec0ff */
[----:B----4-:R-:W-:Y:S02]  /*d60a0*/  LOP3.LUT R70, R199, 0xffff, RZ, 0xc0, !PT ;  /* 0x0000ffffc7467812 */ /* 0x010fe400078ec0ff */
[----:B------:R-:W4:Y:S04]  /*d60b0*/  LDL.LU R199, [R1+0x4c14] ;  /* 0x004c140001c77983 */ /* 0x000f280000300800 */
[----:B------:R-:W4:Y:S04]  /*d60c0*/  LDL.LU R214, [R1+0x4c10] ;  /* 0x004c100001d67983 */ /* 0x000f280000300800 */
[----:B------:R-:W4:Y:S04]  /*d60d0*/  LDL.LU R207, [R1+0x4818] ;  /* 0x0048180001cf7983 */ /* 0x000f280000300800 */
[----:B------:R-:W4:Y:S01]  /*d60e0*/  LDL.LU R206, [R1+0x4824] ;  /* 0x0048240001ce7983 */ /* 0x000f220000300800 */
[----:B--2---:R-:W-:-:S03]  /*d60f0*/  LOP3.LUT R71, R202, 0xffff, RZ, 0xc0, !PT ;  /* 0x0000ffffca477812 */ /* 0x004fc600078ec0ff */
[----:B------:R-:W2:Y:S01]  /*d6100*/  LDL.LU R202, [R1+0x47e8] ;  /* 0x0047e80001ca7983 */ /* 0x000ea20000300800 */
[----:B---3--:R-:W-:-:S03]  /*d6110*/  PRMT R64, R195, 0x4210, R68 ;  /* 0x00004210c3407816 */ /* 0x008fc60000000044 */
        /* <DEDUP_REMOVED lines=9> */
[----:B------:R-:W-:-:S03]  /*d61b0*/  PRMT R67, R209, 0x4210, R71 ;  /* 0x00004210d1437816 */ /* 0x000fc60000000047 */
[----:B------:R-:W3:Y:S01]  /*d61c0*/  LDL.LU R209, [R1+0x4d88] ;  /* 0x004d880001d17983 */ /* 0x000ee20000300800 */
[----:B------:R-:W-:-:S03]  /*d61d0*/  PRMT R68, R203, 0x5210, R68 ;  /* 0x00005210cb447816 */ /* 0x000fc60000000044 */
[----:B------:R-:W3:Y:S01]  /*d61e0*/  LDL.LU R203, [R1+0x4d84] ;  /* 0x004d840001cb7983 */ /* 0x000ee20000300800 */
[----:B------:R-:W-:Y:S02]  /*d61f0*/  PRMT R69, R75, 0x5210, R69 ;  /* 0x000052104b457816 */ /* 0x000fe40000000045 */
[----:B------:R-:W-:Y:S02]  /*d6200*/  PRMT R70, R74, 0x5210, R70 ;  /* 0x000052104a467816 */ /* 0x000fe40000000046 */
[----:B------:R-:W-:Y:S02]  /*d6210*/  PRMT R71, R73, 0x5210, R71 ;  /* 0x0000521049477816 */ /* 0x000fe40000000047 */
[----:B------:R-:W-:Y:S02]  /*d6220*/  LOP3.LUT R76, R72, 0xffff, RZ, 0xc0, !PT ;  /* 0x0000ffff484c7812 */ /* 0x000fe400078ec0ff */
[----:B------:R-:W-:Y:S02]  /*d6230*/  LOP3.LUT R77, R208, 0xffff, RZ, 0xc0, !PT ;  /* 0x0000ffffd04d7812 */ /* 0x000fe400078ec0ff */
[----:B------:R-:W3:Y:S01]  /*d6240*/  LDL.LU R208, [R1+0x4c30] ;  /* 0x004c300001d07983 */ /* 0x000ee20000300800 */
[----:B----4-:R-:W-:-:S03]  /*d6250*/  LOP3.LUT R78, R199, 0xffff, RZ, 0xc0, !PT ;  /* 0x0000ffffc74e7812 */ /* 0x010fc600078ec0ff */
[----:B------:R-:W4:Y:S01]  /*d6260*/  LDL.LU R199, [R1+0x4c28] ;  /* 0x004c280001c77983 */ /* 0x000f220000300800 */
[----:B------:R-:W-:Y:S02]  /*d6270*/  LOP3.LUT R79, R214, 0xffff, RZ, 0xc0, !PT ;  /* 0x0000ffffd64f7812 */ /* 0x000fe400078ec0ff */
[----:B------:R-:W-:Y:S02]  /*d6280*/  PRMT R72, R207, 0x4210, R76 ;  /* 0x00004210cf487816 */ /* 0x000fe4000000004c */
[----:B------:R-:W4:Y:S01]  /*d6290*/  LDL.LU R207, [R1+0x484c] ;  /* 0x00484c0001cf7983 */ /* 0x000f220000300800 */
[----:B------:R-:W-:-:S03]  /*d62a0*/  PRMT R73, R206, 0x4210, R77 ;  /* 0x00004210ce497816 */ /* 0x000fc6000000004d */
[----:B------:R-:W4:Y:S01]  /*d62b0*/  LDL.LU R206, [R1+0x4834] ;  /* 0x0048340001ce7983 */ /* 0x000f220000300800 */
[----:B--2---:R-:W-:-:S03]  /*d62c0*/  PRMT R74, R202, 0x4210, R78 ;  /* 0x00004210ca4a7816 */ /* 0x004fc6000000004e */
[----:B------:R-:W2:Y:S01]  /*d62d0*/  LDL.LU R202, [R1+0x4848] ;  /* 0x0048480001ca7983 */ /* 0x000ea20000300800 */
[----:B---3--:R-:W-:-:S03]  /*d62e0*/  PRMT R75, R195, 0x4210, R79 ;  /* 0x00004210c34b7816 */ /* 0x008fc6000000004f */
[----:B------:R-:W3:Y:S04]  /*d62f0*/  LDL.LU R195, [R1+0x4828] ;  /* 0x0048280001c37983 */ /* 0x000ee80000300800 */
[----:B------:R-:W-:Y:S01]  /*d6300*/  STSM.16.M88.4 [R222], R28 ;  /* 0x0000001cde007844 */ /* 0x000fe20000000200 */
[----:B------:R-:W-:Y:S06]  /*d6310*/  BAR.SYNC.DEFER_BLOCKING 0x0 ;  /* 0x0000000000007b1d */ /* 0x000fec0000010000 */
[----:B------:R-:W3:Y:S04]  /*d6320*/  LDL.LU R91, [R1+0xd34] ;  /* 0x000d3400015b7983 */ /* 0x000ee80000300800 */
[----:B------:R-:W3:Y:S04]  /*d6330*/  LDL.LU R90, [R1+0xd30] ;  /* 0x000d3000015a7983 */ /* 0x000ee80000300800 */
[----:B------:R-:W3:Y:S04]  /*d6340*/  LDL.LU R89, [R1+0xd38] ;  /* 0x000d380001597983 */ /* 0x000ee80000300800 */
[----:B------:R-:W3:Y:S01]  /*d6350*/  LDL.LU R88, [R1+0xcb4] ;  /* 0x000cb40001587983 */ /* 0x000ee20000300800 */
[----:B------:R-:W-:-:S03]  /*d6360*/  LOP3.LUT R84, R209, 0xffff, RZ, 0xc0, !PT ;  /* 0x0000ffffd1547812 */ /* 0x000fc600078ec0ff */
[----:B------:R-:W-:Y:S04]  /*d6370*/  LDS.128 R28, [R6] ;  /* 0x00000000061c7984 */ /* 0x000fe80000000c00 */
[----:B------:R-:W3:Y:S01]  /*d6380*/  LDL.LU R209, [R1+0x4d9c] ;  /* 0x004d9c0001d17983 */ /* 0x000ee20000300800 */
[----:B------:R-:W-:Y:S01]  /*d6390*/  BAR.SYNC.DEFER_BLOCKING 0x0 ;  /* 0x0000000000007b1d */ /* 0x000fe20000010000 */
[----:B------:R-:W-:-:S05]  /*d63a0*/  LOP3.LUT R85, R203, 0xffff, RZ, 0xc0, !PT ;  /* 0x0000ffffcb557812 */ /* 0x000fca00078ec0ff */
        /* <DEDUP_REMOVED lines=8> */
[----:B------:R-:W-:-:S05]  /*d6430*/  LOP3.LUT R86, R208, 0xffff, RZ, 0xc0, !PT ;  /* 0x0000ffffd0567812 */ /* 0x000fca00078ec0ff */
[----:B------:R-:W3:Y:S04]  /*d6440*/  LDL.LU R212, [R1+0x4890] ;  /* 0x0048900001d47983 */ /* 0x000ee80000300800 */
[----:B------:R-:W3:Y:S04]  /*d6450*/  LDL.LU R211, [R1+0x488c] ;  /* 0x00488c0001d37983 */ /* 0x000ee80000300800 */
[----:B------:R-:W3:Y:S01]  /*d6460*/  LDL.LU R208, [R1+0x487c] ;  /* 0x00487c0001d07983 */ /* 0x000ee20000300800 */
[----:B------:R-:W-:-:S03]  /*d6470*/  PRMT R79, R210, 0x5210, R79 ;  /* 0x00005210d24f7816 */ /* 0x000fc6000000004f */
[----:B------:R-:W-:Y:S01]  /*d6480*/  LDS.128 R32, [R6] ;  /* 0x0000000006207984 */ /* 0x000fe20000000c00 */
[----:B------:R-:W-:Y:S06]  /*d6490*/  BAR.SYNC.DEFER_BLOCKING 0x0 ;  /* 0x0000000000007b1d */ /* 0x000fec0000010000 */
[----:B------:R-:W-:Y:S02]  /*d64a0*/  STSM.16.M88.4 [R222], R36 ;  /* 0x00000024de007844 */ /* 0x000fe40000000200 */
[----:B------:R-:W-:Y:S06]  /*d64b0*/  BAR.SYNC.DEFER_BLOCKING 0x0 ;  /* 0x0000000000007b1d */ /* 0x000fec0000010000 */
[----:B------:R-:W-:Y:S02]  /*d64c0*/  LDS.128 R36, [R6] ;  /* 0x0000000006247984 */ /* 0x000fe40000000c00 */
[----:B------:R-:W-:Y:S01]  /*d64d0*/  BAR.SYNC.DEFER_BLOCKING 0x0 ;  /* 0x0000000000007b1d */ /* 0x000fe20000010000 */
[----:B----4-:R-:W-:-:S05]  /*d64e0*/  LOP3.LUT R87, R199, 0xffff, RZ, 0xc0, !PT ;  /* 0x0000ffffc7577812 */ /* 0x010fca00078ec0ff */
[----:B------:R-:W4:Y:S01]  /*d64f0*/  LDL.LU R199, [R1+0x4870] ;  /* 0x0048700001c77983 */ /* 0x000f220000300800 */
[----:B------:R-:W-:-:S03]  /*d6500*/  PRMT R80, R207, 0x4210, R84 ;  /* 0x00004210cf507816 */ /* 0x000fc60000000054 */
[----:B------:R-:W4:Y:S01]  /*d6510*/  LDL.LU R207, [R1+0xd44] ;  /* 0x000d440001cf7983 */ /* 0x000f220000300800 */
[----:B------:R-:W-:-:S03]  /*d6520*/  PRMT R81, R206, 0x4210, R85 ;  /* 0x00004210ce517816 */ /* 0x000fc60000000055 */
[----:B------:R-:W4:Y:S04]  /*d6530*/  LDL.LU R206, [R1+0xd40] ;  /* 0x000d400001ce7983 */ /* 0x000f280000300800 */
[----:B------:R-:W4:Y:S01]  /*d6540*/  LDL.LU R210, [R1+0xd48] ;  /* 0x000d480001d27983 */ /* 0x000f220000300800 */
[----:B--2---:R-:W-:-:S03]  /*d6550*/  PRMT R82, R202, 0x4210, R86 ;  /* 0x00004210ca527816 */ /* 0x004fc60000000056 */
[----:B------:R-:W2:Y:S01]  /*d6560*/  LDL.LU R202, [R1+0xcb8] ;  /* 0x000cb80001ca7983 */ /* 0x000ea20000300800 */
[----:B---3--:R-:W-:-:S03]  /*d6570*/  PRMT R83, R195, 0x4210, R87 ;  /* 0x00004210c3537816 */ /* 0x008fc60000000057 */
[----:B------:R-:W3:Y:S04]  /*d6580*/  LDL.LU R195, [R1+0x4c5c] ;  /* 0x004c5c0001c37983 */ /* 0x000ee80000300800 */
[----:B------:R-:W-:Y:S01]  /*d6590*/  STSM.16.M88.4 [R222], R40 ;  /* 0x00000028de007844 */ /* 0x000fe20000000200 */
[----:B------:R-:W-:Y:S06]  /*d65a0*/  BAR.SYNC.DEFER_BLOCKING 0x0 ;  /* 0x0000000000007b1d */ /* 0x000fec0000010000 */
[----:B------:R-:W-:Y:S02]  /*d65b0*/  LDS.128 R40, [R6] ;  /* 0x0000000006287984 */ /* 0x000fe40000000c00 */
[----:B------:R-:W-:Y:S06]  /*d65c0*/  BAR.SYNC.DEFER_BLOCKING 0x0 ;  /* 0x0000000000007b1d */ /* 0x000fec0000010000 */
[----:B------:R-:W-:Y:S02]  /*d65d0*/  STSM.16.M88.4 [R222], R44 ;  /* 0x0000002cde007844 */ /* 0x000fe40000000200 */
[----:B------:R-:W-:Y:S06]  /*d65e0*/  BAR.SYNC.DEFER_BLOCKING 0x0 ;  /* 0x0000000000007b1d */ /* 0x000fec0000010000 */
[----:B------:R-:W-:Y:S02]  /*d65f0*/  LDS.128 R44, [R6] ;  /* 0x00000000062c7984 */ /* 0x000fe40000000c00 */
[----:B------:R-:W-:Y:S06]  /*d6600*/  BAR.SYNC.DEFER_BLOCKING 0x0 ;  /* 0x0000000000007b1d */ /* 0x000fec0000010000 */
[----:B------:R-:W-:Y:S02]  /*d6610*/  STSM.16.M88.4 [R222], R48 ;  /* 0x00000030de007844 */ /* 0x000fe40000000200 */
[----:B------:R-:W-:Y:S06]  /*d6620*/  BAR.SYNC.DEFER_BLOCKING 0x0 ;  /* 0x0000000000007b1d */ /* 0x000fec0000010000 */
[----:B------:R-:W-:Y:S02]  /*d6630*/  LDS.128 R48, [R6] ;  /* 0x0000000006307984 */ /* 0x000fe40000000c00 */
[----:B------:R-:W-:Y:S01]  /*d6640*/  BAR.SYNC.DEFER_BLOCKING 0x0 ;  /* 0x0000000000007b1d */ /* 0x000fe20000010000 */
[----:B------:R-:W-:-:S02]  /*d6650*/  LOP3.LUT R92, R209, 0xffff, RZ, 0xc0, !PT ;  /* 0x0000ffffd15c7812 */ /* 0x000fc400078ec0ff */
[----:B------:R-:W-:-:S03]  /*d6660*/  LOP3.LUT R93, R203, 0xffff, RZ, 0xc0, !PT ;  /* 0x0000ffffcb5d7812 */ /* 0x000fc600078ec0ff */
[----:B------:R-:W3:Y:S04]  /*d6670*/  LDL.LU R209, [R1+0x4650] ;  /* 0x0046500001d17983 */ /* 0x000ee80000300800 */
[----:B------:R-:W3:Y:S04]  /*d6680*/  LDL.LU R203, [R1+0x4c68] ;  /* 0x004c680001cb7983 */ /* 0x000ee80000300800 */
[----:B------:R-:W-:Y:S01]  /*d6690*/  STSM.16.M88.4 [R222], R52 ;  /* 0x00000034de007844 */ /* 0x000fe20000000200 */
[----:B------:R-:W-:Y:S06]  /*d66a0*/  BAR.SYNC.DEFER_BLOCKING 0x0 ;  /* 0x0000000000007b1d */ /* 0x000fec0000010000 */
[----:B------:R-:W-:Y:S02]  /*d66b0*/  LDS.128 R52, [R6] ;  /* 0x0000000006347984 */ /* 0x000fe40000000c00 */
[----:B------:R-:W-:Y:S01]  /*d66c0*/  BAR.SYNC.DEFER_BLOCKING 0x0 ;  /* 0x0000000000007b1d */ /* 0x000fe20000010000 */
[----:B------:R-:W-:-:S02]  /*d66d0*/  LOP3.LUT R94, R214, 0xffff, RZ, 0xc0, !PT ;  /* 0x0000ffffd65e7812 */ /* 0x000fc400078ec0ff */
[----:B------:R-:W-:-:S03]  /*d66e0*/  LOP3.LUT R95, R213, 0xffff, RZ, 0xc0, !PT ;  /* 0x0000ffffd55f7812 */ /* 0x000fc600078ec0ff */
[----:B------:R-:W-:Y:S02]  /*d66f0*/  STSM.16.M88.4 [R222], R56 ;  /* 0x00000038de007844 */ /* 0x000fe40000000200 */
[----:B------:R-:W-:Y:S01]  /*d6700*/  BAR.SYNC.DEFER_BLOCKING 0x0 ;  /* 0x0000000000007b1d */ /* 0x000fe20000010000 */
[----:B------:R-:W-:Y:S02]  /*d6710*/  PRMT R85, R90, 0x5210, R85 ;  /* 0x000052105a557816 */ /* 0x000fe40000000055 */
[----:B------:R-:W-:Y:S02]  /*d6720*/  PRMT R84, R91, 0x5210, R84 ;  /* 0x000052105b547816 */ /* 0x000fe40000000054 */
[----:B------:R-:W-:Y:S02]  /*d6730*/  PRMT R90, R208, 0x4210, R94 ;  /* 0x00004210d05a7816 */ /* 0x000fe4000000005e */
[----:B----4-:R-:W-:Y:S01]  /*d6740*/  PRMT R91, R199, 0x4210, R95 ;  /* 0x00004210c75b7816 */ /* 0x010fe2000000005f */
[----:B------:R-:W4:Y:S01]  /*d6750*/  LDL.LU R208, [R1+0xd50] ;  /* 0x000d500001d07983 */ /* 0x000f220000300800 */
[----:B------:R-:W-:-:S02]  /*d6760*/  PRMT R87, R88, 0x5210, R87 ;  /* 0x0000521058577816 */ /* 0x000fc40000000057 */
[----:B------:R-:W-:Y:S01]  /*d6770*/  PRMT R86, R89, 0x5210, R86 ;  /* 0x0000521059567816 */ /* 0x000fe20000000056 */
[----:B------:R-:W4:Y:S01]  /*d6780*/  LDL.LU R199, [R1+0x4654] ;  /* 0x0046540001c77983 */ /* 0x000f220000300800 */
[--C-:B------:R-:W-:Y:S02]  /*d6790*/  PRMT R88, R212, 0x4210, R92.reuse ;  /* 0x00004210d4587816 */ /* 0x100fe4000000005c */
[--C-:B------:R-:W-:Y:S02]  /*d67a0*/  PRMT R89, R211, 0x4210, R93.reuse ;  /* 0x00004210d3597816 */ /* 0x100fe4000000005d */
[----:B------:R-:W-:Y:S02]  /*d67b0*/  PRMT R92, R207, 0x5210, R92 ;  /* 0x00005210cf5c7816 */ /* 0x000fe4000000005c */
[----:B------:R-:W-:Y:S01]  /*d67c0*/  PRMT R93, R206, 0x5210, R93 ;  /* 0x00005210ce5d7816 */ /* 0x000fe2000000005d */
[----:B------:R-:W4:Y:S04]  /*d67d0*/  LDL.LU R207, [R1+0xccc] ;  /* 0x000ccc0001cf7983 */ /* 0x000f280000300800 */
[----:B------:R-:W-:Y:S01]  /*d67e0*/  LDS.128 R56, [R6] ;  /* 0x0000000006387984 */ /* 0x000fe20000000c00 */
[----:B------:R-:W-:Y:S01]  /*d67f0*/  BAR.SYNC.DEFER_BLOCKING 0x0 ;  /* 0x0000000000007b1d */ /* 0x000fe20000010000 */
[----:B--2---:R-:W-:-:S05]  /*d6800*/  PRMT R95, R202, 0x5210, R95 ;  /* 0x00005210ca5f7816 */ /* 0x004fca000000005f */
[----:B------:R-:W2:Y:S04]  /*d6810*/  LDL.LU R206, [R1+0x4c74] ;  /* 0x004c740001ce7983 */ /* 0x000ea80000300800 */
[----:B------:R-:W2:Y:S01]  /*d6820*/  LDL.LU R202, [R1+0x48b4] ;  /* 0x0048b40001ca7983 */ /* 0x000ea20000300800 */
[----:B---3--:R-:W-:-:S03]  /*d6830*/  LOP3.LUT R103, R195, 0xffff, RZ, 0xc0, !PT ;  /* 0x0000ffffc3677812 */ /* 0x008fc600078ec0ff */
        /* <DEDUP_REMOVED lines=17> */
[----:B------:R-:W-:-:S02]  /*d6950*/  PRMT R99, R209, 0x4210, R103 ;  /* 0x00004210d1637816 */ /* 0x000fc40000000067 */
[----:B------:R-:W-:-:S03]  /*d6960*/  LOP3.LUT R111, R203, 0xffff, RZ, 0xc0, !PT ;  /* 0x0000ffffcb6f7812 */ /* 0x000fc600078ec0ff */
[----:B------:R-:W3:Y:S04]  /*d6970*/  LDL.LU R209, [R1+0xcdc] ;  /* 0x000cdc0001d17983 */ /* 0x000ee80000300800 */
[----:B------:R-:W3:Y:S04]  /*d6980*/  LDL.LU R203, [R1+0x48bc] ;  /* 0x0048bc0001cb7983 */ /* 0x000ee80000300800 */
[----:B------:R-:W-:Y:S01]  /*d6990*/  STSM.16.M88.4 [R222], R76 ;  /* 0x0000004cde007844 */ /* 0x000fe20000000200 */
[----:B------:R-:W-:Y:S06]  /*d69a0*/  BAR.SYNC.DEFER_BLOCKING 0x0 ;  /* 0x0000000000007b1d */ /* 0x000fec0000010000 */
[----:B------:R-:W-:Y:S02]  /*d69b0*/  LDS.128 R76, [R6] ;  /* 0x00000000064c7984 */ /* 0x000fe40000000c00 */
[----:B------:R-:W-:Y:S01]  /*d69c0*/  BAR.SYNC.DEFER_BLOCKING 0x0 ;  /* 0x0000000000007b1d */ /* 0x000fe20000010000 */
[----:B----4-:R-:W-:-:S02]  /*d69d0*/  PRMT R103, R208, 0x5210, R103 ;  /* 0x00005210d0677816 */ /* 0x010fc40000000067 */
[----:B------:R-:W-:-:S03]  /*d69e0*/  PRMT R107, R199, 0x4210, R111 ;  /* 0x00004210c76b7816 */ /* 0x000fc6000000006f */
[----:B------:R-:W4:Y:S04]  /*d69f0*/  LDL.LU R208, [R1+0xce0] ;  /* 0x000ce00001d07983 */ /* 0x000f280000300800 */
[----:B------:R-:W-:Y:S01]  /*d6a00*/  STSM.16.M88.4 [R222], R80 ;  /* 0x00000050de007844 */ /* 0x000fe20000000200 */
[----:B------:R-:W-:Y:S01]  /*d6a10*/  BAR.SYNC.DEFER_BLOCKING 0x0 ;  /* 0x0000000000007b1d */ /* 0x000fe20000010000 */
[----:B------:R-:W-:Y:S02]  /*d6a20*/  PRMT R111, R207, 0x5210, R111 ;  /* 0x00005210cf6f7816 */ /* 0x000fe4000000006f */
[----:B--2---:R-:W-:-:S03]  /*d6a30*/  LOP3.LUT R119, R206, 0xffff, RZ, 0xc0, !PT ;  /* 0x0000ffffce777812 */ /* 0x004fc600078ec0ff */
[----:B------:R-:W2:Y:S01]  /*d6a40*/  LDL.LU R199, [R1+0x4c88] ;  /* 0x004c880001c77983 */ /* 0x000ea20000300800 */
[----:B------:R-:W-:-:S03]  /*d6a50*/  PRMT R115, R202, 0x4210, R119 ;  /* 0x00004210ca737816 */ /* 0x000fc60000000077 */
[----:B------:R-:W2:Y:S01]  /*d6a60*/  LDL.LU R207, [R1+0x4634] ;  /* 0x0046340001cf7983 */ /* 0x000ea20000300800 */
[----:B---3--:R-:W-:-:S03]  /*d6a70*/  LOP3.LUT R127, R195, 0xffff, RZ, 0xc0, !PT ;  /* 0x0000ffffc37f7812 */ /* 0x008fc600078ec0ff */
[----:B------:R-:W3:Y:S04]  /*d6a80*/  LDL.LU R206, [R1+0x4c8c] ;  /* 0x004c8c0001ce7983 */ /* 0x000ee80000300800 */
[----:B------:R-:W3:Y:S04]  /*d6a90*/  LDL.LU R202, [R1+0xd58] ;  /* 0x000d580001ca7983 */ /* 0x000ee80000300800 */
[----:B------:R-:W-:Y:S01]  /*d6aa0*/  LDS.128 R80, [R6] ;  /* 0x0000000006507984 */ /* 0x000fe20000000c00 */
[----:B------:R-:W-:Y:S06]  /*d6ab0*/  BAR.SYNC.DEFER_BLOCKING 0x0 ;  /* 0x0000000000007b1d */ /* 0x000fec0000010000 */
[----:B------:R-:W3:Y:S04]  /*d6ac0*/  LDL.LU R195, [R1+0x4658] ;  /* 0x0046580001c37983 */ /* 0x000ee80000300800 */
[----:B------:R-:W-:Y:S01]  /*d6ad0*/  STSM.16.M88.4 [R222], R84 ;  /* 0x00000054de007844 */ /* 0x000fe20000000200 */
[----:B------:R-:W-:Y:S06]  /*d6ae0*/  BAR.SYNC.DEFER_BLOCKING 0x0 ;  /* 0x0000000000007b1d */ /* 0x000fec0000010000 */
[----:B------:R-:W-:Y:S02]  /*d6af0*/  LDS.128 R84, [R6] ;  /* 0x0000000006547984 */ /* 0x000fe40000000c00 */
[----:B------:R-:W-:Y:S06]  /*d6b00*/  BAR.SYNC.DEFER_BLOCKING 0x0 ;  /* 0x0000000000007b1d */ /* 0x000fec0000010000 */
[----:B------:R-:W-:Y:S02]  /*d6b10*/  STSM.16.M88.4 [R222], R88 ;  /* 0x00000058de007844 */ /* 0x000fe40000000200 */
[----:B------:R-:W-:Y:S01]  /*d6b20*/  BAR.SYNC.DEFER_BLOCKING 0x0 ;  /* 0x0000000000007b1d */ /* 0x000fe20000010000 */
[----:B------:R-:W-:-:S05]  /*d6b30*/  PRMT R94, R210, 0x5210, R94 ;  /* 0x00005210d25e7816 */ /* 0x000fca000000005e */
        /* <DEDUP_REMOVED lines=11> */
[----:B------:R-:W-:-:S03]  /*d6bf0*/  PRMT R123, R203, 0x4210, R127 ;  /* 0x00004210cb7b7816 */ /* 0x000fc6000000007f */
[----:B------:R-:W3:Y:S04]  /*d6c00*/  LDL.LU R209, [R1+0xcf0] ;  /* 0x000cf00001d17983 */ /* 0x000ee80000300800 */
[----:B------:R-:W3:Y:S04]  /*d6c10*/  LDL.LU R203, [R1+0x4c9c] ;  /* 0x004c9c0001cb7983 */ /* 0x000ee80000300800 */
[----:B------:R-:W-:Y:S01]  /*d6c20*/  STSM.16.M88.4 [R222], R100 ;  /* 0x00000064de007844 */ /* 0x000fe20000000200 */
[----:B------:R-:W-:Y:S06]  /*d6c30*/  BAR.SYNC.DEFER_BLOCKING 0x0 ;  /* 0x0000000000007b1d */ /* 0x000fec0000010000 */
[----:B------:R-:W-:Y:S02]  /*d6c40*/  LDS.128 R100, [R6] ;  /* 0x0000000006647984 */ /* 0x000fe40000000c00 */
[----:B------:R-:W-:Y:S06]  /*d6c50*/  BAR.SYNC.DEFER_BLOCKING 0x0 ;  /* 0x0000000000007b1d */ /* 0x000fec0000010000 */
[----:B------:R-:W-:Y:S02]  /*d6c60*/  STSM.16.M88.4 [R222], R104 ;  /* 0x00000068de007844 */ /* 0x000fe40000000200 */
[----:B------:R-:W-:Y:S01]  /*d6c70*/  BAR.SYNC.DEFER_BLOCKING 0x0 ;  /* 0x0000000000007b1d */ /* 0x000fe20000010000 */
[----:B----4-:R-:W-:-:S02]  /*d6c80*/  PRMT R127, R208, 0x5210, R127 ;  /* 0x00005210d07f7816 */ /* 0x010fc4000000007f */
[----:B--2---:R-:W-:-:S03]  /*d6c90*/  LOP3.LUT R135, R199, 0xffff, RZ, 0xc0, !PT ;  /* 0x0000ffffc7877812 */ /* 0x004fc600078ec0ff */
[----:B------:R-:W2:Y:S01]  /*d6ca0*/  LDL.LU R208, [R1+0x4d94] ;  /* 0x004d940001d07983 */ /* 0x000ea20000300800 */
[----:B------:R-:W-:-:S03]  /*d6cb0*/  PRMT R131, R207, 0x4210, R135 ;  /* 0x00004210cf837816 */ /* 0x000fc60000000087 */
[----:B------:R-:W4:Y:S01]  /*d6cc0*/  LDL.LU R199, [R1+0x4c98] ;  /* 0x004c980001c77983 */ /* 0x000f220000300800 */
[----:B---3--:R-:W-:-:S03]  /*d6cd0*/  LOP3.LUT R143, R206, 0xffff, RZ, 0xc0, !PT ;  /* 0x0000ffffce8f7812 */ /* 0x008fc600078ec0ff */
[----:B------:R-:W3:Y:S01]  /*d6ce0*/  LDL.LU R207, [R1+0xd00] ;  /* 0x000d000001cf7983 */ /* 0x000ee20000300800 */
[----:B------:R-:W-:-:S03]  /*d6cf0*/  PRMT R135, R202, 0x5210, R135 ;  /* 0x00005210ca877816 */ /* 0x000fc60000000087 */
[----:B------:R-:W3:Y:S04]  /*d6d00*/  LDL.LU R206, [R1+0x4da0] ;  /* 0x004da00001ce7983 */ /* 0x000ee80000300800 */
[----:B------:R-:W-:Y:S01]  /*d6d10*/  LDS.128 R104, [R6] ;  /* 0x0000000006687984 */ /* 0x000fe20000000c00 */
[----:B------:R-:W-:Y:S01]  /*d6d20*/  BAR.SYNC.DEFER_BLOCKING 0x0 ;  /* 0x0000000000007b1d */ /* 0x000fe20000010000 */
[----:B------:R-:W-:-:S05]  /*d6d30*/  PRMT R139, R195, 0x4210, R143 ;  /* 0x00004210c38b7816 */ /* 0x000fca000000008f */
[----:B------:R-:W3:Y:S04]  /*d6d40*/  LDL.LU R202, [R1+0xd04] ;  /* 0x000d040001ca7983 */ /* 0x000ee80000300800 */
        /* <DEDUP_REMOVED lines=27> */
[----:B----4-:R-:W-:-:S02]  /*d6f00*/  LOP3.LUT R159, R199, 0xffff, RZ, 0xc0, !PT ;  /* 0x0000ffffc79f7812 */ /* 0x010fc400078ec0ff */
[--C-:B--2---:R-:W-:Y:S02]  /*d6f10*/  PRMT R147, R208, 0x4210, R151.reuse ;  /* 0x00004210d0937816 */ /* 0x104fe40000000097 */
[----:B---3--:R-:W-:Y:S01]  /*d6f20*/  PRMT R151, R207, 0x5210, R151 ;  /* 0x00005210cf977816 */ /* 0x008fe20000000097 */
[----:B------:R-:W2:Y:S01]  /*d6f30*/  LDL.LU R208, [R1+0xd5c] ;  /* 0x000d5c0001d07983 */ /* 0x000ea20000300800 */
[----:B------:R-:W-:-:S03]  /*d6f40*/  PRMT R155, R206, 0x4210, R159 ;  /* 0x00004210ce9b7816 */ /* 0x000fc6000000009f */
[----:B------:R-:W3:Y:S04]  /*d6f50*/  LDL.LU R199, [R1+0x4660] ;  /* 0x0046600001c77983 */ /* 0x000ee80000300800 */
[----:B------:R-:W4:Y:S01]  /*d6f60*/  LDL.LU R207, [R1+0xd18] ;  /* 0x000d180001cf7983 */ /* 0x000f220000300800 */
[----:B------:R-:W-:-:S03]  /*d6f70*/  LOP3.LUT R167, R195, 0xffff, RZ, 0xc0, !PT ;  /* 0x0000ffffc3a77812 */ /* 0x000fc600078ec0ff */
[----:B------:R-:W2:Y:S04]  /*d6f80*/  LDL.LU R206, [R1+0x4cd4] ;  /* 0x004cd40001ce7983 */ /* 0x000ea80000300800 */
[----:B------:R-:W-:Y:S01]  /*d6f90*/  LDS.128 R128, [R6] ;  /* 0x0000000006807984 */ /* 0x000fe20000000c00 */
[----:B------:R-:W-:Y:S06]  /*d6fa0*/  BAR.SYNC.DEFER_BLOCKING 0x0 ;  /* 0x0000000000007b1d */ /* 0x000fec0000010000 */
[----:B------:R-:W4:Y:S04]  /*d6fb0*/  LDL.LU R195, [R1+0x50b0] ;  /* 0x0050b00001c37983 */ /* 0x000f280000300800 */
        /* <DEDUP_REMOVED lines=18> */
[----:B------:R-:W4:Y:S04]  /*d70e0*/  LDL.LU R202, [R1+0x4cd8] ;  /* 0x004cd80001ca7983 */ /* 0x000f280000300800 */
[----:B------:R-:W4:Y:S04]  /*d70f0*/  LDL.LU R210, [R1+0xd28] ;  /* 0x000d280001d27983 */ /* 0x000f280000300800 */
[----:B------:R-:W4:Y:S04]  /*d7100*/  LDL.LU R203, [R1+0x50cc] ;  /* 0x0050cc0001cb7983 */ /* 0x000f280000300800 */
[----:B------:R-:W-:Y:S01]  /*d7110*/  STSM.16.M88.4 [R222], R148 ;  /* 0x00000094de007844 */ /* 0x000fe20000000200 */
[----:B------:R-:W-:Y:S06]  /*d7120*/  BAR.SYNC.DEFER_BLOCKING 0x0 ;  /* 0x0000000000007b1d */ /* 0x000fec0000010000 */
[----:B------:R-:W-:Y:S02]  /*d7130*/  LDS.128 R148, [R6] ;  /* 0x0000000006947984 */ /* 0x000fe40000000c00 */
[----:B------:R-:W-:Y:S06]  /*d7140*/  BAR.SYNC.DEFER_BLOCKING 0x0 ;  /* 0x0000000000007b1d */ /* 0x000fec0000010000 */
[----:B------:R-:W-:Y:S02]  /*d7150*/  STSM.16.M88.4 [R222], R152 ;  /* 0x00000098de007844 */ /* 0x000fe40000000200 */
[----:B------:R-:W-:Y:S01]  /*d7160*/  BAR.SYNC.DEFER_BLOCKING 0x0 ;  /* 0x0000000000007b1d */ /* 0x000fe20000010000 */
[----:B------:R-:W-:-:S02]  /*d7170*/  PRMT R163, R209, 0x4210, R167 ;  /* 0x00004210d1a37816 */ /* 0x000fc400000000a7 */
[----:B--2---:R-:W-:Y:S02]  /*d7180*/  LOP3.LUT R183, R206, 0xffff, RZ, 0xc0, !PT ;  /* 0x0000ffffceb77812 */ /* 0x004fe400078ec0ff */
[----:B---3--:R-:W-:Y:S01]  /*d7190*/  PRMT R171, R199, 0x4210, R175 ;  /* 0x00004210c7ab7816 */ /* 0x008fe200000000af */
[----:B------:R-:W2:Y:S01]  /*d71a0*/  LDL.LU R209, [R1+0xd2c] ;  /* 0x000d2c0001d17983 */ /* 0x000ea20000300800 */
[----:B----4-:R-:W-:-:S03]  /*d71b0*/  PRMT R179, R195, 0x4210, R183 ;  /* 0x00004210c3b37816 */ /* 0x010fc600000000b7 */
[----:B------:R-:W3:Y:S01]  /*d71c0*/  LDL.LU R199, [R1+0x4d6c] ;  /* 0x004d6c0001c77983 */ /* 0x000ee20000300800 */
[----:B------:R-:W-:-:S03]  /*d71d0*/  PRMT R175, R207, 0x5210, R175 ;  /* 0x00005210cfaf7816 */ /* 0x000fc600000000af */
[----:B------:R-:W4:Y:S04]  /*d71e0*/  LDL.LU R206, [R1+0x4da4] ;  /* 0x004da40001ce7983 */ /* 0x000f280000300800 */
[----:B------:R-:W-:Y:S01]  /*d71f0*/  LDS.128 R152, [R6] ;  /* 0x0000000006987984 */ /* 0x000fe20000000c00 */
[----:B------:R-:W-:Y:S01]  /*d7200*/  BAR.SYNC.DEFER_BLOCKING 0x0 ;  /* 0x0000000000007b1d */ /* 0x000fe20000010000 */
[----:B------:R-:W-:-:S05]  /*d7210*/  PRMT R167, R208, 0x5210, R167 ;  /* 0x00005210d0a77816 */ /* 0x000fca00000000a7 */
        /* <DEDUP_REMOVED lines=19> */
[----:B------:R-:W-:-:S04]  /*d7350*/  LOP3.LUT R191, R202, 0xffff, RZ, 0xc0, !PT ;  /* 0x0000ffffcabf7812 */ /* 0x000fc800078ec0ff */
[----:B------:R-:W-:Y:S01]  /*d7360*/  PRMT R187, R203, 0x4210, R191 ;  /* 0x00004210cbbb7816 */ /* 0x000fe200000000bf */
[----:B------:R-:W4:Y:S04]  /*d7370*/  LDL.LU R202, [R1+0x50fc] ;  /* 0x0050fc0001ca7983 */ /* 0x000f280000300800 */
[----:B------:R-:W4:Y:S04]  /*d7380*/  LDL.LU R203, [R1+0x4668] ;  /* 0x0046680001cb7983 */ /* 0x000f280000300800 */
[----:B------:R-:W4:Y:S04]  /*d7390*/  LDL.LU R224, [R1+0xd64] ;  /* 0x000d640001e07983 */ /* 0x000f280000300800 */
[----:B------:R-:W4:Y:S04]  /*d73a0*/  LDL.LU R225, [R1+0xd3c] ;  /* 0x000d3c0001e17983 */ /* 0x000f280000300800 */
[----:B------:R-:W-:Y:S01]  /*d73b0*/  STSM.16.M88.4 [R222], R172 ;  /* 0x000000acde007844 */ /* 0x000fe20000000200 */
[----:B------:R-:W-:Y:S01]  /*d73c0*/  BAR.SYNC.DEFER_BLOCKING 0x0 ;  /* 0x0000000000007b1d */ /* 0x000fe20000010000 */
[----:B------:R-:W-:-:S05]  /*d73d0*/  PRMT R183, R210, 0x5210, R183 ;  /* 0x00005210d2b77816 */ /* 0x000fca00000000b7 */
[----:B------:R-:W4:Y:S04]  /*d73e0*/  LDL.LU R212, [R1+0x4de4] ;  /* 0x004de40001d47983 */ /* 0x000f280000300800 */
[----:B------:R-:W4:Y:S04]  /*d73f0*/  LDL.LU R213, [R1+0x4de0] ;  /* 0x004de00001d57983 */ /* 0x000f280000300800 */
[----:B------:R-:W4:Y:S04]  /*d7400*/  LDL.LU R214, [R1+0x4dc4] ;  /* 0x004dc40001d67983 */ /* 0x000f280000300800 */
[----:B------:R-:W4:Y:S04]  /*d7410*/  LDL.LU R7, [R1+0x4d0c] ;  /* 0x004d0c0001077983 */ /* 0x000f280000300800 */
[----:B------:R-:W-:Y:S01]  /*d7420*/  LDS.128 R172, [R6] ;  /* 0x0000000006ac7984 */ /* 0x000fe20000000c00 */
[----:B------:R-:W-:Y:S06]  /*d7430*/  BAR.SYNC.DEFER_BLOCKING 0x0 ;  /* 0x0000000000007b1d */ /* 0x000fec0000010000 */
[----:B------:R-:W-:Y:S02]  /*d7440*/  STSM.16.M88.4 [R222], R176 ;  /* 0x000000b0de007844 */ /* 0x000fe40000000200 */
[----:B------:R-:W-:Y:S01]  /*d7450*/  BAR.SYNC.DEFER_BLOCKING 0x0 ;  /* 0x0000000000007b1d */ /* 0x000fe20000010000 */
[----:B---3--:R-:W-:-:S02]  /*d7460*/  LOP3.LUT R199, R199, 0xffff, RZ, 0xc0, !PT ;  /* 0x0000ffffc7c77812 */ /* 0x008fc400078ec0ff */
[----:B--2---:R-:W-:Y:S02]  /*d7470*/  PRMT R191, R209, 0x5210, R191 ;  /* 0x00005210d1bf7816 */ /* 0x004fe400000000bf */
[--C-:B----4-:R-:W-:Y:S02]  /*d7480*/  PRMT R195, R195, 0x4210, R199.reuse ;  /* 0x00004210c3c37816 */ /* 0x110fe400000000c7 */
[----:B------:R-:W-:Y:S02]  /*d7490*/  PRMT R199, R208, 0x5210, R199 ;  /* 0x00005210d0c77816 */ /* 0x000fe400000000c7 */
[----:B------:R-:W2:Y:S04]  /*d74a0*/  LDL.LU R208, [R1+0x5128] ;  /* 0x0051280001d07983 */ /* 0x000ea80000300800 */
[----:B------:R-:W3:Y:S04]  /*d74b0*/  LDL.LU R209, [R1+0x5120] ;  /* 0x0051200001d17983 */ /* 0x000ee80000300800 */
[----:B------:R-:W4:Y:S04]  /*d74c0*/  LDL.LU R210, [R1+0x511c] ;  /* 0x00511c0001d27983 */ /* 0x000f280000300800 */
[----:B------:R-:W2:Y:S04]  /*d74d0*/  LDL.LU R211, [R1+0x510c] ;  /* 0x00510c0001d37983 */ /* 0x000ea80000300800 */
[----:B------:R-:W-:Y:S01]  /*d74e0*/  LDS.128 R176, [R6] ;  /* 0x0000000006b07984 */ /* 0x000fe20000000c00 */
[----:B------:R-:W-:Y:S06]  /*d74f0*/  BAR.SYNC.DEFER_BLOCKING 0x0 ;  /* 0x0000000000007b1d */ /* 0x000fec0000010000 */
[----:B------:R-:W3:Y:S04]  /*d7500*/  LDL.LU R238, [R1+0xd70] ;  /* 0x000d700001ee7983 */ /* 0x000ee80000300800 */
[----:B------:R-:W3:Y:S04]  /*d7510*/  LDL.LU R239, [R1+0xd6c] ;  /* 0x000d6c0001ef7983 */ /* 0x000ee80000300800 */
[----:B------:R-:W3:Y:S04]  /*d7520*/  LDL.LU R236, [R1+0xd68] ;  /* 0x000d680001ec7983 */ /* 0x000ee80000300800 */
[----:B------:R-:W3:Y:S04]  /*d7530*/  LDL.LU R234, [R1+0xd4c] ;  /* 0x000d4c0001ea7983 */ /* 0x000ee80000300800 */
[----:B------:R-:W3:Y:S04]  /*d7540*/  LDL.LU R235, [R1+0x4df4] ;  /* 0x004df40001eb7983 */ /* 0x000ee80000300800 */
[----:B------:R-:W-:Y:S01]  /*d7550*/  STSM.16.M88.4 [R222], R180 ;  /* 0x000000b4de007844 */ /* 0x000fe20000000200 */
[----:B------:R-:W-:Y:S06]  /*d7560*/  BAR.SYNC.DEFER_BLOCKING 0x0 ;  /* 0x0000000000007b1d */ /* 0x000fec0000010000 */
[----:B------:R-:W3:Y:S04]  /*d7570*/  LDL.LU R226, [R1+0x4df0] ;  /* 0x004df00001e27983 */ /* 0x000ee80000300800 */
[----:B------:R-:W3:Y:S04]  /*d7580*/  LDL.LU R232, [R1+0x4de8] ;  /* 0x004de80001e87983 */ /* 0x000ee80000300800 */
[----:B------:R-:W3:Y:S04]  /*d7590*/  LDL.LU R233, [R1+0x4d24] ;  /* 0x004d240001e97983 */ /* 0x000ee80000300800 */
[----:B------:R-:W3:Y:S04]  /*d75a0*/  LDL.LU R230, [R1+0x514c] ;  /* 0x00514c0001e67983 */ /* 0x000ee80000300800 */
[----:B------:R-:W-:Y:S01]  /*d75b0*/  LDS.128 R180, [R6] ;  /* 0x0000000006b47984 */ /* 0x000fe20000000c00 */
[----:B------:R-:W-:Y:S06]  /*d75c0*/  BAR.SYNC.DEFER_BLOCKING 0x0 ;  /* 0x0000000000007b1d */ /* 0x000fec0000010000 */
[----:B------:R-:W3:Y:S04]  /*d75d0*/  LDL.LU R231, [R1+0x5144] ;  /* 0x0051440001e77983 */ /* 0x000ee80000300800 */
[----:B------:R-:W3:Y:S04]  /*d75e0*/  LDL.LU R228, [R1+0x513c] ;  /* 0x00513c0001e47983 */ /* 0x000ee80000300800 */
[----:B------:R-:W3:Y:S04]  /*d75f0*/  LDL.LU R229, [R1+0x5134] ;  /* 0x0051340001e57983 */ /* 0x000ee80000300800 */
[----:B------:R-:W3:Y:S04]  /*d7600*/  LDL.LU R237, [R1+0x4628] ;  /* 0x0046280001ed7983 */ /* 0x000ee80000300800 */
[----:B------:R-:W-:Y:S01]  /*d7610*/  STSM.16.M88.4 [R222], R184 ;  /* 0x000000b8de007844 */ /* 0x000fe20000000200 */
[----:B------:R-:W-:Y:S01]  /*d7620*/  BAR.SYNC.DEFER_BLOCKING 0x0 ;  /* 0x0000000000007b1d */ /* 0x000fe20000010000 */
[----:B------:R-:W-:-:S05]  /*d7630*/  LOP3.LUT R206, R206, 0xffff, RZ, 0xc0, !PT ;  /* 0x0000ffffcece7812 */ /* 0x000fca00078ec0ff */
[----:B------:R-:W3:Y:S04]  /*d7640*/  LDL.LU R227, [R1+0x1634] ;  /* 0x0016340001e37983 */ /* 0x000ee80000300800 */
[----:B------:R-:W-:Y:S01]  /*d7650*/  LDS.128 R184, [R6] ;  /* 0x0000000006b87984 */ /* 0x000fe20000000c00 */
        /* <DEDUP_REMOVED lines=10> */
[--C-:B------:R-:W-:Y:S02]  /*d7700*/  PRMT R202, R202, 0x4210, R206.reuse ;  /* 0x00004210caca7816 */ /* 0x100fe400000000ce */
[--C-:B------:R-:W-:Y:S02]  /*d7710*/  PRMT R203, R203, 0x4210, R207.reuse ;  /* 0x00004210cbcb7816 */ /* 0x100fe400000000cf */
[----:B------:R-:W-:Y:S02]  /*d7720*/  PRMT R206, R224, 0x5210, R206 ;  /* 0x00005210e0ce7816 */ /* 0x000fe400000000ce */
[----:B------:R-:W-:Y:S01]  /*d7730*/  PRMT R207, R225, 0x5210, R207 ;  /* 0x00005210e1cf7816 */ /* 0x000fe200000000cf */
        /* <DEDUP_REMOVED lines=8> */
[----:B------:R-:W-:-:S02]  /*d77c0*/  LOP3.LUT R214, R214, 0xffff, RZ, 0xc0, !PT ;  /* 0x0000ffffd6d67812 */ /* 0x000fc400078ec0ff */
[----:B------:R-:W-:-:S03]  /*d77d0*/  LOP3.LUT R215, R7, 0xffff, RZ, 0xc0, !PT ;  /* 0x0000ffff07d77812 */ /* 0x000fc600078ec0ff */
[----:B------:R-:W-:Y:S02]  /*d77e0*/  LDS.128 R200, [R6] ;  /* 0x0000000006c87984 */ /* 0x000fe40000000c00 */
[----:B------:R-:W-:Y:S01]  /*d77f0*/  BAR.SYNC.DEFER_BLOCKING 0x0 ;  /* 0x0000000000007b1d */ /* 0x000fe20000010000 */
[--C-:B----4-:R-:W-:Y:S02]  /*d7800*/  PRMT R210, R210, 0x4210, R214.reuse ;  /* 0x00004210d2d27816 */ /* 0x110fe400000000d6 */
[--C-:B--2---:R-:W-:Y:S02]  /*d7810*/  PRMT R211, R211, 0x4210, R215.reuse ;  /* 0x00004210d3d37816 */ /* 0x104fe400000000d7 */
[----:B---3--:R-:W-:Y:S01]  /*d7820*/  PRMT R214, R236, 0x5210, R214 ;  /* 0x00005210ecd67816 */ /* 0x008fe200000000d6 */
[----:B------:R-:W2:Y:S01]  /*d7830*/  LDL.LU R7, [R1+0xc60] ;  /* 0x000c600001077983 */ /* 0x000ea20000300800 */
[----:B------:R-:W-:Y:S02]  /*d7840*/  PRMT R215, R234, 0x5210, R215 ;  /* 0x00005210ead77816 */ /* 0x000fe400000000d7 */
[----:B------:R-:W-:-:S02]  /*d7850*/  LOP3.LUT R236, R235, 0xffff, RZ, 0xc0, !PT ;  /* 0x0000ffffebec7812 */ /* 0x000fc400078ec0ff */
[----:B------:R-:W3:Y:S01]  /*d7860*/  LDL.LU.64 R234, [R1+0x1638] ;  /* 0x0016380001ea7983 */ /* 0x000ee20000300a00 */
[----:B------:R-:W-:Y:S02]  /*d7870*/  LOP3.LUT R3, R232, 0xffff, RZ, 0xc0, !PT ;  /* 0x0000ffffe8037812 */ /* 0x000fe400078ec0ff */
[----:B------:R-:W-:Y:S02]  /*d7880*/  LOP3.LUT R2, R233, 0xffff, RZ, 0xc0, !PT ;  /* 0x0000ffffe9027812 */ /* 0x000fe400078ec0ff */
[----:B------:R-:W4:Y:S04]  /*d7890*/  LDL.LU.64 R232, [R1+0x1648] ;  /* 0x0016480001e87983 */ /* 0x000f280000300a00 */
[----:B------:R-:W-:Y:S01]  /*d78a0*/  STSM.16.M88.4 [R222], R204 ;  /* 0x000000ccde007844 */ /* 0x000fe20000000200 */
[----:B------:R-:W-:Y:S01]  /*d78b0*/  BAR.SYNC.DEFER_BLOCKING 0x0 ;  /* 0x0000000000007b1d */ /* 0x000fe20000010000 */
[----:B------:R-:W-:-:S02]  /*d78c0*/  LOP3.LUT R212, R212, 0xffff, RZ, 0xc0, !PT ;  /* 0x0000ffffd4d47812 */ /* 0x000fc400078ec0ff */
[----:B------:R-:W-:-:S03]  /*d78d0*/  LOP3.LUT R213, R213, 0xffff, RZ, 0xc0, !PT ;  /* 0x0000ffffd5d57812 */ /* 0x000fc600078ec0ff */
[----:B------:R-:W-:Y:S01]  /*d78e0*/  LDS.128 R204, [R6] ;  /* 0x0000000006cc7984 */ /* 0x000fe20000000c00 */
[--C-:B------:R-:W-:Y:S02]  /*d78f0*/  PRMT R208, R208, 0x4210, R212.reuse ;  /* 0x00004210d0d07816 */ /* 0x100fe400000000d4 */
[----:B------:R-:W-:Y:S01]  /*d7900*/  PRMT R209, R209, 0x4210, R213 ;  /* 0x00004210d1d17816 */ /* 0x000fe200000000d5 */
[----:B------:R-:W-:Y:S06]  /*d7910*/  BAR.SYNC.DEFER_BLOCKING 0x0 ;  /* 0x0000000000007b1d */ /* 0x000fec0000010000 */
[----:B------:R-:W-:Y:S02]  /*d7920*/  STSM.16.M88.4 [R222], R208 ;  /* 0x000000d0de007844 */ /* 0x000fe40000000200 */
[----:B------:R-:W-:Y:S01]  /*d7930*/  BAR.SYNC.DEFER_BLOCKING 0x0 ;  /* 0x0000000000007b1d */ /* 0x000fe20000010000 */
[----:B------:R-:W-:-:S02]  /*d7940*/  PRMT R212, R238, 0x5210, R212 ;  /* 0x00005210eed47816 */ /* 0x000fc400000000d4 */
[----:B------:R-:W-:-:S03]  /*d7950*/  PRMT R213, R239, 0x5210, R213 ;  /* 0x00005210efd57816 */ /* 0x000fc600000000d5 */
[----:B------:R-:W-:Y:S02]  /*d7960*/  LDS.128 R208, [R6] ;  /* 0x0000000006d07984 */ /* 0x000fe40000000c00 */
[----:B------:R-:W-:Y:S06]  /*d7970*/  BAR.SYNC.DEFER_BLOCKING 0x0 ;  /* 0x0000000000007b1d */ /* 0x000fec0000010000 */
[----:B------:R-:W-:Y:S02]  /*d7980*/  STSM.16.M88.4 [R222], R212 ;  /* 0x000000d4de007844 */ /* 0x000fe40000000200 */
[----:B------:R-:W-:Y:S01]  /*d7990*/  BAR.SYNC.DEFER_BLOCKING 0x0 ;  /* 0x0000000000007b1d */ /* 0x000fe20000010000 */
[----:B------:R-:W-:-:S02]  /*d79a0*/  LOP3.LUT R226, R226, 0xffff, RZ, 0xc0, !PT ;  /* 0x0000ffffe2e27812 */ /* 0x000fc400078ec0ff */
[----:B------:R-:W-:-:S03]  /*d79b0*/  PRMT R240, R230, 0x4210, R236 ;  /* 0x00004210e6f07816 */ /* 0x000fc600000000ec */
[----:B------:R-:W-:Y:S01]  /*d79c0*/  LDS.128 R212, [R6] ;  /* 0x0000000006d47984 */ /* 0x000fe20000000c00 */
[----:B------:R-:W-:Y:S02]  /*d79d0*/  PRMT R241, R231, 0x4210, R226 ;  /* 0x00004210e7f17816 */ /* 0x000fe400000000e2 */
[----:B------:R-:W-:Y:S01]  /*d79e0*/  PRMT R242, R228, 0x4210, R3 ;  /* 0x00004210e4f27816 */ /* 0x000fe20000000003 */
[----:B------:R-:W4:Y:S01]  /*d79f0*/  LDL.LU.64 R230, [R1+0x1640] ;  /* 0x0016400001e67983 */ /* 0x000f220000300a00 */
[----:B------:R-:W-:Y:S01]  /*d7a00*/  PRMT R243, R229, 0x4210, R2 ;  /* 0x00004210e5f37816 */ /* 0x000fe20000000002 */
[----:B------:R-:W-:Y:S06]  /*d7a10*/  BAR.SYNC.DEFER_BLOCKING 0x0 ;  /* 0x0000000000007b1d */ /* 0x000fec0000010000 */
[----:B------:R-:W4:Y:S04]  /*d7a20*/  LDL.LU.64 R228, [R1+0x1658] ;  /* 0x0016580001e47983 */ /* 0x000f280000300a00 */
[----:B------:R-:W4:Y:S04]  /*d7a30*/  LDL.LU R238, [R1+0xc50] ;  /* 0x000c500001ee7983 */ /* 0x000f280000300800 */
[----:B------:R0:W-:Y:S01]  /*d7a40*/  STSM.16.M88.4 [R222], R240 ;  /* 0x000000f0de007844 */ /* 0x0001e20000000200 */
[----:B------:R-:W-:Y:S06]  /*d7a50*/  BAR.SYNC.DEFER_BLOCKING 0x0 ;  /* 0x0000000000007b1d */ /* 0x000fec0000010000 */
[----:B------:R-:W1:Y:S01]  /*d7a60*/  LDS.128 R244, [R6] ;  /* 0x0000000006f47984 */ /* 0x000e620000000c00 */
[----:B0-----:R-:W-:-:S03]  /*d7a70*/  PRMT R241, R227, 0x5210, R226 ;  /* 0x00005210e3f17816 */ /* 0x001fc600000000e2 */
[----:B------:R-:W4:Y:S01]  /*d7a80*/  LDL.LU.64 R226, [R1+0x1650] ;  /* 0x0016500001e27983 */ /* 0x000f220000300a00 */
[----:B------:R-:W-:Y:S02]  /*d7a90*/  PRMT R242, R224, 0x5210, R3 ;  /* 0x00005210e0f27816 */ /* 0x000fe40000000003 */
[----:B------:R-:W-:Y:S01]  /*d7aa0*/  PRMT R243, R225, 0x5210, R2 ;  /* 0x00005210e1f37816 */ /* 0x000fe20000000002 */
[----:B-1----:R-:W-:Y:S04]  /*d7ab0*/  STL.64 [R1+0x330], R244 ;  /* 0x000330f401007387 */ /* 0x002fe80000100a00 */
[----:B------:R0:W-:Y:S04]  /*d7ac0*/  STL.64 [R1+0x338], R246 ;  /* 0x000338f601007387 */ /* 0x0001e80000100a00 */
[----:B------:R-:W4:Y:S04]  /*d7ad0*/  LDL.LU.64 R224, [R1+0x1670] ;  /* 0x0016700001e07983 */ /* 0x000f280000300a00 */
[----:B------:R-:W4:Y:S04]  /*d7ae0*/  LDL.LU.64 R248, [R1+0x1668] ;  /* 0x0016680001f87983 */ /* 0x000f280000300a00 */
[----:B0-----:R-:W4:Y:S04]  /*d7af0*/  LDL.LU.64 R246, [R1+0x1660] ;  /* 0x0016600001f67983 */ /* 0x001f280000300a00 */
[----:B------:R-:W4:Y:S04]  /*d7b00*/  LDL.LU R239, [R1+0xc64] ;  /* 0x000c640001ef7983 */ /* 0x000f280000300800 */
[----:B------:R-:W4:Y:S01]  /*d7b10*/  LDL.LU.64 R244, [R1+0x1800] ;  /* 0x0018000001f47983 */ /* 0x000f220000300a00 */
[----:B------:R-:W-:Y:S01]  /*d7b20*/  PRMT R240, R237, 0x5210, R236 ;  /* 0x00005210edf07816 */ /* 0x000fe200000000ec */
[----:B------:R-:W-:Y:S06]  /*d7b30*/  BAR.SYNC.DEFER_BLOCKING 0x0 ;  /* 0x0000000000007b1d */ /* 0x000fec0000010000 */
[----:B------:R0:W-:Y:S04]  /*d7b40*/  STSM.16.M88.4 [R222], R240 ;  /* 0x000000f0de007844 */ /* 0x0001e80000000200 */
[----:B0-----:R-:W4:Y:S04]  /*d7b50*/  LDL.LU.64 R242, [R1+0x1810] ;  /* 0x0018100001f27983 */ /* 0x001f280000300a00 */
[----:B------:R-:W4:Y:S01]  /*d7b60*/  LDL.LU.64 R240, [R1+0x1808] ;  /* 0x0018080001f07983 */ /* 0x000f220000300a00 */
[C---:B--2---:R-:W-:Y:S01]  /*d7b70*/  PRMT R2, R7.reuse, 0x7770, RZ ;  /* 0x0000777007027816 */ /* 0x044fe200000000ff */
[----:B------:R-:W-:Y:S06]  /*d7b80*/  BAR.SYNC.DEFER_BLOCKING 0x0 ;  /* 0x0000000000007b1d */ /* 0x000fec0000010000 */
[----:B------:R-:W2:Y:S04]  /*d7b90*/  LDL.LU R6, [R1+0xc54] ;  /* 0x000c540001067983 */ /* 0x000ea80000300800 */
[----:B------:R-:W2:Y:S04]  /*d7ba0*/  LDL.LU.64 R236, [R1+0x1818] ;  /* 0x0018180001ec7983 */ /* 0x000ea80000300a00 */
[----:B---3--:R0:W-:Y:S02]  /*d7bb0*/  @P3 STG.E.U8 desc[UR10][R234.64], R2 ;  /* 0x00000002ea003986 */ /* 0x0081e4000c10110a */
[----:B0-----:R-:W-:-:S02]  /*d7bc0*/  PRMT R2, R7, 0x7771, RZ ;  /* 0x0000777107027816 */ /* 0x001fc400000000ff */
[----:B------:R-:W3:Y:S04]  /*d7bd0*/  LDL.LU.64 R234, [R1+0x1820] ;  /* 0x0018200001ea7983 */ /* 0x000ee80000300a00 */
[----:B----4-:R0:W-:Y:S04]  /*d7be0*/  @P4 STG.E.U8 desc[UR10][R232.64], R2 ;  /* 0x00000002e8004986 */ /* 0x0101e8000c10110a */
[----:B0-----:R-:W4:Y:S01]  /*d7bf0*/  LDL.LU.64 R232, [R1+0x1828] ;  /* 0x0018280001e87983 */ /* 0x001f220000300a00 */
[----:B------:R-:W-:-:S05]  /*d7c00*/  PRMT R2, R7, 0x7772, RZ ;  /* 0x0000777207027816 */ /* 0x000fca00000000ff */
[----:B------:R0:W-:Y:S02]  /*d7c10*/  @P5 STG.E.U8 desc[UR10][R230.64], R2 ;  /* 0x00000002e6005986 */ /* 0x0001e4000c10110a */
[----:B0-----:R-:W-:Y:S02]  /*d7c20*/  PRMT R2, R7, 0x7773, RZ ;  /* 0x0000777307027816 */ /* 0x001fe400000000ff */
[----:B------:R-:W4:Y:S04]  /*d7c30*/  LDL.LU.64 R230, [R1+0x1830] ;  /* 0x0018300001e67983 */ /* 0x000f280000300a00 */
[----:B------:R0:W-:Y:S01]  /*d7c40*/  @P1 STG.E.U8 desc[UR10][R228.64], R2 ;  /* 0x00000002e4001986 */ /* 0x0001e2000c10110a */
[----:B------:R-:W-:-:S03]  /*d7c50*/  LOP3.LUT P1, RZ, R0, 0x40000000, RZ, 0xc0, !PT ;  /* 0x4000000000ff7812 */ /* 0x000fc6000782c0ff */
[----:B------:R-:W4:Y:S01]  /*d7c60*/  LDL.LU R7, [R1+0xc68] ;  /* 0x000c680001077983 */ /* 0x000f220000300800 */
[----:B0-----:R-:W-:-:S03]  /*d7c70*/  PRMT R2, R238, 0x7770, RZ ;  /* 0x00007770ee027816 */ /* 0x001fc600000000ff */
[----:B------:R-:W4:Y:S06]  /*d7c80*/  LDL.LU.64 R228, [R1+0x1838] ;  /* 0x0018380001e47983 */ /* 0x000f2c0000300a00 */
[----:B------:R0:W-:Y:S01]  /*d7c90*/  @P1 STG.E.U8 desc[UR10][R226.64], R2 ;  /* 0x00000002e2001986 */ /* 0x0001e2000c10110a */
[----:B------:R-:W-:Y:S02]  /*d7ca0*/  LOP3.LUT P1, RZ, R0, 0x20000000, RZ, 0xc0, !PT ;  /* 0x2000000000ff7812 */ /* 0x000fe4000782c0ff */
[----:B0-----:R-:W-:Y:S01]  /*d7cb0*/  PRMT R2, R238, 0x7771, RZ ;  /* 0x00007771ee027816 */ /* 0x001fe200000000ff */
[----:B------:R-:W4:Y:S10]  /*d7cc0*/  LDL.LU.64 R226, [R1+0x1840] ;  /* 0x0018400001e27983 */ /* 0x000f340000300a00 */
[----:B------:R0:W-:Y:S01]  /*d7cd0*/  @P1 STG.E.U8 desc[UR10][R224.64], R2 ;  /* 0x00000002e0001986 */ /* 0x0001e2000c10110a */
[----:B------:R-:W-:-:S02]  /*d7ce0*/  LOP3.LUT P1, RZ, R0, 0x10000000, RZ, 0xc0, !PT ;  /* 0x1000000000ff7812 */ /* 0x000fc4000782c0ff */
[----:B0-----:R-:W-:Y:S01]  /*d7cf0*/  PRMT R2, R238, 0x7772, RZ ;  /* 0x00007772ee027816 */ /* 0x001fe200000000ff */
[----:B------:R-:W4:Y:S10]  /*d7d00*/  LDL.LU.64 R224, [R1+0x1848] ;  /* 0x0018480001e07983 */ /* 0x000f340000300a00 */
[----:B------:R0:W-:Y:S01]  /*d7d10*/  @P1 STG.E.U8 desc[UR10][R248.64], R2 ;  /* 0x00000002f8001986 */ /* 0x0001e2000c10110a */
[----:B------:R-:W-:-:S02]  /*d7d20*/  LOP3.LUT P1, RZ, R0, 0x8000000, RZ, 0xc0, !PT ;  /* 0x0800000000ff7812 */ /* 0x000fc4000782c0ff */
[----:B0-----:R-:W-:-:S11]  /*d7d30*/  PRMT R2, R238, 0x7773, RZ ;  /* 0x00007773ee027816 */ /* 0x001fd600000000ff */
[----:B------:R0:W-:Y:S01]  /*d7d40*/  @P1 STG.E.U8 desc[UR10][R246.64], R2 ;  /* 0x00000002f6001986 */ /* 0x0001e2000c10110a */
[----:B------:R-:W-:Y:S02]  /*d7d50*/  LOP3.LUT P1, RZ, R0, 0x4000000, RZ, 0xc0, !PT ;  /* 0x0400000000ff7812 */ /* 0x000fe4000782c0ff */
        /* <DEDUP_REMOVED lines=9> */
[----:B0-----:R-:W-:-:S05]  /*d7df0*/  PRMT R2, R239, 0x7773, RZ ;  /* 0x00007773ef027816 */ /* 0x001fca00000000ff */
[----:B--2---:R0:W-:Y:S02]  /*d7e00*/  @P6 STG.E.U8 desc[UR10][R236.64], R2 ;  /* 0x00000002ec006986 */ /* 0x0041e4000c10110a */
[----:B0-----:R-:W-:-:S05]  /*d7e10*/  PRMT R2, R6, 0x7770, RZ ;  /* 0x0000777006027816 */ /* 0x001fca00000000ff */
[----:B---3--:R0:W-:Y:S02]  /*d7e20*/  @P0 STG.E.U8 desc[UR10][R234.64], R2 ;  /* 0x00000002ea000986 */ /* 0x0081e4000c10110a */
[----:B0-----:R-:W-:-:S05]  /*d7e30*/  PRMT R2, R6, 0x7771, RZ ;  /* 0x0000777106027816 */ /* 0x001fca00000000ff */
[----:B----4-:R0:W-:Y:S04]  /*d7e40*/  @P1 STG.E.U8 desc[UR10][R232.64], R2 ;  /* 0x00000002e8001986 */ /* 0x0101e8000c10110a */
[----:B0-----:R-:W2:Y:S01]  /*d7e50*/  LDL.LU.64 R232, [R1+0x1850] ;  /* 0x0018500001e87983 */ /* 0x001ea20000300a00 */
[C---:B------:R-:W-:Y:S02]  /*d7e60*/  LOP3.LUT P2, RZ, R14.reuse, 0x20000000, RZ, 0xc0, !PT ;  /* 0x200000000eff7812 */ /* 0x040fe4000784c0ff */
[----:B------:R-:W-:Y:S01]  /*d7e70*/  LOP3.LUT P3, RZ, R14, 0x40000000, RZ, 0xc0, !PT ;  /* 0x400000000eff7812 */ /* 0x000fe2000786c0ff */
[----:B------:R-:W3:Y:S01]  /*d7e80*/  LDL.LU.64 R236, [R1+0x1858] ;  /* 0x0018580001ec7983 */ /* 0x000ee20000300a00 */
[----:B------:R-:W-:Y:S02]  /*d7e90*/  PRMT R2, R6, 0x7772, RZ ;  /* 0x0000777206027816 */ /* 0x000fe400000000ff */
[----:B------:R-:W-:-:S07]  /*d7ea0*/  LOP3.LUT P4, RZ, R14, 0x80000000, RZ, 0xc0, !PT ;  /* 0x800000000eff7812 */ /* 0x000fce000788c0ff */
[----:B------:R0:W-:Y:S02]  /*d7eb0*/  @P2 STG.E.U8 desc[UR10][R230.64], R2 ;  /* 0x00000002e6002986 */ /* 0x0001e4000c10110a */
[----:B0-----:R-:W-:-:S05]  /*d7ec0*/  PRMT R2, R6, 0x7773, RZ ;  /* 0x0000777306027816 */ /* 0x001fca00000000ff */
[----:B------:R0:W-:Y:S02]  /*d7ed0*/  @P3 STG.E.U8 desc[UR10][R228.64], R2 ;  /* 0x00000002e4003986 */ /* 0x0001e4000c10110a */
[----:B0-----:R-:W-:-:S05]  /*d7ee0*/  PRMT R2, R7, 0x7770, RZ ;  /* 0x0000777007027816 */ /* 0x001fca00000000ff */
[----:B------:R0:W-:Y:S04]  /*d7ef0*/  @P4 STG.E.U8 desc[UR10][R226.64], R2 ;  /* 0x00000002e2004986 */ /* 0x0001e8000c10110a */
[----:B0-----:R-:W4:Y:S04]  /*d7f00*/  LDL.LU.64 R226, [R1+0x1860] ;  /* 0x0018600001e27983 */ /* 0x001f280000300a00 */
[----:B------:R-:W4:Y:S04]  /*d7f10*/  LDL.LU.64 R234, [R1+0x1868] ;  /* 0x0018680001ea7983 */ /* 0x000f280000300a00 */
[----:B------:R-:W4:Y:S04]  /*d7f20*/  LDL.LU.64 R230, [R1+0x1870] ;  /* 0x0018700001e67983 */ /* 0x000f280000300a00 */
[----:B------:R-:W4:Y:S01]  /*d7f30*/  LDL.LU R229, [R1+0xc58] ;  /* 0x000c580001e57983 */ /* 0x000f220000300800 */
[----:B------:R-:W-:-:S02]  /*d7f40*/  LOP3.LUT P5, RZ, R15, 0x1, RZ, 0xc0, !PT ;  /* 0x000000010fff7812 */ /* 0x000fc400078ac0ff */
[----:B------:R-:W-:Y:S02]  /*d7f50*/  PRMT R2, R7, 0x7771, RZ ;  /* 0x0000777107027816 */ /* 0x000fe400000000ff */
[----:B------:R-:W-:-:S09]  /*d7f60*/  LOP3.LUT P2, RZ, R15, 0x2, RZ, 0xc0, !PT ;  /* 0x000000020fff7812 */ /* 0x000fd2000784c0ff */
[----:B------:R0:W-:Y:S04]  /*d7f70*/  @P5 STG.E.U8 desc[UR10][R224.64], R2 ;  /* 0x00000002e0005986 */ /* 0x0001e8000c10110a */
[----:B0-----:R-:W4:Y:S01]  /*d7f80*/  LDL.LU.64 R224, [R1+0x1878] ;  /* 0x0018780001e07983 */ /* 0x001f220000300a00 */
[----:B------:R-:W-:-:S05]  /*d7f90*/  PRMT R2, R7, 0x7772, RZ ;  /* 0x0000777207027816 */ /* 0x000fca00000000ff */
[----:B--2---:R0:W-:Y:S04]  /*d7fa0*/  @P2 STG.E.U8 desc[UR10][R232.64], R2 ;  /* 0x00000002e8002986 */ /* 0x0041e8000c10110a */
[----:B0-----:R-:W2:Y:S01]  /*d7fb0*/  LDL.LU R232, [R1+0xc6c] ;  /* 0x000c6c0001e87983 */ /* 0x001ea20000300800 */
[----:B------:R-:W-:-:S03]  /*d7fc0*/  PRMT R2, R7, 0x7773, RZ ;  /* 0x0000777307027816 */ /* 0x000fc600000000ff */
[----:B------:R-:W2:Y:S01]  /*d7fd0*/  LDL.LU.64 R6, [R1+0x1880] ;  /* 0x0018800001067983 */ /* 0x000ea20000300a00 */
[C---:B------:R-:W-:Y:S02]  /*d7fe0*/  LOP3.LUT P6, RZ, R15.reuse, 0x2000, RZ, 0xc0, !PT ;  /* 0x000020000fff7812 */ /* 0x040fe400078cc0ff */
[----:B------:R-:W-:Y:S01]  /*d7ff0*/  LOP3.LUT R0, R0, 0xffff7fff, RZ, 0xc0, !PT ;  /* 0xffff7fff00007812 */ /* 0x000fe200078ec0ff */
[----:B------:R-:W2:Y:S01]  /*d8000*/  LDL.LU.64 R248, [R1+0x1888] ;  /* 0x0018880001f87983 */ /* 0x000ea20000300a00 */
[----:B------:R-:W-:-:S03]  /*d8010*/  LOP3.LUT P3, RZ, R15, 0x4, RZ, 0xc0, !PT ;  /* 0x000000040fff7812 */ /* 0x000fc6000786c0ff */
[----:B------:R-:W2:Y:S01]  /*d8020*/  LDL.LU.64 R246, [R1+0x1890] ;  /* 0x0018900001f67983 */ /* 0x000ea20000300a00 */
[----:B------:R-:W-:-:S03]  /*d8030*/  LOP3.LUT P4, RZ, R15, 0x8, RZ, 0xc0, !PT ;  /* 0x000000080fff7812 */ /* 0x000fc6000788c0ff */
[----:B------:R-:W2:Y:S02]  /*d8040*/  LDL.LU.64 R244, [R1+0x1898] ;  /* 0x0018980001f47983 */ /* 0x000ea40000300a00 */
[----:B------:R-:W-:Y:S02]  /*d8050*/  @P6 LOP3.LUT R0, R0, 0x8000, RZ, 0xfc, !PT ;  /* 0x0000800000006812 */ /* 0x000fe400078efcff */
[----:B------:R-:W-:Y:S02]  /*d8060*/  LOP3.LUT P6, RZ, R15, 0x1000, RZ, 0xc0, !PT ;  /* 0x000010000fff7812 */ /* 0x000fe400078cc0ff */
[----:B------:R-:W-:-:S11]  /*d8070*/  LOP3.LUT R0, R0, 0xfffeffff, RZ, 0xc0, !PT ;  /* 0xfffeffff00007812 */ /* 0x000fd600078ec0ff */
        /* <DEDUP_REMOVED lines=8> */
[----:B------:R-:W-:Y:S01]  /*d8100*/  LOP3.LUT R0, R0, 0xfff7ffff, RZ, 0xc0, !PT ;  /* 0xfff7ffff00007812 */ /* 0x000fe200078ec0ff */
[----:B---3--:R4:W-:Y:S10]  /*d8110*/  @P3 STG.E.U8 desc[UR10][R236.64], R2 ;  /* 0x00000002ec003986 */ /* 0x0089f4000c10110a */
[----:B------:R-:W-:-:S02]  /*d8120*/  @P6 LOP3.LUT R0, R0, 0x80000, RZ, 0xfc, !PT ;  /* 0x0008000000006812 */ /* 0x000fc400078efcff */
[----:B------:R-:W-:Y:S02]  /*d8130*/  LOP3.LUT P6, RZ, R15, 0x100, RZ, 0xc0, !PT ;  /* 0x000001000fff7812 */ /* 0x000fe400078cc0ff */
[----:B------:R-:W-:-:S11]  /*d8140*/  LOP3.LUT R0, R0, 0xffefffff, RZ, 0xc0, !PT ;  /* 0xffefffff00007812 */ /* 0x000fd600078ec0ff */
[----:B------:R-:W-:Y:S02]  /*d8150*/  @P6 LOP3.LUT R0, R0, 0x100000, RZ, 0xfc, !PT ;  /* 0x0010000000006812 */ /* 0x000fe400078efcff */
[C---:B------:R-:W-:Y:S02]  /*d8160*/  LOP3.LUT P6, RZ, R15.reuse, 0x80, RZ, 0xc0, !PT ;  /* 0x000000800fff7812 */ /* 0x040fe400078cc0ff */
[----:B------:R-:W-:Y:S02]  /*d8170*/  LOP3.LUT R0, R0, 0xffdfffff, RZ, 0xc0, !PT ;  /* 0xffdfffff00007812 */ /* 0x000fe400078ec0ff */
[----:B------:R-:W-:-:S09]  /*d8180*/  LOP3.LUT P5, RZ, R15, 0x10, RZ, 0xc0, !PT ;  /* 0x000000100fff7812 */ /* 0x000fd200078ac0ff */
[----:B------:R-:W-:Y:S02]  /*d8190*/  @P6 LOP3.LUT R0, R0, 0x200000, RZ, 0xfc, !PT ;  /* 0x0020000000006812 */ /* 0x000fe400078efcff */
[----:B------:R-:W-:Y:S02]  /*d81a0*/  LOP3.LUT P6, RZ, R15, 0x40, RZ, 0xc0, !PT ;  /* 0x000000400fff7812 */ /* 0x000fe400078cc0ff */
[----:B----4-:R-:W-:-:S05]  /*d81b0*/  PRMT R2, R229, 0x7770, RZ ;  /* 0x00007770e5027816 */ /* 0x010fca00000000ff */
[----:B------:R0:W-:Y:S04]  /*d81c0*/  @P4 STG.E.U8 desc[UR10][R226.64], R2 ;  /* 0x00000002e2004986 */ /* 0x0001e8000c10110a */
[----:B0-----:R-:W3:Y:S04]  /*d81d0*/  LDL.LU R226, [R1+0xc5c] ;  /* 0x000c5c0001e27983 */ /* 0x001ee80000300800 */
[----:B------:R-:W4:Y:S01]  /*d81e0*/  LDL.LU.64 R242, [R1+0x18a0] ;  /* 0x0018a00001f27983 */ /* 0x000f220000300a00 */
[----:B------:R-:W-:-:S03]  /*d81f0*/  LOP3.LUT R0, R0, 0xffbfffff, RZ, 0xc0, !PT ;  /* 0xffbfffff00007812 */ /* 0x000fc600078ec0ff */
[----:B------:R-:W4:Y:S01]  /*d8200*/  LDL.LU.64 R240, [R1+0x18a8] ;  /* 0x0018a80001f07983 */ /* 0x000f220000300a00 */
[----:B------:R-:W-:Y:S02]  /*d8210*/  @P6 LOP3.LUT R0, R0, 0x400000, RZ, 0xfc, !PT ;  /* 0x0040000000006812 */ /* 0x000fe400078efcff */
[----:B------:R-:W-:Y:S01]  /*d8220*/  LOP3.LUT P6, RZ, R15, 0x20, RZ, 0xc0, !PT ;  /* 0x000000200fff7812 */ /* 0x000fe200078cc0ff */
[----:B------:R-:W4:Y:S01]  /*d8230*/  LDL.LU R227, [R1+0xc40] ;  /* 0x000c400001e37983 */ /* 0x000f220000300800 */
[----:B------:R-:W-:-:S03]  /*d8240*/  PRMT R2, R229, 0x7771, RZ ;  /* 0x00007771e5027816 */ /* 0x000fc600000000ff */
[----:B------:R-:W4:Y:S04]  /*d8250*/  LDL.LU.64 R238, [R1+0x18b0] ;  /* 0x0018b00001ee7983 */ /* 0x000f280000300a00 */
[----:B------:R0:W-:Y:S04]  /*d8260*/  @P5 STG.E.U8 desc[UR10][R234.64], R2 ;  /* 0x00000002ea005986 */ /* 0x0001e8000c10110a */
[----:B------:R-:W4:Y:S01]  /*d8270*/  LDL.LU.64 R236, [R1+0x18b8] ;  /* 0x0018b80001ec7983 */ /* 0x000f220000300a00 */
[----:B0-----:R-:W-:-:S03]  /*d8280*/  PRMT R2, R229, 0x7772, RZ ;  /* 0x00007772e5027816 */ /* 0x001fc600000000ff */
[----:B------:R-:W4:Y:S04]  /*d8290*/  LDL.LU.64 R234, [R1+0x18c0] ;  /* 0x0018c00001ea7983 */ /* 0x000f280000300a00 */
[----:B------:R0:W-:Y:S01]  /*d82a0*/  @P6 STG.E.U8 desc[UR10][R230.64], R2 ;  /* 0x00000002e6006986 */ /* 0x0001e2000c10110a */
[C---:B------:R-:W-:Y:S02]  /*d82b0*/  LOP3.LUT P6, RZ, R0.reuse, 0x400000, RZ, 0xc0, !PT ;  /* 0x0040000000ff7812 */ /* 0x040fe400078cc0ff */
[----:B0-----:R-:W-:Y:S01]  /*d82c0*/  PRMT R2, R229, 0x7773, RZ ;  /* 0x00007773e5027816 */ /* 0x001fe200000000ff */
[----:B------:R-:W4:Y:S10]  /*d82d0*/  LDL.LU.64 R230, [R1+0x18c8] ;  /* 0x0018c80001e67983 */ /* 0x000f340000300a00 */
[----:B------:R0:W-:Y:S01]  /*d82e0*/  @P6 STG.E.U8 desc[UR10][R224.64], R2 ;  /* 0x00000002e0006986 */ /* 0x0001e2000c10110a */
[----:B------:R-:W-:-:S03]  /*d82f0*/  LOP3.LUT P6, RZ, R0, 0x200000, RZ, 0xc0, !PT ;  /* 0x0020000000ff7812 */ /* 0x000fc600078cc0ff */
[----:B------:R-:W4:Y:S04]  /*d8300*/  LDL.LU.64 R228, [R1+0x18d0] ;  /* 0x0018d00001e47983 */ /* 0x000f280000300a00 */
[----:B0-----:R-:W4:Y:S04]  /*d8310*/  LDL.LU.64 R224, [R1+0x18d8] ;  /* 0x0018d80001e07983 */ /* 0x001f280000300a00 */
[----:B------:R-:W4:Y:S01]  /*d8320*/  LDL.LU R233, [R1+0xc30] ;  /* 0x000c300001e97983 */ /* 0x000f220000300800 */
[----:B--2---:R-:W-:-:S05]  /*d8330*/  PRMT R2, R232, 0x7770, RZ ;  /* 0x00007770e8027816 */ /* 0x004fca00000000ff */
[----:B------:R0:W-:Y:S04]  /*d8340*/  @P6 STG.E.U8 desc[UR10][R6.64], R2 ;  /* 0x0000000206006986 */ /* 0x0001e8000c10110a */
[----:B0-----:R-:W2:Y:S01]  /*d8350*/  LDL.LU.64 R6, [R1+0x18e0] ;  /* 0x0018e00001067983 */ /* 0x001ea20000300a00 */
[----:B------:R-:W-:Y:S02]  /*d8360*/  LOP3.LUT P6, RZ, R0, 0x100000, RZ, 0xc0, !PT ;  /* 0x0010000000ff7812 */ /* 0x000fe400078cc0ff */
[----:B------:R-:W-:-:S11]  /*d8370*/  PRMT R2, R232, 0x7771, RZ ;  /* 0x00007771e8027816 */ /* 0x000fd600000000ff */
        /* <DEDUP_REMOVED lines=8> */
[C---:B------:R-:W-:Y:S02]  /*d8400*/  LOP3.LUT P0, RZ, R15.reuse, 0x4000, RZ, 0xc0, !PT ;  /* 0x000040000fff7812 */ /* 0x040fe4000780c0ff */
[C---:B------:R-:W-:Y:S02]  /*d8410*/  LOP3.LUT P1, RZ, R15.reuse, 0x8000, RZ, 0xc0, !PT ;  /* 0x000080000fff7812 */ /* 0x040fe4000782c0ff */
[C---:B------:R-:W-:Y:S02]  /*d8420*/  LOP3.LUT P2, RZ, R15.reuse, 0x10000, RZ, 0xc0, !PT ;  /* 0x000100000fff7812 */ /* 0x040fe4000784c0ff */
[C---:B------:R-:W-:Y:S02]  /*d8430*/  LOP3.LUT P3, RZ, R15.reuse, 0x20000, RZ, 0xc0, !PT ;  /* 0x000200000fff7812 */ /* 0x040fe4000786c0ff */
[----:B------:R-:W-:-:S02]  /*d8440*/  LOP3.LUT P4, RZ, R15, 0x40000, RZ, 0xc0, !PT ;  /* 0x000400000fff7812 */ /* 0x000fc4000788c0ff */
[----:B------:R-:W-:Y:S02]  /*d8450*/  LOP3.LUT P5, RZ, R15, 0x80000, RZ, 0xc0, !PT ;  /* 0x000800000fff7812 */ /* 0x000fe400078ac0ff */
[----:B---3--:R-:W-:-:S05]  /*d8460*/  PRMT R2, R226, 0x7770, RZ ;  /* 0x00007770e2027816 */ /* 0x008fca00000000ff */
[----:B----4-:R0:W-:Y:S01]  /*d8470*/  @P6 STG.E.U8 desc[UR10][R242.64], R2 ;  /* 0x00000002f2006986 */ /* 0x0101e2000c10110a */
[----:B------:R-:W-:Y:S02]  /*d8480*/  LOP3.LUT P6, RZ, R0, 0x10000, RZ, 0xc0, !PT ;  /* 0x0001000000ff7812 */ /* 0x000fe400078cc0ff */
[----:B0-----:R-:W-:-:S11]  /*d8490*/  PRMT R2, R226, 0x7771, RZ ;  /* 0x00007771e2027816 */ /* 0x001fd600000000ff */
[----:B------:R0:W-:Y:S01]  /*d84a0*/  @P6 STG.E.U8 desc[UR10][R240.64], R2 ;  /* 0x00000002f0006986 */ /* 0x0001e2000c10110a */
[----:B------:R-:W-:Y:S02]  /*d84b0*/  LOP3.LUT P6, RZ, R0, 0x8000, RZ, 0xc0, !PT ;  /* 0x0000800000ff7812 */ /* 0x000fe400078cc0ff */
[----:B0-----:R-:W-:-:S11]  /*d84c0*/  PRMT R2, R226, 0x7772, RZ ;  /* 0x00007772e2027816 */ /* 0x001fd600000000ff */
[----:B------:R0:W-:Y:S02]  /*d84d0*/  @P6 STG.E.U8 desc[UR10][R238.64], R2 ;  /* 0x00000002ee006986 */ /* 0x0001e4000c10110a */
[----:B0-----:R-:W-:-:S05]  /*d84e0*/  PRMT R2, R226, 0x7773, RZ ;  /* 0x00007773e2027816 */ /* 0x001fca00000000ff */
        /* <DEDUP_REMOVED lines=10> */
[----:B--2---:R0:W-:Y:S04]  /*d8590*/  @P5 STG.E.U8 desc[UR10][R6.64], R2 ;  /* 0x0000000206005986 */ /* 0x0041e8000c10110a */
[----:B0-----:R-:W2:Y:S04]  /*d85a0*/  LDL.LU.64 R6, [R1+0x18e8] ;  /* 0x0018e80001067983 */ /* 0x001ea80000300a00 */
[----:B------:R-:W3:Y:S04]  /*d85b0*/  LDL.LU.64 R234, [R1+0x18f0] ;  /* 0x0018f00001ea7983 */ /* 0x000ee80000300a00 */
[----:B------:R-:W4:Y:S04]  /*d85c0*/  LDL.LU.64 R224, [R1+0x18f8] ;  /* 0x0018f80001e07983 */ /* 0x000f280000300a00 */
[----:B------:R-:W4:Y:S04]  /*d85d0*/  LDL.LU.64 R230, [R1+0x1900] ;  /* 0x0019000001e67983 */ /* 0x000f280000300a00 */
[----:B------:R-:W4:Y:S04]  /*d85e0*/  LDL.LU.64 R228, [R1+0x1908] ;  /* 0x0019080001e47983 */ /* 0x000f280000300a00 */
[----:B------:R-:W4:Y:S04]  /*d85f0*/  LDL.LU.64 R226, [R1+0x1910] ;  /* 0x0019100001e27983 */ /* 0x000f280000300a00 */
[----:B------:R-:W4:Y:S01]  /*d8600*/  LDL.LU R242, [R1+0xc44] ;  /* 0x000c440001f27983 */ /* 0x000f220000300800 */
[----:B------:R-:W-:-:S02]  /*d8610*/  LOP3.LUT P2, RZ, R15, 0x100000, RZ, 0xc0, !PT ;  /* 0x001000000fff7812 */ /* 0x000fc4000784c0ff */
[----:B------:R-:W-:Y:S02]  /*d8620*/  PRMT R2, R233, 0x7771, RZ ;  /* 0x00007771e9027816 */ /* 0x000fe400000000ff */
        /* <DEDUP_REMOVED lines=12> */
[----:B------:R-:W-:Y:S01]  /*d86f0*/  LOP3.LUT P6, RZ, R15, 0x10000000, RZ, 0xc0, !PT ;  /* 0x100000000fff7812 */ /* 0x000fe200078cc0ff */
[----:B--2---:R0:W-:Y:S04]  /*d8700*/  @P2 STG.E.U8 desc[UR10][R6.64], R2 ;  /* 0x0000000206002986 */ /* 0x0041e8000c10110a */
[----:B0-----:R-:W2:Y:S04]  /*d8710*/  LDL.LU.64 R6, [R1+0x1918] ;  /* 0x0019180001067983 */ /* 0x001ea80000300a00 */
[----:B------:R-:W2:Y:S04]  /*d8720*/  LDL.LU R243, [R1+0xc34] ;  /* 0x000c340001f37983 */ /* 0x000ea80000300800 */
[----:B------:R-:W2:Y:S01]  /*d8730*/  LDL.LU.64 R248, [R1+0x1920] ;  /* 0x0019200001f87983 */ /* 0x000ea20000300a00 */
[----:B------:R-:W-:-:S03]  /*d8740*/  LOP3.LUT R0, R0, 0xfffff7ff, RZ, 0xc0, !PT ;  /* 0xfffff7ff00007812 */ /* 0x000fc600078ec0ff */
[----:B------:R-:W2:Y:S01]  /*d8750*/  LDL.LU.64 R246, [R1+0x1928] ;  /* 0x0019280001f67983 */ /* 0x000ea20000300a00 */
[----:B------:R-:W-:Y:S02]  /*d8760*/  @P6 LOP3.LUT R0, R0, 0x800, RZ, 0xfc, !PT ;  /* 0x0000080000006812 */ /* 0x000fe400078efcff */
[C---:B------:R-:W-:Y:S01]  /*d8770*/  LOP3.LUT P6, RZ, R15.reuse, 0x8000000, RZ, 0xc0, !PT ;  /* 0x080000000fff7812 */ /* 0x040fe200078cc0ff */
[----:B------:R-:W2:Y:S01]  /*d8780*/  LDL.LU.64 R244, [R1+0x1930] ;  /* 0x0019300001f47983 */ /* 0x000ea20000300a00 */
[C---:B------:R-:W-:Y:S02]  /*d8790*/  LOP3.LUT P3, RZ, R15.reuse, 0x200000, RZ, 0xc0, !PT ;  /* 0x002000000fff7812 */ /* 0x040fe4000786c0ff */
[----:B------:R-:W-:Y:S01]  /*d87a0*/  LOP3.LUT R0, R0, 0xffffefff, RZ, 0xc0, !PT ;  /* 0xffffefff00007812 */ /* 0x000fe200078ec0ff */
[----:B------:R-:W2:Y:S01]  /*d87b0*/  LDL.LU.64 R240, [R1+0x1938] ;  /* 0x0019380001f07983 */ /* 0x000ea20000300a00 */
[----:B------:R-:W-:Y:S02]  /*d87c0*/  LOP3.LUT P4, RZ, R15, 0x400000, RZ, 0xc0, !PT ;  /* 0x004000000fff7812 */ /* 0x000fe4000788c0ff */
[----:B------:R-:W-:-:S05]  /*d87d0*/  PRMT R2, R233, 0x7772, RZ ;  /* 0x00007772e9027816 */ /* 0x000fca00000000ff */
[----:B------:R-:W-:Y:S02]  /*d87e0*/  @P6 LOP3.LUT R0, R0, 0x1000, RZ, 0xfc, !PT ;  /* 0x0000100000006812 */ /* 0x000fe400078efcff */
[----:B------:R-:W-:Y:S01]  /*d87f0*/  LOP3.LUT P6, RZ, R15, 0x4000000, RZ, 0xc0, !PT ;  /* 0x040000000fff7812 */ /* 0x000fe200078cc0ff */
[----:B---3--:R0:W-:Y:S01]  /*d8800*/  @P3 STG.E.U8 desc[UR10][R234.64], R2 ;  /* 0x00000002ea003986 */ /* 0x0081e2000c10110a */
[----:B------:R-:W-:Y:S02]  /*d8810*/  LOP3.LUT R0, R0, 0xffffdfff, RZ, 0xc0, !PT ;  /* 0xffffdfff00007812 */ /* 0x000fe400078ec0ff */
[----:B0-----:R-:W-:-:S09]  /*d8820*/  PRMT R2, R233, 0x7773, RZ ;  /* 0x00007773e9027816 */ /* 0x001fd200000000ff */
[----:B------:R-:W-:Y:S02]  /*d8830*/  @P6 LOP3.LUT R0, R0, 0x2000, RZ, 0xfc, !PT ;  /* 0x0000200000006812 */ /* 0x000fe400078efcff */
[C---:B------:R-:W-:Y:S01]  /*d8840*/  LOP3.LUT P6, RZ, R15.reuse, 0x2000000, RZ, 0xc0, !PT ;  /* 0x020000000fff7812 */ /* 0x040fe200078cc0ff */
[----:B----4-:R0:W-:Y:S01]  /*d8850*/  @P4 STG.E.U8 desc[UR10][R224.64], R2 ;  /* 0x00000002e0004986 */ /* 0x0101e2000c10110a */
[----:B------:R-:W-:Y:S02]  /*d8860*/  LOP3.LUT P5, RZ, R15, 0x800000, RZ, 0xc0, !PT ;  /* 0x008000000fff7812 */ /* 0x000fe400078ac0ff */
[----:B------:R-:W-:Y:S01]  /*d8870*/  LOP3.LUT R0, R0, 0xffffbfff, RZ, 0xc0, !PT ;  /* 0xffffbfff00007812 */ /* 0x000fe200078ec0ff */
[----:B0-----:R-:W3:Y:S04]  /*d8880*/  LDL.LU R224, [R1+0xc48] ;  /* 0x000c480001e07983 */ /* 0x001ee80000300800 */
[----:B------:R-:W4:Y:S04]  /*d8890*/  LDL.LU.64 R238, [R1+0x1940] ;  /* 0x0019400001ee7983 */ /* 0x000f280000300a00 */
[----:B------:R-:W-:-:S02]  /*d88a0*/  @P6 LOP3.LUT R0, R0, 0x4000, RZ, 0xfc, !PT ;  /* 0x0000400000006812 */ /* 0x000fc400078efcff */
[----:B------:R-:W-:Y:S01]  /*d88b0*/  LOP3.LUT P6, RZ, R15, 0x1000000, RZ, 0xc0, !PT ;  /* 0x010000000fff7812 */ /* 0x000fe200078cc0ff */
[----:B------:R-:W4:Y:S01]  /*d88c0*/  LDL.LU.64 R236, [R1+0x1948] ;  /* 0x0019480001ec7983 */ /* 0x000f220000300a00 */
[----:B------:R-:W-:-:S03]  /*d88d0*/  PRMT R2, R242, 0x7770, RZ ;  /* 0x00007770f2027816 */ /* 0x000fc600000000ff */
[----:B------:R-:W4:Y:S04]  /*d88e0*/  LDL.LU R225, [R1+0xc38] ;  /* 0x000c380001e17983 */ /* 0x000f280000300800 */
[----:B------:R0:W-:Y:S04]  /*d88f0*/  @P5 STG.E.U8 desc[UR10][R230.64], R2 ;  /* 0x00000002e6005986 */ /* 0x0001e8000c10110a */
[----:B------:R-:W4:Y:S04]  /*d8900*/  LDL.LU.64 R234, [R1+0x1950] ;  /* 0x0019500001ea7983 */ /* 0x000f280000300a00 */
[----:B------:R-:W4:Y:S01]  /*d8910*/  LDL.LU.64 R232, [R1+0x1958] ;  /* 0x0019580001e87983 */ /* 0x000f220000300a00 */
[----:B0-----:R-:W-:-:S03]  /*d8920*/  PRMT R2, R242, 0x7771, RZ ;  /* 0x00007771f2027816 */ /* 0x001fc600000000ff */
[----:B------:R-:W4:Y:S04]  /*d8930*/  LDL.LU.64 R230, [R1+0x1960] ;  /* 0x0019600001e67983 */ /* 0x000f280000300a00 */
[----:B------:R0:W-:Y:S01]  /*d8940*/  @P6 STG.E.U8 desc[UR10][R228.64], R2 ;  /* 0x00000002e4006986 */ /* 0x0001e2000c10110a */
[----:B------:R-:W-:Y:S02]  /*d8950*/  LOP3.LUT P6, RZ, R0, 0x4000, RZ, 0xc0, !PT ;  /* 0x0000400000ff7812 */ /* 0x000fe400078cc0ff */
[----:B0-----:R-:W-:Y:S01]  /*d8960*/  PRMT R2, R242, 0x7772, RZ ;  /* 0x00007772f2027816 */ /* 0x001fe200000000ff */
[----:B------:R-:W4:Y:S10]  /*d8970*/  LDL.LU.64 R228, [R1+0x1968] ;  /* 0x0019680001e47983 */ /* 0x000f340000300a00 */
[----:B------:R0:W-:Y:S01]  /*d8980*/  @P6 STG.E.U8 desc[UR10][R226.64], R2 ;  /* 0x00000002e2006986 */ /* 0x0001e2000c10110a */
[----:B------:R-:W-:-:S03]  /*d8990*/  LOP3.LUT P6, RZ, R0, 0x2000, RZ, 0xc0, !PT ;  /* 0x0000200000ff7812 */ /* 0x000fc600078cc0ff */
[----:B0-----:R-:W4:Y:S01]  /*d89a0*/  LDL.LU.64 R226, [R1+0x1970] ;  /* 0x0019700001e27983 */ /* 0x001f220000300a00 */
[----:B------:R-:W-:-:S09]  /*d89b0*/  PRMT R2, R242, 0x7773, RZ ;  /* 0x00007773f2027816 */ /* 0x000fd200000000ff */
[----:B--2---:R0:W-:Y:S04]  /*d89c0*/  @P6 STG.E.U8 desc[UR10][R6.64], R2 ;  /* 0x0000000206006986 */ /* 0x0041e8000c10110a */
        /* <DEDUP_REMOVED lines=14> */
[----:B---3--:R-:W-:-:S11]  /*d8ab0*/  PRMT R2, R224, 0x7770, RZ ;  /* 0x00007770e0027816 */ /* 0x008fd600000000ff */
[----:B----4-:R0:W-:Y:S01]  /*d8ac0*/  @P6 STG.E.U8 desc[UR10][R238.64], R2 ;  /* 0x00000002ee006986 */ /* 0x0101e2000c10110a */
[----:B------:R-:W-:Y:S02]  /*d8ad0*/  LOP3.LUT P6, RZ, R0, 0x80, RZ, 0xc0, !PT ;  /* 0x0000008000ff7812 */ /* 0x000fe400078cc0ff */
[C---:B------:R-:W-:Y:S02]  /*d8ae0*/  LOP3.LUT P0, RZ, R16.reuse, 0x2, RZ, 0xc0, !PT ;  /* 0x0000000210ff7812 */ /* 0x040fe4000780c0ff */
[----:B------:R-:W-:Y:S02]  /*d8af0*/  LOP3.LUT P1, RZ, R16, 0x4, RZ, 0xc0, !PT ;  /* 0x0000000410ff7812 */ /* 0x000fe4000782c0ff */
[----:B0-----:R-:W-:-:S07]  /*d8b00*/  PRMT R2, R224, 0x7771, RZ ;  /* 0x00007771e0027816 */ /* 0x001fce00000000ff */
[----:B------:R0:W-:Y:S01]  /*d8b10*/  @P6 STG.E.U8 desc[UR10][R236.64], R2 ;  /* 0x00000002ec006986 */ /* 0x0001e2000c10110a */
[----:B------:R-:W-:Y:S02]  /*d8b20*/  LOP3.LUT P2, RZ, R16, 0x8, RZ, 0xc0, !PT ;  /* 0x0000000810ff7812 */ /* 0x000fe4000784c0ff */
[----:B0-----:R-:W-:-:S05]  /*d8b30*/  PRMT R2, R224, 0x7772, RZ ;  /* 0x00007772e0027816 */ /* 0x001fca00000000ff */
        /* <DEDUP_REMOVED lines=9> */
[----:B------:R0:W-:Y:S02]  /*d8bd0*/  @P3 STG.E.U8 desc[UR10][R228.64], R2 ;  /* 0x00000002e4003986 */ /* 0x0001e4000c10110a */
[----:B0-----:R-:W-:-:S05]  /*d8be0*/  PRMT R2, R225, 0x7772, RZ ;  /* 0x00007772e1027816 */ /* 0x001fca00000000ff */
[----:B------:R0:W-:Y:S02]  /*d8bf0*/  @P4 STG.E.U8 desc[UR10][R226.64], R2 ;  /* 0x00000002e2004986 */ /* 0x0001e4000c10110a */
[----:B0-----:R-:W-:Y:S02]  /*d8c00*/  PRMT R2, R225, 0x7773, RZ ;  /* 0x00007773e1027816 */ /* 0x001fe400000000ff */
[----:B------:R-:W3:Y:S04]  /*d8c10*/  LDL.LU.64 R226, [R1+0x1980] ;  /* 0x0019800001e27983 */ /* 0x000ee80000300a00 */
[----:B--2---:R0:W-:Y:S04]  /*d8c20*/  @P5 STG.E.U8 desc[UR10][R6.64], R2 ;  /* 0x0000000206005986 */ /* 0x0041e8000c10110a */
[----:B0-----:R-:W2:Y:S04]  /*d8c30*/  LDL.LU.64 R6, [R1+0x1988] ;  /* 0x0019880001067983 */ /* 0x001ea80000300a00 */
[----:B------:R-:W4:Y:S04]  /*d8c40*/  LDL.LU.64 R234, [R1+0x1990] ;  /* 0x0019900001ea7983 */ /* 0x000f280000300a00 */
[----:B------:R-:W3:Y:S04]  /*d8c50*/  LDL.LU R233, [R1+0xc4c] ;  /* 0x000c4c0001e97983 */ /* 0x000ee80000300800 */
[----:B------:R-:W4:Y:S04]  /*d8c60*/  LDL.LU.64 R224, [R1+0x1998] ;  /* 0x0019980001e07983 */ /* 0x000f280000300a00 */
[----:B------:R-:W4:Y:S04]  /*d8c70*/  LDL.LU.64 R230, [R1+0x19a0] ;  /* 0x0019a00001e67983 */ /* 0x000f280000300a00 */
[----:B------:R-:W4:Y:S04]  /*d8c80*/  LDL.LU.64 R228, [R1+0x19a8] ;  /* 0x0019a80001e47983 */ /* 0x000f280000300a00 */
[----:B------:R-:W4:Y:S01]  /*d8c90*/  LDL.LU R242, [R1+0xc3c] ;  /* 0x000c3c0001f27983 */ /* 0x000f220000300800 */
[----:B------:R-:W-:-:S02]  /*d8ca0*/  LOP3.LUT P2, RZ, R16, 0x80, RZ, 0xc0, !PT ;  /* 0x0000008010ff7812 */ /* 0x000fc4000784c0ff */
[----:B------:R-:W-:Y:S02]  /*d8cb0*/  LOP3.LUT P6, RZ, R16, 0x80000, RZ, 0xc0, !PT ;  /* 0x0008000010ff7812 */ /* 0x000fe400078cc0ff */
[----:B------:R-:W-:-:S11]  /*d8cc0*/  LOP3.LUT R15, R15, 0x7fffffff, RZ, 0xc0, !PT ;  /* 0x7fffffff0f0f7812 */ /* 0x000fd600078ec0ff */
[----:B------:R-:W-:Y:S02]  /*d8cd0*/  @P6 LOP3.LUT R15, R15, 0x80000000, RZ, 0xfc, !PT ;  /* 0x800000000f0f6812 */ /* 0x000fe400078efcff */
[----:B------:R-:W-:Y:S02]  /*d8ce0*/  LOP3.LUT P6, RZ, R16, 0x40000, RZ, 0xc0, !PT ;  /* 0x0004000010ff7812 */ /* 0x000fe400078cc0ff */
[----:B------:R-:W-:Y:S02]  /*d8cf0*/  LOP3.LUT R0, R0, 0xfffffffe, RZ, 0xc0, !PT ;  /* 0xfffffffe00007812 */ /* 0x000fe400078ec0ff */
[----:B------:R-:W-:-:S09]  /*d8d00*/  LOP3.LUT P3, RZ, R16, 0x100, RZ, 0xc0, !PT ;  /* 0x0000010010ff7812 */ /* 0x000fd2000786c0ff */
        /* <DEDUP_REMOVED lines=8> */
[----:B------:R-:W-:Y:S02]  /*d8d90*/  LOP3.LUT R0, R0, 0xfffffff7, RZ, 0xc0, !PT ;  /* 0xfffffff700007812 */ /* 0x000fe400078ec0ff */
[----:B---3--:R-:W-:-:S05]  /*d8da0*/  PRMT R2, R233, 0x7770, RZ ;  /* 0x00007770e9027816 */ /* 0x008fca00000000ff */
[----:B------:R0:W-:Y:S04]  /*d8db0*/  @P2 STG.E.U8 desc[UR10][R226.64], R2 ;  /* 0x00000002e2002986 */ /* 0x0001e8000c10110a */
[----:B0-----:R-:W3:Y:S01]  /*d8dc0*/  LDL.LU.64 R226, [R1+0x19b0] ;  /* 0x0019b00001e27983 */ /* 0x001ee20000300a00 */
[----:B------:R-:W-:-:S05]  /*d8dd0*/  PRMT R2, R233, 0x7771, RZ ;  /* 0x00007771e9027816 */ /* 0x000fca00000000ff */
[----:B--2---:R0:W-:Y:S04]  /*d8de0*/  @P3 STG.E.U8 desc[UR10][R6.64], R2 ;  /* 0x0000000206003986 */ /* 0x0041e8000c10110a */
[----:B0-----:R-:W2:Y:S04]  /*d8df0*/  LDL.LU.64 R6, [R1+0x19b8] ;  /* 0x0019b80001067983 */ /* 0x001ea80000300a00 */
[----:B------:R-:W2:Y:S04]  /*d8e00*/  LDL.LU.64 R248, [R1+0x19c0] ;  /* 0x0019c00001f87983 */ /* 0x000ea80000300a00 */
[----:B------:R-:W2:Y:S01]  /*d8e10*/  LDL.LU R243, [R1+0xc20] ;  /* 0x000c200001f37983 */ /* 0x000ea20000300800 */
[----:B------:R-:W-:-:S02]  /*d8e20*/  @P6 LOP3.LUT R0, R0, 0x8, RZ, 0xfc, !PT ;  /* 0x0000000800006812 */ /* 0x000fc400078efcff */
[----:B------:R-:W-:Y:S01]  /*d8e30*/  LOP3.LUT P6, RZ, R16, 0x4000, RZ, 0xc0, !PT ;  /* 0x0000400010ff7812 */ /* 0x000fe200078cc0ff */
[----:B------:R-:W2:Y:S01]  /*d8e40*/  LDL.LU.64 R246, [R1+0x19c8] ;  /* 0x0019c80001f67983 */ /* 0x000ea20000300a00 */
[----:B------:R-:W-:-:S03]  /*d8e50*/  LOP3.LUT R0, R0, 0xffffffef, RZ, 0xc0, !PT ;  /* 0xffffffef00007812 */ /* 0x000fc600078ec0ff */
[----:B------:R-:W2:Y:S01]  /*d8e60*/  LDL.LU.64 R244, [R1+0x19d0] ;  /* 0x0019d00001f47983 */ /* 0x000ea20000300a00 */
[C---:B------:R-:W-:Y:S02]  /*d8e70*/  LOP3.LUT P4, RZ, R16.reuse, 0x200, RZ, 0xc0, !PT ;  /* 0x0000020010ff7812 */ /* 0x040fe4000788c0ff */
[----:B------:R-:W-:Y:S01]  /*d8e80*/  LOP3.LUT P5, RZ, R16, 0x400, RZ, 0xc0, !PT ;  /* 0x0000040010ff7812 */ /* 0x000fe200078ac0ff */
[----:B------:R-:W2:Y:S04]  /*d8e90*/  LDL.LU.64 R240, [R1+0x19d8] ;  /* 0x0019d80001f07983 */ /* 0x000ea80000300a00 */
[----:B------:R-:W-:Y:S02]  /*d8ea0*/  @P6 LOP3.LUT R0, R0, 0x10, RZ, 0xfc, !PT ;  /* 0x0000001000006812 */ /* 0x000fe400078efcff */
[----:B------:R-:W-:-:S02]  /*d8eb0*/  LOP3.LUT P6, RZ, R16, 0x2000, RZ, 0xc0, !PT ;  /* 0x0000200010ff7812 */ /* 0x000fc400078cc0ff */
[----:B------:R-:W-:Y:S02]  /*d8ec0*/  LOP3.LUT R0, R0, 0xffffffdf, RZ, 0xc0, !PT ;  /* 0xffffffdf00007812 */ /* 0x000fe400078ec0ff */
[----:B------:R-:W-:-:S09]  /*d8ed0*/  PRMT R2, R233, 0x7772, RZ ;  /* 0x00007772e9027816 */ /* 0x000fd200000000ff */
[----:B------:R-:W-:Y:S02]  /*d8ee0*/  @P6 LOP3.LUT R0, R0, 0x20, RZ, 0xfc, !PT ;  /* 0x0000002000006812 */ /* 0x000fe400078efcff */
[----:B------:R-:W-:Y:S01]  /*d8ef0*/  LOP3.LUT P6, RZ, R16, 0x1000, RZ, 0xc0, !PT ;  /* 0x0000100010ff7812 */ /* 0x000fe200078cc0ff */
[----:B----4-:R0:W-:Y:S01]  /*d8f00*/  @P4 STG.E.U8 desc[UR10][R234.64], R2 ;  /* 0x00000002ea004986 */ /* 0x0101e2000c10110a */
[----:B------:R-:W-:Y:S02]  /*d8f10*/  LOP3.LUT R0, R0, 0xffffffbf, RZ, 0xc0, !PT ;  /* 0xffffffbf00007812 */ /* 0x000fe400078ec0ff */
[----:B0-----:R-:W-:-:S09]  /*d8f20*/  PRMT R2, R233, 0x7773, RZ ;  /* 0x00007773e9027816 */ /* 0x001fd200000000ff */
[----:B------:R-:W-:Y:S02]  /*d8f30*/  @P6 LOP3.LUT R0, R0, 0x40, RZ, 0xfc, !PT ;  /* 0x0000004000006812 */ /* 0x000fe400078efcff */
[----:B------:R-:W-:Y:S01]  /*d8f40*/  LOP3.LUT P6, RZ, R16, 0x800, RZ, 0xc0, !PT ;  /* 0x0000080010ff7812 */ /* 0x000fe200078cc0ff */
[----:B------:R0:W-:Y:S04]  /*d8f50*/  @P5 STG.E.U8 desc[UR10][R224.64], R2 ;  /* 0x00000002e0005986 */ /* 0x0001e8000c10110a */
[----:B0-----:R-:W4:Y:S01]  /*d8f60*/  LDL.LU R225, [R1+0xc10] ;  /* 0x000c100001e17983 */ /* 0x001f220000300800 */
[----:B------:R-:W-:-:S03]  /*d8f70*/  PRMT R2, R242, 0x7770, RZ ;  /* 0x00007770f2027816 */ /* 0x000fc600000000ff */
[----:B------:R-:W4:Y:S04]  /*d8f80*/  LDL.LU.64 R238, [R1+0x19e0] ;  /* 0x0019e00001ee7983 */ /* 0x000f280000300a00 */
[----:B------:R-:W4:Y:S04]  /*d8f90*/  LDL.LU.64 R236, [R1+0x19e8] ;  /* 0x0019e80001ec7983 */ /* 0x000f280000300a00 */
[----:B------:R0:W-:Y:S01]  /*d8fa0*/  @P6 STG.E.U8 desc[UR10][R230.64], R2 ;  /* 0x00000002e6006986 */ /* 0x0001e2000c10110a */
[----:B------:R-:W-:-:S03]  /*d8fb0*/  LOP3.LUT P6, RZ, R0, 0x40, RZ, 0xc0, !PT ;  /* 0x0000004000ff7812 */ /* 0x000fc600078cc0ff */
[----:B------:R-:W4:Y:S04]  /*d8fc0*/  LDL.LU.64 R234, [R1+0x19f0] ;  /* 0x0019f00001ea7983 */ /* 0x000f280000300a00 */
[----:B------:R-:W4:Y:S01]  /*d8fd0*/  LDL.LU.64 R232, [R1+0x19f8] ;  /* 0x0019f80001e87983 */ /* 0x000f220000300a00 */
[----:B0-----:R-:W-:-:S03]  /*d8fe0*/  PRMT R2, R242, 0x7771, RZ ;  /* 0x00007771f2027816 */ /* 0x001fc600000000ff */
[----:B------:R-:W4:Y:S04]  /*d8ff0*/  LDL.LU R224, [R1+0xc24] ;  /* 0x000c240001e07983 */ /* 0x000f280000300800 */
[----:B------:R0:W-:Y:S01]  /*d9000*/  @P6 STG.E.U8 desc[UR10][R228.64], R2 ;  /* 0x00000002e4006986 */ /* 0x0001e2000c10110a */
[----:B------:R-:W-:-:S03]  /*d9010*/  LOP3.LUT P6, RZ, R0, 0x20, RZ, 0xc0, !PT ;  /* 0x0000002000ff7812 */ /* 0x000fc600078cc0ff */
[----:B------:R-:W4:Y:S04]  /*d9020*/  LDL.LU.64 R230, [R1+0x1a00] ;  /* 0x001a000001e67983 */ /* 0x000f280000300a00 */
[----:B0-----:R-:W4:Y:S01]  /*d9030*/  LDL.LU.64 R228, [R1+0x1a08] ;  /* 0x001a080001e47983 */ /* 0x001f220000300a00 */
[----:B------:R-:W-:-:S05]  /*d9040*/  PRMT R2, R242, 0x7772, RZ ;  /* 0x00007772f2027816 */ /* 0x000fca00000000ff */
[----:B---3--:R0:W-:Y:S04]  /*d9050*/  @P6 STG.E.U8 desc[UR10][R226.64], R2 ;  /* 0x00000002e2006986 */ /* 0x0081e8000c10110a */
[----:B0-----:R-:W3:Y:S01]  /*d9060*/  LDL.LU.64 R226, [R1+0x1a10] ;  /* 0x001a100001e27983 */ /* 0x001ee20000300a00 */
[----:B------:R-:W-:Y:S02]  /*d9070*/  LOP3.LUT P6, RZ, R0, 0x10, RZ, 0xc0, !PT ;  /* 0x0000001000ff7812 */ /* 0x000fe400078cc0ff */
[----:B------:R-:W-:-:S11]  /*d9080*/  PRMT R2, R242, 0x7773, RZ ;  /* 0x00007773f2027816 */ /* 0x000fd600000000ff */
[----:B--2---:R0:W-:Y:S01]  /*d9090*/  @P6 STG.E.U8 desc[UR10][R6.64], R2 ;  /* 0x0000000206006986 */ /* 0x0041e2000c10110a */
[C---:B------:R-:W-:Y:S02]  /*d90a0*/  LOP3.LUT P6, RZ, R0.reuse, 0x8, RZ, 0xc0, !PT ;  /* 0x0000000800ff7812 */ /* 0x040fe400078cc0ff */
[----:B0-----:R-:W-:Y:S01]  /*d90b0*/  PRMT R2, R243, 0x7770, RZ ;  /* 0x00007770f3027816 */ /* 0x001fe200000000ff */
[----:B------:R-:W2:Y:S10]  /*d90c0*/  LDL.LU.64 R6, [R1+0x52a8] ;  /* 0x0052a80001067983 */ /* 0x000eb40000300a00 */
[----:B------:R0:W-:Y:S01]  /*d90d0*/  @P6 STG.E.U8 desc[UR10][R248.64], R2 ;  /* 0x00000002f8006986 */ /* 0x0001e2000c10110a */
[----:B------:R-:W-:-:S02]  /*d90e0*/  LOP3.LUT P6, RZ, R0, 0x4, RZ, 0xc0, !PT ;  /* 0x0000000400ff7812 */ /* 0x000fc400078cc0ff */
[----:B0-----:R-:W-:-:S11]  /*d90f0*/  PRMT R2, R243, 0x7771, RZ ;  /* 0x00007771f3027816 */ /* 0x001fd600000000ff */
[----:B------:R0:W-:Y:S01]  /*d9100*/  @P6 STG.E.U8 desc[UR10][R246.64], R2 ;  /* 0x00000002f6006986 */ /* 0x0001e2000c10110a */
[----:B------:R-:W-:Y:S02]  /*d9110*/  LOP3.LUT P6, RZ, R0, 0x2, RZ, 0xc0, !PT ;  /* 0x0000000200ff7812 */ /* 0x000fe400078cc0ff */
[----:B0-----:R-:W-:-:S11]  /*d9120*/  PRMT R2, R243, 0x7772, RZ ;  /* 0x00007772f3027816 */ /* 0x001fd600000000ff */
[----:B------:R-:W-:Y:S01]  /*d9130*/  @P6 STG.E.U8 desc[UR10][R244.64], R2 ;  /* 0x00000002f4006986 */ /* 0x000fe2000c10110a */
[----:B------:R-:W-:Y:S02]  /*d9140*/  LOP3.LUT P6, RZ, R0, 0x1, RZ, 0xc0, !PT ;  /* 0x0000000100ff7812 */ /* 0x000fe400078cc0ff */
[----:B------:R-:W-:Y:S02]  /*d9150*/  PRMT R0, R243, 0x7773, RZ ;  /* 0x00007773f3007816 */ /* 0x000fe400000000ff */
[----:B------:R-:W-:-:S09]  /*d9160*/  LOP3.LUT P0, RZ, R16, 0x100000, RZ, 0xc0, !PT ;  /* 0x0010000010ff7812 */ /* 0x000fd2000780c0ff */
[----:B------:R4:W-:Y:S01]  /*d9170*/  @P6 STG.E.U8 desc[UR10][R240.64], R0 ;  /* 0x00000000f0006986 */ /* 0x0009e2000c10110a */
[----:B------:R-:W-:Y:S02]  /*d9180*/  LOP3.LUT P6, RZ, R15, 0x80000000, RZ, 0xc0, !PT ;  /* 0x800000000fff7812 */ /* 0x000fe400078cc0ff */
[----:B------:R-:W-:Y:S02]  /*d9190*/  LOP3.LUT P1, RZ, R16, 0x200000, RZ, 0xc0, !PT ;  /* 0x0020000010ff7812 */ /* 0x000fe4000782c0ff */
[----:B----4-:R-:W-:-:S09]  /*d91a0*/  PRMT R0, R225, 0x7770, RZ ;  /* 0x00007770e1007816 */ /* 0x010fd200000000ff */
        /* <DEDUP_REMOVED lines=15> */
[----:B0-----:R-:W-:-:S05]  /*d92a0*/  PRMT R0, R224, 0x7772, RZ ;  /* 0x00007772e0007816 */ /* 0x001fca00000000ff */
[----:B---3--:R0:W-:Y:S04]  /*d92b0*/  @P5 STG.E.U8 desc[UR10][R226.64], R0 ;  /* 0x00000000e2005986 */ /* 0x0081e8000c10110a */
[----:B0-----:R-:W3:Y:S04]  /*d92c0*/  LDL.LU.64 R226, [R1+0x1a18] ;  /* 0x001a180001e27983 */ /* 0x001ee80000300a00 */
[----:B------:R-:W4:Y:S04]  /*d92d0*/  LDL.LU.64 R236, [R1+0x1a20] ;  /* 0x001a200001ec7983 */ /* 0x000f280000300a00 */
[----:B------:R-:W2:Y:S04]  /*d92e0*/  LDL.LU.64 R234, [R1+0x1a28] ;  /* 0x001a280001ea7983 */ /* 0x000ea80000300a00 */
[----:B------:R-:W2:Y:S04]  /*d92f0*/  LDL.LU.64 R232, [R1+0x1a30] ;  /* 0x001a300001e87983 */ /* 0x000ea80000300a00 */
[----:B------:R-:W4:Y:S04]  /*d9300*/  LDL.LU R225, [R1+0xc14] ;  /* 0x000c140001e17983 */ /* 0x000f280000300800 */
[----:B------:R-:W2:Y:S04]  /*d9310*/  LDL.LU.64 R230, [R1+0x1a38] ;  /* 0x001a380001e67983 */ /* 0x000ea80000300a00 */
[----:B------:R-:W2:Y:S01]  /*d9320*/  LDL.LU R240, [R1+0xc28] ;  /* 0x000c280001f07983 */ /* 0x000ea20000300800 */
[----:B------:R-:W-:-:S03]  /*d9330*/  LOP3.LUT P2, RZ, R16, 0x4000000, RZ, 0xc0, !PT ;  /* 0x0400000010ff7812 */ /* 0x000fc6000784c0ff */
[----:B------:R-:W2:Y:S01]  /*d9340*/  LDL.LU.64 R228, [R1+0x1a40] ;  /* 0x001a400001e47983 */ /* 0x000ea20000300a00 */
[----:B------:R-:W-:Y:S02]  /*d9350*/  PRMT R0, R224, 0x7773, RZ ;  /* 0x00007773e0007816 */ /* 0x000fe400000000ff */
[C---:B------:R-:W-:Y:S02]  /*d9360*/  LOP3.LUT P3, RZ, R16.reuse, 0x8000000, RZ, 0xc0, !PT ;  /* 0x0800000010ff7812 */ /* 0x040fe4000786c0ff */
[----:B------:R-:W-:Y:S02]  /*d9370*/  LOP3.LUT P4, RZ, R16, 0x10000000, RZ, 0xc0, !PT ;  /* 0x1000000010ff7812 */ /* 0x000fe4000788c0ff */
        /* <DEDUP_REMOVED lines=13> */
[----:B---3--:R0:W-:Y:S04]  /*d9450*/  @P2 STG.E.U8 desc[UR10][R226.64], R0 ;  /* 0x00000000e2002986 */ /* 0x0081e8000c10110a */
[----:B0-----:R-:W3:Y:S04]  /*d9460*/  LDL.LU.64 R226, [R1+0x1a48] ;  /* 0x001a480001e27983 */ /* 0x001ee80000300a00 */
[----:B------:R-:W3:Y:S04]  /*d9470*/  LDL.LU.64 R248, [R1+0x1a50] ;  /* 0x001a500001f87983 */ /* 0x000ee80000300a00 */
[----:B------:R-:W3:Y:S04]  /*d9480*/  LDL.LU.64 R246, [R1+0x1a58] ;  /* 0x001a580001f67983 */ /* 0x000ee80000300a00 */
[----:B------:R-:W3:Y:S04]  /*d9490*/  LDL.LU R241, [R1+0xc18] ;  /* 0x000c180001f17983 */ /* 0x000ee80000300800 */
[----:B------:R-:W3:Y:S04]  /*d94a0*/  LDL.LU.64 R2, [R1+0x1a60] ;  /* 0x001a600001027983 */ /* 0x000ee80000300a00 */
[----:B------:R-:W3:Y:S04]  /*d94b0*/  LDL.LU.64 R244, [R1+0x1a68] ;  /* 0x001a680001f47983 */ /* 0x000ee80000300a00 */
[----:B------:R-:W3:Y:S01]  /*d94c0*/  LDL.LU.64 R242, [R1+0x1a70] ;  /* 0x001a700001f27983 */ /* 0x000ee20000300a00 */
[----:B----4-:R-:W-:-:S03]  /*d94d0*/  PRMT R0, R225, 0x7770, RZ ;  /* 0x00007770e1007816 */ /* 0x010fc600000000ff */
[----:B------:R-:W4:Y:S04]  /*d94e0*/  LDL.LU R224, [R1+0xc2c] ;  /* 0x000c2c0001e07983 */ /* 0x000f280000300800 */
[----:B------:R-:W4:Y:S04]  /*d94f0*/  LDL.LU.64 R238, [R1+0x1a78] ;  /* 0x001a780001ee7983 */ /* 0x000f280000300a00 */
[----:B------:R0:W-:Y:S02]  /*d9500*/  @P3 STG.E.U8 desc[UR10][R236.64], R0 ;  /* 0x00000000ec003986 */ /* 0x0001e4000c10110a */
[----:B0-----:R-:W-:-:S02]  /*d9510*/  PRMT R0, R225, 0x7771, RZ ;  /* 0x00007771e1007816 */ /* 0x001fc400000000ff */
[----:B------:R-:W4:Y:S04]  /*d9520*/  LDL.LU.64 R236, [R1+0x1a80] ;  /* 0x001a800001ec7983 */ /* 0x000f280000300a00 */
[----:B--2---:R0:W-:Y:S04]  /*d9530*/  @P4 STG.E.U8 desc[UR10][R234.64], R0 ;  /* 0x00000000ea004986 */ /* 0x0041e8000c10110a */
[----:B0-----:R-:W2:Y:S01]  /*d9540*/  LDL.LU.64 R234, [R1+0x1a88] ;  /* 0x001a880001ea7983 */ /* 0x001ea20000300a00 */
[----:B------:R-:W-:-:S04]  /*d9550*/  LOP3.LUT R15, R15, 0xf7ffffff, RZ, 0xc0, !PT ;  /* 0xf7ffffff0f0f7812 */ /* 0x000fc800078ec0ff */
[----:B------:R-:W-:Y:S02]  /*d9560*/  @P6 LOP3.LUT R15, R15, 0x8000000, RZ, 0xfc, !PT ;  /* 0x080000000f0f6812 */ /* 0x000fe400078efcff */
        /* <DEDUP_REMOVED lines=8> */
[----:B------:R-:W-:Y:S02]  /*d95f0*/  LOP3.LUT R15, R15, 0xbfffffff, RZ, 0xc0, !PT ;  /* 0xbfffffff0f0f7812 */ /* 0x000fe400078ec0ff */
[----:B------:R-:W-:-:S09]  /*d9600*/  PRMT R0, R225, 0x7772, RZ ;  /* 0x00007772e1007816 */ /* 0x000fd200000000ff */
[----:B------:R-:W-:Y:S02]  /*d9610*/  @P6 LOP3.LUT R15, R15, 0x40000000, RZ, 0xfc, !PT ;  /* 0x400000000f0f6812 */ /* 0x000fe400078efcff */
[----:B------:R-:W-:Y:S01]  /*d9620*/  LOP3.LUT P6, RZ, R16, 0x40000000, RZ, 0xc0, !PT ;  /* 0x4000000010ff7812 */ /* 0x000fe200078cc0ff */
[----:B------:R0:W-:Y:S02]  /*d9630*/  @P5 STG.E.U8 desc[UR10][R232.64], R0 ;  /* 0x00000000e8005986 */ /* 0x0001e4000c10110a */
[----:B0-----:R-:W-:Y:S02]  /*d9640*/  PRMT R0, R225, 0x7773, RZ ;  /* 0x00007773e1007816 */ /* 0x001fe400000000ff */
[----:B------:R-:W2:Y:S08]  /*d9650*/  LDL.LU.64 R232, [R1+0x1a90] ;  /* 0x001a900001e87983 */ /* 0x000eb00000300a00 */
[----:B------:R0:W-:Y:S01]  /*d9660*/  @P6 STG.E.U8 desc[UR10][R230.64], R0 ;  /* 0x00000000e6006986 */ /* 0x0001e2000c10110a */
[----:B------:R-:W-:-:S03]  /*d9670*/  LOP3.LUT P6, RZ, R15, 0x40000000, RZ, 0xc0, !PT ;  /* 0x400000000fff7812 */ /* 0x000fc600078cc0ff */
[----:B------:R-:W2:Y:S01]  /*d9680*/  LDL.LU R225, [R1+0xc1c] ;  /* 0x000c1c0001e17983 */ /* 0x000ea20000300800 */
[----:B0-----:R-:W-:-:S03]  /*d9690*/  PRMT R0, R240, 0x7770, RZ ;  /* 0x00007770f0007816 */ /* 0x001fc600000000ff */
[----:B------:R-:W2:Y:S06]  /*d96a0*/  LDL.LU.64 R230, [R1+0x1a98] ;  /* 0x001a980001e67983 */ /* 0x000eac0000300a00 */
[----:B------:R0:W-:Y:S01]  /*d96b0*/  @P6 STG.E.U8 desc[UR10][R228.64], R0 ;  /* 0x00000000e4006986 */ /* 0x0001e2000c10110a */
[----:B------:R-:W-:Y:S02]  /*d96c0*/  LOP3.LUT P6, RZ, R15, 0x20000000, RZ, 0xc0, !PT ;  /* 0x200000000fff7812 */ /* 0x000fe400078cc0ff */
[----:B0-----:R-:W-:Y:S01]  /*d96d0*/  PRMT R0, R240, 0x7771, RZ ;  /* 0x00007771f0007816 */ /* 0x001fe200000000ff */
[----:B------:R-:W2:Y:S01]  /*d96e0*/  LDL.LU.64 R228, [R1+0x1aa0] ;  /* 0x001aa00001e47983 */ /* 0x000ea20000300a00 */
[----:B------:R-:W-:-:S02]  /*d96f0*/  LOP3.LUT P0, RZ, R17, 0x80, RZ, 0xc0, !PT ;  /* 0x0000008011ff7812 */ /* 0x000fc4000780c0ff */
[----:B------:R-:W-:-:S07]  /*d9700*/  LOP3.LUT P1, RZ, R17, 0x100, RZ, 0xc0, !PT ;  /* 0x0000010011ff7812 */ /* 0x000fce000782c0ff */
[----:B---3--:R0:W-:Y:S01]  /*d9710*/  @P6 STG.E.U8 desc[UR10][R226.64], R0 ;  /* 0x00000000e2006986 */ /* 0x0081e2000c10110a */
[C---:B------:R-:W-:Y:S02]  /*d9720*/  LOP3.LUT P6, RZ, R15.reuse, 0x10000000, RZ, 0xc0, !PT ;  /* 0x100000000fff7812 */ /* 0x040fe400078cc0ff */
[----:B0-----:R-:W-:Y:S01]  /*d9730*/  PRMT R0, R240, 0x7772, RZ ;  /* 0x00007772f0007816 */ /* 0x001fe200000000ff */
[----:B------:R-:W3:Y:S10]  /*d9740*/  LDL.LU.64 R226, [R1+0x1aa8] ;  /* 0x001aa80001e27983 */ /* 0x000ef40000300a00 */
        /* <DEDUP_REMOVED lines=15> */
[----:B----4-:R0:W-:Y:S02]  /*d9840*/  @P6 STG.E.U8 desc[UR10][R238.64], R0 ;  /* 0x00000000ee006986 */ /* 0x0101e4000c10110a */
[----:B0-----:R-:W-:-:S05]  /*d9850*/  PRMT R0, R224, 0x7770, RZ ;  /* 0x00007770e0007816 */ /* 0x001fca00000000ff */
[----:B------:R0:W-:Y:S02]  /*d9860*/  @P0 STG.E.U8 desc[UR10][R236.64], R0 ;  /* 0x00000000ec000986 */ /* 0x0001e4000c10110a */
[----:B0-----:R-:W-:-:S05]  /*d9870*/  PRMT R0, R224, 0x7771, RZ ;  /* 0x00007771e0007816 */ /* 0x001fca00000000ff */
[----:B--2---:R0:W-:Y:S04]  /*d9880*/  @P1 STG.E.U8 desc[UR10][R234.64], R0 ;  /* 0x00000000ea001986 */ /* 0x0041e8000c10110a */
[----:B0-----:R-:W2:Y:S01]  /*d9890*/  LDL.LU.64 R234, [R1+0x1ab0] ;  /* 0x001ab00001ea7983 */ /* 0x001ea20000300a00 */
[C---:B------:R-:W-:Y:S02]  /*d98a0*/  LOP3.LUT P2, RZ, R17.reuse, 0x200, RZ, 0xc0, !PT ;  /* 0x0000020011ff7812 */ /* 0x040fe4000784c0ff */
[C---:B------:R-:W-:Y:S01]  /*d98b0*/  LOP3.LUT P3, RZ, R17.reuse, 0x400, RZ, 0xc0, !PT ;  /* 0x0000040011ff7812 */ /* 0x040fe2000786c0ff */
[----:B------:R-:W4:Y:S01]  /*d98c0*/  LDL.LU.64 R238, [R1+0x1ab8] ;  /* 0x001ab80001ee7983 */ /* 0x000f220000300a00 */
        /* <DEDUP_REMOVED lines=14> */
[----:B---3--:R0:W-:Y:S04]  /*d99b0*/  @P5 STG.E.U8 desc[UR10][R226.64], R0 ;  /* 0x00000000e2005986 */ /* 0x0081e8000c10110a */
[----:B0-----:R-:W3:Y:S01]  /*d99c0*/  LDL.LU.64 R226, [R1+0x1ad8] ;  /* 0x001ad80001e27983 */ /* 0x001ee20000300a00 */
[----:B------:R-:W-:-:S05]  /*d99d0*/  PRMT R0, R225, 0x7772, RZ ;  /* 0x00007772e1007816 */ /* 0x000fca00000000ff */
[----:B--2---:R0:W-:Y:S04]  /*d99e0*/  @P2 STG.E.U8 desc[UR10][R234.64], R0 ;  /* 0x00000000ea002986 */ /* 0x0041e8000c10110a */
[----:B0-----:R-:W2:Y:S01]  /*d99f0*/  LDL.LU R234, [R1+0xa20] ;  /* 0x000a200001ea7983 */ /* 0x001ea20000300800 */
[----:B------:R-:W-:-:S03]  /*d9a00*/  PRMT R0, R225, 0x7773, RZ ;  /* 0x00007773e1007816 */ /* 0x000fc600000000ff */
[----:B------:R-:W2:Y:S01]  /*d9a10*/  LDL.LU.64 R224, [R1+0x1ae0] ;  /* 0x001ae00001e07983 */ /* 0x000ea20000300a00 */
[----:B------:R-:W-:Y:S02]  /*d9a20*/  LOP3.LUT P6, RZ, R17, 0x2000000, RZ, 0xc0, !PT ;  /* 0x0200000011ff7812 */ /* 0x000fe400078cc0ff */
        /* <DEDUP_REMOVED lines=18> */
[----:B----4-:R0:W-:Y:S10]  /*d9b50*/  @P3 STG.E.U8 desc[UR10][R238.64], R0 ;  /* 0x00000000ee003986 */ /* 0x0101f4000c10110a */
[----:B------:R-:W-:-:S02]  /*d9b60*/  @P6 LOP3.LUT R15, R15, 0x80000, RZ, 0xfc, !PT ;  /* 0x000800000f0f6812 */ /* 0x000fc400078efcff */
[----:B------:R-:W-:Y:S02]  /*d9b70*/  LOP3.LUT P6, RZ, R17, 0x100000, RZ, 0xc0, !PT ;  /* 0x0010000011ff7812 */ /* 0x000fe400078cc0ff */
[----:B------:R-:W-:Y:S02]  /*d9b80*/  LOP3.LUT R15, R15, 0xffefffff, RZ, 0xc0, !PT ;  /* 0xffefffff0f0f7812 */ /* 0x000fe400078ec0ff */
[----:B0-----:R-:W-:-:S05]  /*d9b90*/  PRMT R0, R231, 0x7770, RZ ;  /* 0x00007770e7007816 */ /* 0x001fca00000000ff */
[----:B------:R0:W-:Y:S04]  /*d9ba0*/  @P4 STG.E.U8 desc[UR10][R228.64], R0 ;  /* 0x00000000e4004986 */ /* 0x0001e8000c10110a */
[----:B------:R-:W-:Y:S02]  /*d9bb0*/  @P6 LOP3.LUT R15, R15, 0x100000, RZ, 0xfc, !PT ;  /* 0x001000000f0f6812 */ /* 0x000fe400078efcff */
[----:B------:R-:W-:Y:S01]  /*d9bc0*/  LOP3.LUT P6, RZ, R17, 0x80000, RZ, 0xc0, !PT ;  /* 0x0008000011ff7812 */ /* 0x000fe200078cc0ff */
[----:B0-----:R-:W4:Y:S01]  /*d9bd0*/  LDL.LU R228, [R1+0xc04] ;  /* 0x000c040001e47983 */ /* 0x001f220000300800 */
[----:B------:R-:W-:-:S03]  /*d9be0*/  LOP3.LUT R15, R15, 0xffdfffff, RZ, 0xc0, !PT ;  /* 0xffdfffff0f0f7812 */ /* 0x000fc600078ec0ff */
[----:B------:R-:W4:Y:S08]  /*d9bf0*/  LDL.LU.64 R244, [R1+0x1b00] ;  /* 0x001b000001f47983 */ /* 0x000f300000300a00 */
[----:B------:R-:W-:Y:S01]  /*d9c00*/  @P6 LOP3.LUT R15, R15, 0x200000, RZ, 0xfc, !PT ;  /* 0x002000000f0f6812 */ /* 0x000fe200078efcff */
[----:B------:R-:W4:Y:S01]  /*d9c10*/  LDL.LU.64 R242, [R1+0x1b08] ;  /* 0x001b080001f27983 */ /* 0x000f220000300a00 */
[----:B------:R-:W-:-:S02]  /*d9c20*/  LOP3.LUT P6, RZ, R17, 0x40000, RZ, 0xc0, !PT ;  /* 0x0004000011ff7812 */ /* 0x000fc400078cc0ff */
[----:B------:R-:W-:Y:S01]  /*d9c30*/  LOP3.LUT P5, RZ, R17, 0x10000, RZ, 0xc0, !PT ;  /* 0x0001000011ff7812 */ /* 0x000fe200078ac0ff */
[----:B------:R-:W4:Y:S01]  /*d9c40*/  LDL.LU R229, [R1+0xa24] ;  /* 0x000a240001e57983 */ /* 0x000f220000300800 */
[----:B------:R-:W-:Y:S02]  /*d9c50*/  LOP3.LUT R15, R15, 0xffbfffff, RZ, 0xc0, !PT ;  /* 0xffbfffff0f0f7812 */ /* 0x000fe400078ec0ff */
[----:B------:R-:W-:Y:S01]  /*d9c60*/  PRMT R0, R231, 0x7771, RZ ;  /* 0x00007771e7007816 */ /* 0x000fe200000000ff */
[----:B------:R-:W4:Y:S04]  /*d9c70*/  LDL.LU.64 R240, [R1+0x1b10] ;  /* 0x001b100001f07983 */ /* 0x000f280000300a00 */
[----:B------:R-:W4:Y:S02]  /*d9c80*/  LDL.LU.64 R238, [R1+0x1b18] ;  /* 0x001b180001ee7983 */ /* 0x000f240000300a00 */
[----:B------:R-:W-:-:S02]  /*d9c90*/  @P6 LOP3.LUT R15, R15, 0x400000, RZ, 0xfc, !PT ;  /* 0x004000000f0f6812 */ /* 0x000fc400078efcff */
[----:B------:R-:W-:Y:S01]  /*d9ca0*/  LOP3.LUT P6, RZ, R17, 0x20000, RZ, 0xc0, !PT ;  /* 0x0002000011ff7812 */ /* 0x000fe200078cc0ff */
[----:B------:R0:W-:Y:S02]  /*d9cb0*/  @P5 STG.E.U8 desc[UR10][R236.64], R0 ;  /* 0x00000000ec005986 */ /* 0x0001e4000c10110a */
[----:B0-----:R-:W-:Y:S02]  /*d9cc0*/  PRMT R0, R231, 0x7772, RZ ;  /* 0x00007772e7007816 */ /* 0x001fe400000000ff */
[----:B------:R-:W4:Y:S08]  /*d9cd0*/  LDL.LU.64 R236, [R1+0x1b20] ;  /* 0x001b200001ec7983 */ /* 0x000f300000300a00 */
[----:B------:R0:W-:Y:S01]  /*d9ce0*/  @P6 STG.E.U8 desc[UR10][R232.64], R0 ;  /* 0x00000000e8006986 */ /* 0x0001e2000c10110a */
[----:B------:R-:W-:-:S02]  /*d9cf0*/  LOP3.LUT P6, RZ, R15, 0x400000, RZ, 0xc0, !PT ;  /* 0x004000000fff7812 */ /* 0x000fc400078cc0ff */
[----:B0-----:R-:W-:Y:S01]  /*d9d00*/  PRMT R0, R231, 0x7773, RZ ;  /* 0x00007773e7007816 */ /* 0x001fe200000000ff */
[----:B------:R-:W4:Y:S04]  /*d9d10*/  LDL.LU.64 R232, [R1+0x1b28] ;  /* 0x001b280001e87983 */ /* 0x000f280000300a00 */
[----:B------:R-:W4:Y:S06]  /*d9d20*/  LDL.LU.64 R230, [R1+0x1b30] ;  /* 0x001b300001e67983 */ /* 0x000f2c0000300a00 */
[----:B---3--:R0:W-:Y:S01]  /*d9d30*/  @P6 STG.E.U8 desc[UR10][R226.64], R0 ;  /* 0x00000000e2006986 */ /* 0x0081e2000c10110a */
[----:B------:R-:W-:-:S03]  /*d9d40*/  LOP3.LUT P6, RZ, R15, 0x200000, RZ, 0xc0, !PT ;  /* 0x002000000fff7812 */ /* 0x000fc600078cc0ff */
[----:B0-----:R-:W3:Y:S04]  /*d9d50*/  LDL.LU.64 R226, [R1+0x1b38] ;  /* 0x001b380001e27983 */ /* 0x001ee80000300a00 */
[----:B------:R-:W3:Y:S01]  /*d9d60*/  LDL.LU R235, [R1+0xc08] ;  /* 0x000c080001eb7983 */ /* 0x000ee20000300800 */
        /* <DEDUP_REMOVED lines=13> */
[----:B------:R-:W-:Y:S02]  /*d9e40*/  LOP3.LUT P0, RZ, R17, 0x4000000, RZ, 0xc0, !PT ;  /* 0x0400000011ff7812 */ /* 0x000fe4000780c0ff */
[----:B----4-:R-:W-:-:S09]  /*d9e50*/  PRMT R0, R228, 0x7770, RZ ;  /* 0x00007770e4007816 */ /* 0x010fd200000000ff */
[----:B------:R0:W-:Y:S01]  /*d9e60*/  @P6 STG.E.U8 desc[UR10][R244.64], R0 ;  /* 0x00000000f4006986 */ /* 0x0001e2000c10110a */
[----:B------:R-:W-:Y:S02]  /*d9e70*/  LOP3.LUT P6, RZ, R15, 0x10000, RZ, 0xc0, !PT ;  /* 0x000100000fff7812 */ /* 0x000fe400078cc0ff */
[----:B0-----:R-:W-:-:S11]  /*d9e80*/  PRMT R0, R228, 0x7771, RZ ;  /* 0x00007771e4007816 */ /* 0x001fd600000000ff */
[----:B------:R0:W-:Y:S01]  /*d9e90*/  @P6 STG.E.U8 desc[UR10][R242.64], R0 ;  /* 0x00000000f2006986 */ /* 0x0001e2000c10110a */
[----:B------:R-:W-:Y:S02]  /*d9ea0*/  LOP3.LUT P6, RZ, R15, 0x8000, RZ, 0xc0, !PT ;  /* 0x000080000fff7812 */ /* 0x000fe400078cc0ff */
[----:B------:R-:W-:Y:S02]  /*d9eb0*/  LOP3.LUT P1, RZ, R17, 0x8000000, RZ, 0xc0, !PT ;  /* 0x0800000011ff7812 */ /* 0x000fe4000782c0ff */
[----:B0-----:R-:W-:-:S09]  /*d9ec0*/  PRMT R0, R228, 0x7772, RZ ;  /* 0x00007772e4007816 */ /* 0x001fd200000000ff */
        /* <DEDUP_REMOVED lines=14> */
[----:B---3--:R0:W-:Y:S02]  /*d9fb0*/  @P4 STG.E.U8 desc[UR10][R226.64], R0 ;  /* 0x00000000e2004986 */ /* 0x0081e4000c10110a */
        /* <DEDUP_REMOVED lines=10> */
[----:B------:R-:W-:Y:S02]  /*da060*/  LOP3.LUT R15, R15, 0xffffff7f, RZ, 0xc0, !PT ;  /* 0xffffff7f0f0f7812 */ /* 0x000fe400078ec0ff */
[----:B------:R-:W-:Y:S02]  /*da070*/  LOP3.LUT P2, RZ, R18, 0x1, RZ, 0xc0, !PT ;  /* 0x0000000112ff7812 */ /* 0x000fe4000784c0ff */
[----:B------:R-:W-:-:S07]  /*da080*/  PRMT R0, R235, 0x7771, RZ ;  /* 0x00007771eb007816 */ /* 0x000fce00000000ff */
        /* <DEDUP_REMOVED lines=10> */
[C---:B------:R-:W-:Y:S02]  /*da130*/  LOP3.LUT P6, RZ, R18.reuse, 0x100, RZ, 0xc0, !PT ;  /* 0x0000010012ff7812 */ /* 0x040fe400078cc0ff */
[----:B------:R-:W-:Y:S02]  /*da140*/  LOP3.LUT R15, R15, 0xfffff7ff, RZ, 0xc0, !PT ;  /* 0xfffff7ff0f0f7812 */ /* 0x000fe400078ec0ff */
[----:B------:R-:W-:-:S09]  /*da150*/  LOP3.LUT P3, RZ, R18, 0x2, RZ, 0xc0, !PT ;  /* 0x0000000212ff7812 */ /* 0x000fd2000786c0ff */
[----:B------:R-:W-:Y:S02]  /*da160*/  @P6 LOP3.LUT R15, R15, 0x800, RZ, 0xfc, !PT ;  /* 0x000008000f0f6812 */ /* 0x000fe400078efcff */
[C---:B------:R-:W-:Y:S02]  /*da170*/  LOP3.LUT P6, RZ, R18.reuse, 0x80, RZ, 0xc0, !PT ;  /* 0x0000008012ff7812 */ /* 0x040fe400078cc0ff */
[----:B------:R-:W-:Y:S02]  /*da180*/  LOP3.LUT P4, RZ, R18, 0x4, RZ, 0xc0, !PT ;  /* 0x0000000412ff7812 */ /* 0x000fe4000788c0ff */
[----:B------:R-:W-:-:S09]  /*da190*/  LOP3.LUT R15, R15, 0xffffefff, RZ, 0xc0, !PT ;  /* 0xffffefff0f0f7812 */ /* 0x000fd200078ec0ff */
[----:B------:R-:W-:Y:S02]  /*da1a0*/  @P6 LOP3.LUT R15, R15, 0x1000, RZ, 0xfc, !PT ;  /* 0x000010000f0f6812 */ /* 0x000fe400078efcff */
[C---:B------:R-:W-:Y:S02]  /*da1b0*/  LOP3.LUT P6, RZ, R18.reuse, 0x40, RZ, 0xc0, !PT ;  /* 0x0000004012ff7812 */ /* 0x040fe400078cc0ff */
[----:B------:R-:W-:Y:S02]  /*da1c0*/  LOP3.LUT R15, R15, 0xffffdfff, RZ, 0xc0, !PT ;  /* 0xffffdfff0f0f7812 */ /* 0x000fe400078ec0ff */
[----:B------:R-:W-:-:S09]  /*da1d0*/  LOP3.LUT P5, RZ, R18, 0x8, RZ, 0xc0, !PT ;  /* 0x0000000812ff7812 */ /* 0x000fd200078ac0ff */
        /* <DEDUP_REMOVED lines=8> */
[----:B------:R-:W2:Y:S04]  /*da260*/  LDL.LU.64 R248, [R1+0x1b80] ;  /* 0x001b800001f87983 */ /* 0x000ea80000300a00 */
[----:B------:R-:W2:Y:S04]  /*da270*/  LDL.LU.64 R246, [R1+0x1b88] ;  /* 0x001b880001f67983 */ /* 0x000ea80000300a00 */
[----:B------:R-:W2:Y:S01]  /*da280*/  LDL.LU.64 R2, [R1+0x1b90] ;  /* 0x001b900001027983 */ /* 0x000ea20000300a00 */
[----:B------:R-:W-:-:S03]  /*da290*/  PRMT R0, R235, 0x7772, RZ ;  /* 0x00007772eb007816 */ /* 0x000fc600000000ff */
[----:B------:R-:W2:Y:S04]  /*da2a0*/  LDL.LU.64 R242, [R1+0x1b98] ;  /* 0x001b980001f27983 */ /* 0x000ea80000300a00 */
[----:B---3--:R0:W-:Y:S02]  /*da2b0*/  @P3 STG.E.U8 desc[UR10][R236.64], R0 ;  /* 0x00000000ec003986 */ /* 0x0081e4000c10110a */
[----:B0-----:R-:W-:-:S05]  /*da2c0*/  PRMT R0, R235, 0x7773, RZ ;  /* 0x00007773eb007816 */ /* 0x001fca00000000ff */
[----:B----4-:R0:W-:Y:S04]  /*da2d0*/  @P4 STG.E.U8 desc[UR10][R226.64], R0 ;  /* 0x00000000e2004986 */ /* 0x0101e8000c10110a */
[----:B0-----:R-:W3:Y:S04]  /*da2e0*/  LDL.LU R226, [R1+0xa2c] ;  /* 0x000a2c0001e27983 */ /* 0x001ee80000300800 */
[----:B------:R-:W4:Y:S04]  /*da2f0*/  LDL.LU.64 R240, [R1+0x1ba0] ;  /* 0x001ba00001f07983 */ /* 0x000f280000300a00 */
[----:B------:R-:W4:Y:S01]  /*da300*/  LDL.LU.64 R238, [R1+0x1ba8] ;  /* 0x001ba80001ee7983 */ /* 0x000f220000300a00 */
[----:B------:R-:W-:-:S03]  /*da310*/  PRMT R0, R244, 0x7770, RZ ;  /* 0x00007770f4007816 */ /* 0x000fc600000000ff */
[----:B------:R-:W4:Y:S04]  /*da320*/  LDL.LU R227, [R1+0xa10] ;  /* 0x000a100001e37983 */ /* 0x000f280000300800 */
        /* <DEDUP_REMOVED lines=9> */
[----:B------:R0:W-:Y:S04]  /*da3c0*/  @P6 STG.E.U8 desc[UR10][R228.64], R0 ;  /* 0x00000000e4006986 */ /* 0x0001e8000c10110a */
[----:B0-----:R-:W4:Y:S01]  /*da3d0*/  LDL.LU.64 R228, [R1+0x1bd0] ;  /* 0x001bd00001e47983 */ /* 0x001f220000300a00 */
[----:B------:R-:W-:-:S02]  /*da3e0*/  LOP3.LUT P6, RZ, R15, 0x2000, RZ, 0xc0, !PT ;  /* 0x000020000fff7812 */ /* 0x000fc400078cc0ff */
[----:B------:R-:W-:Y:S02]  /*da3f0*/  PRMT R0, R244, 0x7773, RZ ;  /* 0x00007773f4007816 */ /* 0x000fe400000000ff */
[C---:B------:R-:W-:Y:S02]  /*da400*/  LOP3.LUT P0, RZ, R18.reuse, 0x2000, RZ, 0xc0, !PT ;  /* 0x0000200012ff7812 */ /* 0x040fe4000780c0ff */
[C---:B------:R-:W-:Y:S02]  /*da410*/  LOP3.LUT P1, RZ, R18.reuse, 0x4000, RZ, 0xc0, !PT ;  /* 0x0000400012ff7812 */ /* 0x040fe4000782c0ff */
[C---:B------:R-:W-:Y:S02]  /*da420*/  LOP3.LUT P2, RZ, R18.reuse, 0x8000, RZ, 0xc0, !PT ;  /* 0x0000800012ff7812 */ /* 0x040fe4000784c0ff */
[C---:B------:R-:W-:Y:S02]  /*da430*/  LOP3.LUT P3, RZ, R18.reuse, 0x10000, RZ, 0xc0, !PT ;  /* 0x0001000012ff7812 */ /* 0x040fe4000786c0ff */
[----:B------:R-:W-:Y:S01]  /*da440*/  LOP3.LUT P4, RZ, R18, 0x20000, RZ, 0xc0, !PT ;  /* 0x0002000012ff7812 */ /* 0x000fe2000788c0ff */
[----:B--2---:R0:W-:Y:S01]  /*da450*/  @P6 STG.E.U8 desc[UR10][R224.64], R0 ;  /* 0x00000000e0006986 */ /* 0x0041e2000c10110a */
[----:B------:R-:W-:-:S02]  /*da460*/  LOP3.LUT P6, RZ, R15, 0x1000, RZ, 0xc0, !PT ;  /* 0x000010000fff7812 */ /* 0x000fc400078cc0ff */
        /* <DEDUP_REMOVED lines=28> */
[----:B0-----:R-:W-:Y:S02]  /*da630*/  PRMT R0, R227, 0x7773, RZ ;  /* 0x00007773e3007816 */ /* 0x001fe400000000ff */
[----:B------:R-:W3:Y:S04]  /*da640*/  LDL.LU.64 R226, [R1+0x1be0] ;  /* 0x001be00001e27983 */ /* 0x000ee80000300a00 */
[----:B------:R-:W4:Y:S04]  /*da650*/  LDL.LU.64 R236, [R1+0x1be8] ;  /* 0x001be80001ec7983 */ /* 0x000f280000300a00 */
[----:B------:R-:W4:Y:S04]  /*da660*/  LDL.LU.64 R234, [R1+0x1bf0] ;  /* 0x001bf00001ea7983 */ /* 0x000f280000300a00 */
[----:B------:R-:W3:Y:S01]  /*da670*/  LDL.LU R233, [R1+0xa00] ;  /* 0x000a000001e97983 */ /* 0x000ee20000300800 */
[----:B------:R-:W-:-:S02]  /*da680*/  LOP3.LUT P5, RZ, R18, 0x40000, RZ, 0xc0, !PT ;  /* 0x0004000012ff7812 */ /* 0x000fc400078ac0ff */
[----:B------:R-:W-:-:S11]  /*da690*/  LOP3.LUT P2, RZ, R18, 0x80000, RZ, 0xc0, !PT ;  /* 0x0008000012ff7812 */ /* 0x000fd6000784c0ff */
[----:B--2---:R0:W-:Y:S04]  /*da6a0*/  @P5 STG.E.U8 desc[UR10][R224.64], R0 ;  /* 0x00000000e0005986 */ /* 0x0041e8000c10110a */
[----:B0-----:R-:W2:Y:S04]  /*da6b0*/  LDL.LU.64 R224, [R1+0x1bf8] ;  /* 0x001bf80001e07983 */ /* 0x001ea80000300a00 */
[----:B------:R-:W2:Y:S04]  /*da6c0*/  LDL.LU.64 R230, [R1+0x1c00] ;  /* 0x001c000001e67983 */ /* 0x000ea80000300a00 */
[----:B------:R-:W2:Y:S04]  /*da6d0*/  LDL.LU.64 R228, [R1+0x1c08] ;  /* 0x001c080001e47983 */ /* 0x000ea80000300a00 */
[----:B------:R-:W2:Y:S01]  /*da6e0*/  LDL.LU R242, [R1+0xa14] ;  /* 0x000a140001f27983 */ /* 0x000ea20000300800 */
[----:B------:R-:W-:-:S02]  /*da6f0*/  LOP3.LUT P6, RZ, R18, 0x80000000, RZ, 0xc0, !PT ;  /* 0x8000000012ff7812 */ /* 0x000fc400078cc0ff */
[----:B------:R-:W-:Y:S02]  /*da700*/  LOP3.LUT R16, R16, 0x7fffffff, RZ, 0xc0, !PT ;  /* 0x7fffffff10107812 */ /* 0x000fe400078ec0ff */
[----:B---3--:R-:W-:-:S05]  /*da710*/  PRMT R0, R233, 0x7770, RZ ;  /* 0x00007770e9007816 */ /* 0x008fca00000000ff */
[----:B------:R0:W-:Y:S04]  /*da720*/  @P2 STG.E.U8 desc[UR10][R226.64], R0 ;  /* 0x00000000e2002986 */ /* 0x0001e8000c10110a */
[----:B0-----:R-:W3:Y:S01]  /*da730*/  LDL.LU.64 R226, [R1+0x1c10] ;  /* 0x001c100001e27983 */ /* 0x001ee20000300a00 */
[----:B------:R-:W-:Y:S02]  /*da740*/  @P6 LOP3.LUT R16, R16, 0x80000000, RZ, 0xfc, !PT ;  /* 0x8000000010106812 */ /* 0x000fe400078efcff */
[----:B------:R-:W-:Y:S01]  /*da750*/  LOP3.LUT P6, RZ, R18, 0x40000000, RZ, 0xc0, !PT ;  /* 0x4000000012ff7812 */ /* 0x000fe200078cc0ff */
[----:B------:R-:W3:Y:S01]  /*da760*/  LDL.LU.64 R248, [R1+0x1c18] ;  /* 0x001c180001f87983 */ /* 0x000ee20000300a00 */
[----:B------:R-:W-:-:S03]  /*da770*/  LOP3.LUT R15, R15, 0xfffffffe, RZ, 0xc0, !PT ;  /* 0xfffffffe0f0f7812 */ /* 0x000fc600078ec0ff */
[----:B------:R-:W3:Y:S04]  /*da780*/  LDL.LU.64 R246, [R1+0x1c20] ;  /* 0x001c200001f67983 */ /* 0x000ee80000300a00 */
[----:B------:R-:W3:Y:S04]  /*da790*/  LDL.LU R243, [R1+0xa04] ;  /* 0x000a040001f37983 */ /* 0x000ee80000300800 */
[----:B------:R-:W-:Y:S01]  /*da7a0*/  @P6 LOP3.LUT R15, R15, 0x1, RZ, 0xfc, !PT ;  /* 0x000000010f0f6812 */ /* 0x000fe200078efcff */
[----:B------:R-:W3:Y:S01]  /*da7b0*/  LDL.LU.64 R2, [R1+0x1c28] ;  /* 0x001c280001027983 */ /* 0x000ee20000300a00 */
[----:B------:R-:W-:-:S02]  /*da7c0*/  LOP3.LUT P6, RZ, R18, 0x20000000, RZ, 0xc0, !PT ;  /* 0x2000000012ff7812 */ /* 0x000fc400078cc0ff */
[----:B------:R-:W-:Y:S01]  /*da7d0*/  LOP3.LUT R15, R15, 0xfffffffd, RZ, 0xc0, !PT ;  /* 0xfffffffd0f0f7812 */ /* 0x000fe200078ec0ff */
[----:B------:R-:W3:Y:S01]  /*da7e0*/  LDL.LU.64 R244, [R1+0x1c30] ;  /* 0x001c300001f47983 */ /* 0x000ee20000300a00 */
[C---:B------:R-:W-:Y:S02]  /*da7f0*/  LOP3.LUT P3, RZ, R18.reuse, 0x100000, RZ, 0xc0, !PT ;  /* 0x0010000012ff7812 */ /* 0x040fe4000786c0ff */
[----:B------:R-:W-:Y:S01]  /*da800*/  LOP3.LUT P4, RZ, R18, 0x200000, RZ, 0xc0, !PT ;  /* 0x0020000012ff7812 */ /* 0x000fe2000788c0ff */
[----:B------:R-:W3:Y:S06]  /*da810*/  LDL.LU.64 R240, [R1+0x1c38] ;  /* 0x001c380001f07983 */ /* 0x000eec0000300a00 */
[----:B------:R-:W-:-:S02]  /*da820*/  @P6 LOP3.LUT R15, R15, 0x2, RZ, 0xfc, !PT ;  /* 0x000000020f0f6812 */ /* 0x000fc400078efcff */
        /* <DEDUP_REMOVED lines=11> */
[----:B------:R-:W-:Y:S02]  /*da8e0*/  PRMT R0, R233, 0x7771, RZ ;  /* 0x00007771e9007816 */ /* 0x000fe400000000ff */
[----:B------:R-:W-:-:S03]  /*da8f0*/  LOP3.LUT P5, RZ, R18, 0x400000, RZ, 0xc0, !PT ;  /* 0x0040000012ff7812 */ /* 0x000fc600078ac0ff */
[----:B----4-:R0:W-:Y:S04]  /*da900*/  @P3 STG.E.U8 desc[UR10][R236.64], R0 ;  /* 0x00000000ec003986 */ /* 0x0101e8000c10110a */
[----:B------:R-:W-:Y:S02]  /*da910*/  @P6 LOP3.LUT R15, R15, 0x20, RZ, 0xfc, !PT ;  /* 0x000000200f0f6812 */ /* 0x000fe400078efcff */
[----:B------:R-:W-:Y:S02]  /*da920*/  LOP3.LUT P6, RZ, R18, 0x1000000, RZ, 0xc0, !PT ;  /* 0x0100000012ff7812 */ /* 0x000fe400078cc0ff */
[----:B0-----:R-:W-:Y:S02]  /*da930*/  PRMT R0, R233, 0x7772, RZ ;  /* 0x00007772e9007816 */ /* 0x001fe400000000ff */
[----:B------:R-:W-:-:S03]  /*da940*/  LOP3.LUT R15, R15, 0xffffffbf, RZ, 0xc0, !PT ;  /* 0xffffffbf0f0f7812 */ /* 0x000fc600078ec0ff */
[----:B------:R0:W-:Y:S06]  /*da950*/  @P4 STG.E.U8 desc[UR10][R234.64], R0 ;  /* 0x00000000ea004986 */ /* 0x0001ec000c10110a */
[----:B------:R-:W-:Y:S02]  /*da960*/  @P6 LOP3.LUT R15, R15, 0x40, RZ, 0xfc, !PT ;  /* 0x000000400f0f6812 */ /* 0x000fe400078efcff */
[----:B------:R-:W-:Y:S02]  /*da970*/  LOP3.LUT P6, RZ, R18, 0x800000, RZ, 0xc0, !PT ;  /* 0x0080000012ff7812 */ /* 0x000fe400078cc0ff */
[----:B0-----:R-:W-:-:S05]  /*da980*/  PRMT R0, R233, 0x7773, RZ ;  /* 0x00007773e9007816 */ /* 0x001fca00000000ff */
[----:B--2---:R0:W-:Y:S04]  /*da990*/  @P5 STG.E.U8 desc[UR10][R224.64], R0 ;  /* 0x00000000e0005986 */ /* 0x0041e8000c10110a */
[----:B0-----:R-:W2:Y:S01]  /*da9a0*/  LDL.LU R225, [R1+0xa18] ;  /* 0x000a180001e17983 */ /* 0x001ea20000300800 */
        /* <DEDUP_REMOVED lines=37> */
[----:B--2---:R-:W-:-:S05]  /*dac00*/  PRMT R0, R225, 0x7770, RZ ;  /* 0x00007770e1007816 */ /* 0x004fca00000000ff */
[----:B----4-:R0:W-:Y:S02]  /*dac10*/  @P6 STG.E.U8 desc[UR10][R238.64], R0 ;  /* 0x00000000ee006986 */ /* 0x0101e4000c10110a */
[----:B0-----:R-:W-:-:S05]  /*dac20*/  PRMT R0, R225, 0x7771, RZ ;  /* 0x00007771e1007816 */ /* 0x001fca00000000ff */
[----:B------:R0:W-:Y:S02]  /*dac30*/  @P0 STG.E.U8 desc[UR10][R236.64], R0 ;  /* 0x00000000ec000986 */ /* 0x0001e4000c10110a */
        /* <DEDUP_REMOVED lines=8> */
[----:B------:R0:W-:Y:S02]  /*dacc0*/  @P4 STG.E.U8 desc[UR10][R228.64], R0 ;  /* 0x00000000e4004986 */ /* 0x0001e4000c10110a */
[----:B0-----:R-:W-:-:S05]  /*dacd0*/  PRMT R0, R224, 0x7772, RZ ;  /* 0x00007772e0007816 */ /* 0x001fca00000000ff */
[----:B---3--:R0:W-:Y:S04]  /*dace0*/  @P5 STG.E.U8 desc[UR10][R226.64], R0 ;  /* 0x00000000e2005986 */ /* 0x0081e8000c10110a */
[----:B0-----:R-:W2:Y:S04]  /*dacf0*/  LDL.LU.64 R226, [R1+0x1c78] ;  /* 0x001c780001e27983 */ /* 0x001ea80000300a00 */
[----:B------:R-:W3:Y:S04]  /*dad00*/  LDL.LU.64 R236, [R1+0x1c80] ;  /* 0x001c800001ec7983 */ /* 0x000ee80000300a00 */
[----:B------:R-:W4:Y:S04]  /*dad10*/  LDL.LU.64 R234, [R1+0x1c88] ;  /* 0x001c880001ea7983 */ /* 0x000f280000300a00 */
[----:B------:R-:W4:Y:S04]  /*dad20*/  LDL.LU.64 R232, [R1+0x1c90] ;  /* 0x001c900001e87983 */ /* 0x000f280000300a00 */
[----:B------:R-:W3:Y:S04]  /*dad30*/  LDL.LU R225, [R1+0xa1c] ;  /* 0x000a1c0001e17983 */ /* 0x000ee80000300800 */
[----:B------:R-:W4:Y:S04]  /*dad40*/  LDL.LU.64 R230, [R1+0x1c98] ;  /* 0x001c980001e67983 */ /* 0x000f280000300a00 */
[----:B------:R-:W4:Y:S01]  /*dad50*/  LDL.LU R240, [R1+0xa0c] ;  /* 0x000a0c0001f07983 */ /* 0x000f220000300800 */
[----:B------:R-:W-:-:S03]  /*dad60*/  LOP3.LUT P2, RZ, R19, 0x40, RZ, 0xc0, !PT ;  /* 0x0000004013ff7812 */ /* 0x000fc6000784c0ff */
[----:B------:R-:W4:Y:S01]  /*dad70*/  LDL.LU.64 R228, [R1+0x1ca0] ;  /* 0x001ca00001e47983 */ /* 0x000f220000300a00 */
[----:B------:R-:W-:Y:S02]  /*dad80*/  PRMT R0, R224, 0x7773, RZ ;  /* 0x00007773e0007816 */ /* 0x000fe400000000ff */
[C---:B------:R-:W-:Y:S02]  /*dad90*/  LOP3.LUT P3, RZ, R19.reuse, 0x80, RZ, 0xc0, !PT ;  /* 0x0000008013ff7812 */ /* 0x040fe4000786c0ff */
[C---:B------:R-:W-:Y:S02]  /*dada0*/  LOP3.LUT P4, RZ, R19.reuse, 0x100, RZ, 0xc0, !PT ;  /* 0x0000010013ff7812 */ /* 0x040fe4000788c0ff */
        /* <DEDUP_REMOVED lines=15> */
[----:B------:R-:W2:Y:S04]  /*daea0*/  LDL.LU.64 R248, [R1+0x1cb0] ;  /* 0x001cb00001f87983 */ /* 0x000ea80000300a00 */
[----:B------:R-:W2:Y:S04]  /*daeb0*/  LDL.LU.64 R246, [R1+0x1cb8] ;  /* 0x001cb80001f67983 */ /* 0x000ea80000300a00 */
[----:B------:R-:W2:Y:S04]  /*daec0*/  LDL.LU R241, [R1+0x860] ;  /* 0x0008600001f17983 */ /* 0x000ea80000300800 */
[----:B------:R-:W2:Y:S04]  /*daed0*/  LDL.LU.64 R2, [R1+0x1cc0] ;  /* 0x001cc00001027983 */ /* 0x000ea80000300a00 */
[----:B------:R-:W2:Y:S04]  /*daee0*/  LDL.LU.64 R244, [R1+0x1cc8] ;  /* 0x001cc80001f47983 */ /* 0x000ea80000300a00 */
[----:B------:R-:W2:Y:S01]  /*daef0*/  LDL.LU.64 R242, [R1+0x1cd0] ;  /* 0x001cd00001f27983 */ /* 0x000ea20000300a00 */
[----:B---3--:R-:W-:-:S03]  /*daf00*/  PRMT R0, R225, 0x7770, RZ ;  /* 0x00007770e1007816 */ /* 0x008fc600000000ff */
[----:B------:R-:W3:Y:S04]  /*daf10*/  LDL.LU R224, [R1+0x850] ;  /* 0x0008500001e07983 */ /* 0x000ee80000300800 */
[----:B------:R-:W3:Y:S04]  /*daf20*/  LDL.LU.64 R238, [R1+0x1cd8] ;  /* 0x001cd80001ee7983 */ /* 0x000ee80000300a00 */
[----:B------:R0:W-:Y:S02]  /*daf30*/  @P3 STG.E.U8 desc[UR10][R236.64], R0 ;  /* 0x00000000ec003986 */ /* 0x0001e4000c10110a */
[----:B0-----:R-:W-:-:S02]  /*daf40*/  PRMT R0, R225, 0x7771, RZ ;  /* 0x00007771e1007816 */ /* 0x001fc400000000ff */
[----:B------:R-:W3:Y:S04]  /*daf50*/  LDL.LU.64 R236, [R1+0x1ce8] ;  /* 0x001ce80001ec7983 */ /* 0x000ee80000300a00 */
[----:B----4-:R0:W-:Y:S04]  /*daf60*/  @P4 STG.E.U8 desc[UR10][R234.64], R0 ;  /* 0x00000000ea004986 */ /* 0x0101e8000c10110a */
[----:B0-----:R-:W4:Y:S01]  /*daf70*/  LDL.LU.64 R234, [R1+0x1cf0] ;  /* 0x001cf00001ea7983 */ /* 0x001f220000300a00 */
[----:B------:R-:W-:-:S04]  /*daf80*/  LOP3.LUT R16, R16, 0xf7ffffff, RZ, 0xc0, !PT ;  /* 0xf7ffffff10107812 */ /* 0x000fc800078ec0ff */
        /* <DEDUP_REMOVED lines=15> */
[----:B------:R-:W4:Y:S08]  /*db080*/  LDL.LU.64 R232, [R1+0x1cf8] ;  /* 0x001cf80001e87983 */ /* 0x000f300000300a00 */
        /* <DEDUP_REMOVED lines=8> */
[----:B------:R-:W4:Y:S01]  /*db110*/  LDL.LU.64 R228, [R1+0x1d08] ;  /* 0x001d080001e47983 */ /* 0x000f220000300a00 */
[----:B------:R-:W-:-:S02]  /*db120*/  LOP3.LUT P0, RZ, R19, 0x80000, RZ, 0xc0, !PT ;  /* 0x0008000013ff7812 */ /* 0x000fc4000780c0ff */
[----:B------:R-:W-:-:S07]  /*db130*/  LOP3.LUT P1, RZ, R19, 0x100000, RZ, 0xc0, !PT ;  /* 0x0010000013ff7812 */ /* 0x000fce000782c0ff */
[----:B--2---:R0:W-:Y:S01]  /*db140*/  @P6 STG.E.U8 desc[UR10][R226.64], R0 ;  /* 0x00000000e2006986 */ /* 0x0041e2000c10110a */
[----:B------:R-:W-:Y:S02]  /*db150*/  LOP3.LUT P6, RZ, R16, 0x10000000, RZ, 0xc0, !PT ;  /* 0x1000000010ff7812 */ /* 0x000fe400078cc0ff */
        /* <DEDUP_REMOVED lines=17> */
[----:B---3--:R0:W-:Y:S02]  /*db270*/  @P6 STG.E.U8 desc[UR10][R238.64], R0 ;  /* 0x00000000ee006986 */ /* 0x0081e4000c10110a */
[----:B0-----:R-:W-:-:S05]  /*db280*/  PRMT R0, R224, 0x7770, RZ ;  /* 0x00007770e0007816 */ /* 0x001fca00000000ff */
[----:B------:R0:W-:Y:S02]  /*db290*/  @P0 STG.E.U8 desc[UR10][R236.64], R0 ;  /* 0x00000000ec000986 */ /* 0x0001e4000c10110a */
[----:B0-----:R-:W-:-:S05]  /*db2a0*/  PRMT R0, R224, 0x7771, RZ ;  /* 0x00007771e0007816 */ /* 0x001fca00000000ff */
[----:B----4-:R0:W-:Y:S04]  /*db2b0*/  @P1 STG.E.U8 desc[UR10][R234.64], R0 ;  /* 0x00000000ea001986 */ /* 0x0101e8000c10110a */
[----:B0-----:R-:W3:Y:S01]  /*db2c0*/  LDL.LU.64 R234, [R1+0x1d18] ;  /* 0x001d180001ea7983 */ /* 0x001ee20000300a00 */
        /* <DEDUP_REMOVED lines=17> */
[----:B--2---:R0:W-:Y:S04]  /*db3e0*/  @P5 STG.E.U8 desc[UR10][R226.64], R0 ;  /* 0x00000000e2005986 */ /* 0x0041e8000c10110a */
[----:B0-----:R-:W2:Y:S01]  /*db3f0*/  LDL.LU.64 R226, [R1+0x1d40] ;  /* 0x001d400001e27983 */ /* 0x001ea20000300a00 */
[----:B------:R-:W-:-:S05]  /*db400*/  PRMT R0, R225, 0x7772, RZ ;  /* 0x00007772e1007816 */ /* 0x000fca00000000ff */
[----:B---3--:R0:W-:Y:S04]  /*db410*/  @P2 STG.E.U8 desc[UR10][R234.64], R0 ;  /* 0x00000000ea002986 */ /* 0x0081e8000c10110a */
[----:B0-----:R-:W3:Y:S01]  /*db420*/  LDL.LU R234, [R1+0x868] ;  /* 0x0008680001ea7983 */ /* 0x001ee20000300800 */
[----:B------:R-:W-:-:S03]  /*db430*/  PRMT R0, R225, 0x7773, RZ ;  /* 0x00007773e1007816 */ /* 0x000fc600000000ff */
[----:B------:R-:W3:Y:S01]  /*db440*/  LDL.LU.64 R224, [R1+0x1d48] ;  /* 0x001d480001e07983 */ /* 0x000ee20000300a00 */
[----:B------:R-:W-:Y:S02]  /*db450*/  LOP3.LUT P6, RZ, R20, 0x20, RZ, 0xc0, !PT ;  /* 0x0000002014ff7812 */ /* 0x000fe400078cc0ff */
[----:B------:R-:W-:Y:S01]  /*db460*/  LOP3.LUT R16, R16, 0xffff7fff, RZ, 0xc0, !PT ;  /* 0xffff7fff10107812 */ /* 0x000fe200078ec0ff */
[----:B------:R-:W3:Y:S01]  /*db470*/  LDL.LU.64 R248, [R1+0x1d50] ;  /* 0x001d500001f87983 */ /* 0x000ee20000300a00 */
[----:B------:R-:W-:-:S03]  /*db480*/  LOP3.LUT P3, RZ, R19, 0x4000000, RZ, 0xc0, !PT ;  /* 0x0400000013ff7812 */ /* 0x000fc6000786c0ff */
[----:B------:R-:W3:Y:S01]  /*db490*/  LDL.LU.64 R246, [R1+0x1d58] ;  /* 0x001d580001f67983 */ /* 0x000ee20000300a00 */
[----:B------:R-:W-:-:S03]  /*db4a0*/  LOP3.LUT P4, RZ, R19, 0x8000000, RZ, 0xc0, !PT ;  /* 0x0800000013ff7812 */ /* 0x000fc6000788c0ff */
[----:B------:R-:W3:Y:S02]  /*db4b0*/  LDL.LU.64 R2, [R1+0x1d60] ;  /* 0x001d600001027983 */ /* 0x000ee40000300a00 */
        /* <DEDUP_REMOVED lines=42> */
[----:B--2---:R0:W-:Y:S01]  /*db760*/  @P6 STG.E.U8 desc[UR10][R226.64], R0 ;  /* 0x00000000e2006986 */ /* 0x0041e2000c10110a */
[----:B------:R-:W-:-:S03]  /*db770*/  LOP3.LUT P6, RZ, R16, 0x200000, RZ, 0xc0, !PT ;  /* 0x0020000010ff7812 */ /* 0x000fc600078cc0ff */
[----:B0-----:R-:W2:Y:S04]  /*db780*/  LDL.LU.64 R226, [R1+0x1da0] ;  /* 0x001da00001e27983 */ /* 0x001ea80000300a00 */
[----:B------:R-:W2:Y:S01]  /*db790*/  LDL.LU R235, [R1+0x85c] ;  /* 0x00085c0001eb7983 */ /* 0x000ea20000300800 */
[----:B---3--:R-:W-:-:S05]  /*db7a0*/  PRMT R0, R234, 0x7770, RZ ;  /* 0x00007770ea007816 */ /* 0x008fca00000000ff */
[----:B------:R0:W-:Y:S04]  /*db7b0*/  @P6 STG.E.U8 desc[UR10][R224.64], R0 ;  /* 0x00000000e0006986 */ /* 0x0001e8000c10110a */
        /* <DEDUP_REMOVED lines=34> */
[----:B--2---:R0:W-:Y:S02]  /*db9e0*/  @P4 STG.E.U8 desc[UR10][R226.64], R0 ;  /* 0x00000000e2004986 */ /* 0x0041e4000c10110a */
[----:B0-----:R-:W-:-:S05]  /*db9f0*/  PRMT R0, R235, 0x7770, RZ ;  /* 0x00007770eb007816 */ /* 0x001fca00000000ff */
[----:B---3--:R0:W-:Y:S04]  /*dba00*/  @P5 STG.E.U8 desc[UR10][R224.64], R0 ;  /* 0x00000000e0005986 */ /* 0x0081e8000c10110a */
        /* <DEDUP_REMOVED lines=25> */
[C---:B------:R-:W-:Y:S02]  /*dbba0*/  LOP3.LUT P6, RZ, R20.reuse, 0x80000, RZ, 0xc0, !PT ;  /* 0x0008000014ff7812 */ /* 0x040fe400078cc0ff */
[----:B------:R-:W-:Y:S02]  /*dbbb0*/  LOP3.LUT P4, RZ, R20, 0x4000, RZ, 0xc0, !PT ;  /* 0x0000400014ff7812 */ /* 0x000fe4000788c0ff */
[----:B------:R-:W-:-:S09]  /*dbbc0*/  LOP3.LUT R16, R16, 0xffffefff, RZ, 0xc0, !PT ;  /* 0xffffefff10107812 */ /* 0x000fd200078ec0ff */
        /* <DEDUP_REMOVED lines=31> */
[----:B------:R-:W-:Y:S02]  /*dbdc0*/  LOP3.LUT P6, RZ, R16, 0x4000, RZ, 0xc0, !PT ;  /* 0x0000400010ff7812 */ /* 0x000fe400078cc0ff */
        /* <DEDUP_REMOVED lines=244> */
[----:B------:R-:W-:Y:S01]  /*dcd10*/  LOP3.LUT P3, RZ, R22, 0x4, RZ, 0xc0, !PT ;  /* 0x0000000416ff7812 */ /* 0x000fe2000786c0ff */
        /* <DEDUP_REMOVED lines=22> */
[C---:B------:R-:W-:Y:S02]  /*dce80*/  LOP3.LUT P6, RZ, R22.reuse, 0x20000, RZ, 0xc0, !PT ;  /* 0x0002000016ff7812 */ /* 0x040fe400078cc0ff */
        /* <DEDUP_REMOVED lines=282> */
[----:B------:R-:W-:Y:S02]  /*de030*/  LOP3.LUT P1, RZ, R23, 0x2000000, RZ, 0xc0, !PT ;  /* 0x0200000017ff7812 */ /* 0x000fe4000782c0ff */
[----:B----4-:R-:W-:-:S07]  /*de040*/  PRMT R0, R227, 0x7770, RZ ;  /* 0x00007770e3007816 */ /* 0x010fce00000000ff */
        /* <DEDUP_REMOVED lines=27> */
[----:B------:R-:W-:Y:S02]  /*de200*/  LOP3.LUT P3, RZ, R23, 0x80000000, RZ, 0xc0, !PT ;  /* 0x8000000017ff7812 */ /* 0x000fe4000786c0ff */
        /* <DEDUP_REMOVED lines=59> */
[----:B------:R-:W-:Y:S02]  /*de5c0*/  LOP3.LUT P6, RZ, R18, 0x10000000, RZ, 0xc0, !PT ;  /* 0x1000000012ff7812 */ /* 0x000fe400078cc0ff */
        /* <DEDUP_REMOVED lines=589> */
[----:B------:R-:W-:Y:S02]  /*e0aa0*/  LOP3.LUT P3, RZ, R219, 0x20000, RZ, 0xc0, !PT ;  /* 0x00020000dbff7812 */ /* 0x000fe4000786c0ff */
        /* <DEDUP_REMOVED lines=110> */
[C---:B------:R-:W-:Y:S01]  /*e1190*/  LOP3.LUT P5, RZ, R220.reuse, 0x40, RZ, 0xc0, !PT ;  /* 0x00000040dcff7812 */ /* 0x040fe200078ac0ff */
        /* <DEDUP_REMOVED lines=74> */
[----:B------:R-:W-:-:S02]  /*e1640*/  PRMT R0, R231, 0x7773, RZ ;  /* 0x00007773e7007816 */ /* 0x000fc400000000ff */
[----:B------:R-:W-:Y:S01]  /*e1650*/  LOP3.LUT P2, RZ, R220, 0x400000, RZ, 0xc0, !PT ;  /* 0x00400000dcff7812 */ /* 0x000fe2000784c0ff */
[----:B------:R-:W2:Y:S01]  /*e1660*/  LDL.LU.64 R230, [R1+0x2738] ;  /* 0x0027380001e67983 */ /* 0x000ea20000300a00 */
        /* <DEDUP_REMOVED lines=15> */
[----:B------:R-:W3:Y:S01]  /*e1760*/  LDL.LU.64 R18, [R1+0x2748] ;  /* 0x0027480001127983 */ /* 0x000ee20000300a00 */
[----:B------:R-:W-:-:S03]  /*e1770*/  LOP3.LUT R20, R20, 0xf7ffffff, RZ, 0xc0, !PT ;  /* 0xf7ffffff14147812 */ /* 0x000fc600078ec0ff */
[----:B------:R-:W3:Y:S01]  /*e1780*/  LDL.LU.64 R16, [R1+0x2750] ;  /* 0x0027500001107983 */ /* 0x000ee20000300a00 */
[----:B------:R-:W-:Y:S02]  /*e1790*/  @P6 LOP3.LUT R20, R20, 0x8000000, RZ, 0xfc, !PT ;  /* 0x0800000014146812 */ /* 0x000fe400078efcff */
[----:B------:R-:W-:Y:S01]  /*e17a0*/  LOP3.LUT P6, RZ, R220, 0x20000000, RZ, 0xc0, !PT ;  /* 0x20000000dcff7812 */ /* 0x000fe200078cc0ff */
[----:B------:R-:W3:Y:S01]  /*e17b0*/  LDL.LU R245, [R1+0x28] ;  /* 0x0000280001f57983 */ /* 0x000ee20000300800 */
[----:B------:R-:W-:-:S03]  /*e17c0*/  LOP3.LUT R20, R20, 0xefffffff, RZ, 0xc0, !PT ;  /* 0xefffffff14147812 */ /* 0x000fc600078ec0ff */
[----:B------:R-:W3:Y:S04]  /*e17d0*/  LDL.LU.64 R248, [R1+0x2758] ;  /* 0x0027580001f87983 */ /* 0x000ee80000300a00 */
[----:B------:R-:W3:Y:S04]  /*e17e0*/  LDL.LU.64 R246, [R1+0x2760] ;  /* 0x0027600001f67983 */ /* 0x000ee80000300a00 */
[----:B------:R-:W-:Y:S01]  /*e17f0*/  @P6 LOP3.LUT R20, R20, 0x10000000, RZ, 0xfc, !PT ;  /* 0x1000000014146812 */ /* 0x000fe200078efcff */
[----:B------:R-:W3:Y:S01]  /*e1800*/  LDL.LU.64 R2, [R1+0x2768] ;  /* 0x0027680001027983 */ /* 0x000ee20000300a00 */
[----:B------:R-:W-:-:S02]  /*e1810*/  LOP3.LUT P6, RZ, R220, 0x10000000, RZ, 0xc0, !PT ;  /* 0x10000000dcff7812 */ /* 0x000fc400078cc0ff */
[----:B------:R-:W-:Y:S01]  /*e1820*/  LOP3.LUT R20, R20, 0xdfffffff, RZ, 0xc0, !PT ;  /* 0xdfffffff14147812 */ /* 0x000fe200078ec0ff */
[----:B------:R-:W3:Y:S01]  /*e1830*/  LDL.LU R232, [R1+0x18] ;  /* 0x0000180001e87983 */ /* 0x000ee20000300800 */
[C---:B------:R-:W-:Y:S02]  /*e1840*/  LOP3.LUT P3, RZ, R220.reuse, 0x800000, RZ, 0xc0, !PT ;  /* 0x00800000dcff7812 */ /* 0x040fe4000786c0ff */
[----:B------:R-:W-:Y:S01]  /*e1850*/  LOP3.LUT P4, RZ, R220, 0x1000000, RZ, 0xc0, !PT ;  /* 0x01000000dcff7812 */ /* 0x000fe2000788c0ff */
[----:B------:R-:W3:Y:S01]  /*e1860*/  LDL.LU.64 R242, [R1+0x2770] ;  /* 0x0027700001f27983 */ /* 0x000ee20000300a00 */
[----:B----4-:R-:W-:-:S05]  /*e1870*/  PRMT R0, R233, 0x7770, RZ ;  /* 0x00007770e9007816 */ /* 0x010fca00000000ff */
[----:B------:R-:W-:Y:S02]  /*e1880*/  @P6 LOP3.LUT R20, R20, 0x20000000, RZ, 0xfc, !PT ;  /* 0x2000000014146812 */ /* 0x000fe400078efcff */
[C---:B------:R-:W-:Y:S02]  /*e1890*/  LOP3.LUT P6, RZ, R220.reuse, 0x8000000, RZ, 0xc0, !PT ;  /* 0x08000000dcff7812 */ /* 0x040fe400078cc0ff */
[----:B------:R-:W-:Y:S01]  /*e18a0*/  LOP3.LUT P5, RZ, R220, 0x2000000, RZ, 0xc0, !PT ;  /* 0x02000000dcff7812 */ /* 0x000fe200078ac0ff */
[----:B------:R0:W-:Y:S01]  /*e18b0*/  @P3 STG.E.U8 desc[UR10][R240.64], R0 ;  /* 0x00000000f0003986 */ /* 0x0001e2000c10110a */
[----:B------:R-:W-:Y:S02]  /*e18c0*/  LOP3.LUT R20, R20, 0xbfffffff, RZ, 0xc0, !PT ;  /* 0xbfffffff14147812 */ /* 0x000fe400078ec0ff */
[----:B0-----:R-:W-:Y:S01]  /*e18d0*/  PRMT R0, R233, 0x7771, RZ ;  /* 0x00007771e9007816 */ /* 0x001fe200000000ff */
[----:B------:R-:W4:Y:S06]  /*e18e0*/  LDL.LU.64 R240, [R1+0x2778] ;  /* 0x0027780001f07983 */ /* 0x000f2c0000300a00 */
[----:B------:R-:W-:-:S02]  /*e18f0*/  @P6 LOP3.LUT R20, R20, 0x40000000, RZ, 0xfc, !PT ;  /* 0x4000000014146812 */ /* 0x000fc400078efcff */
[----:B------:R-:W-:Y:S01]  /*e1900*/  LOP3.LUT P6, RZ, R220, 0x4000000, RZ, 0xc0, !PT ;  /* 0x04000000dcff7812 */ /* 0x000fe200078cc0ff */
[----:B--2---:R0:W-:Y:S02]  /*e1910*/  @P4 STG.E.U8 desc[UR10][R238.64], R0 ;  /* 0x00000000ee004986 */ /* 0x0041e4000c10110a */
[C---:B0-----:R-:W-:Y:S02]  /*e1920*/  PRMT R0, R233.reuse, 0x7772, RZ ;  /* 0x00007772e9007816 */ /* 0x041fe400000000ff */
[----:B------:R-:W2:Y:S04]  /*e1930*/  LDL.LU.64 R238, [R1+0x2780] ;  /* 0x0027800001ee7983 */ /* 0x000ea80000300a00 */
[----:B------:R0:W-:Y:S02]  /*e1940*/  @P5 STG.E.U8 desc[UR10][R236.64], R0 ;  /* 0x00000000ec005986 */ /* 0x0001e4000c10110a */
[----:B0-----:R-:W-:-:S02]  /*e1950*/  PRMT R0, R233, 0x7773, RZ ;  /* 0x00007773e9007816 */ /* 0x001fc400000000ff */
[----:B------:R-:W2:Y:S04]  /*e1960*/  LDL.LU.64 R236, [R1+0x2788] ;  /* 0x0027880001ec7983 */ /* 0x000ea80000300a00 */
[----:B------:R0:W-:Y:S01]  /*e1970*/  @P6 STG.E.U8 desc[UR10][R234.64], R0 ;  /* 0x00000000ea006986 */ /* 0x0001e2000c10110a */
[----:B------:R-:W-:-:S03]  /*e1980*/  LOP3.LUT P6, RZ, R20, 0x40000000, RZ, 0xc0, !PT ;  /* 0x4000000014ff7812 */ /* 0x000fc600078cc0ff */
[----:B------:R-:W2:Y:S01]  /*e1990*/  LDL.LU R233, [R1+0x2c] ;  /* 0x00002c0001e97983 */ /* 0x000ea20000300800 */
[----:B0-----:R-:W-:-:S03]  /*e19a0*/  PRMT R0, R244, 0x7770, RZ ;  /* 0x00007770f4007816 */ /* 0x001fc600000000ff */
[----:B------:R-:W2:Y:S06]  /*e19b0*/  LDL.LU.64 R234, [R1+0x2790] ;  /* 0x0027900001ea7983 */ /* 0x000eac0000300a00 */
[----:B------:R0:W-:Y:S01]  /*e19c0*/  @P6 STG.E.U8 desc[UR10][R230.64], R0 ;  /* 0x00000000e6006986 */ /* 0x0001e2000c10110a */
[----:B------:R-:W-:-:S03]  /*e19d0*/  LOP3.LUT P6, RZ, R20, 0x20000000, RZ, 0xc0, !PT ;  /* 0x2000000014ff7812 */ /* 0x000fc600078cc0ff */
[----:B0-----:R-:W2:Y:S01]  /*e19e0*/  LDL.LU.64 R230, [R1+0x2798] ;  /* 0x0027980001e67983 */ /* 0x001ea20000300a00 */
[----:B------:R-:W-:-:S09]  /*e19f0*/  PRMT R0, R244, 0x7771, RZ ;  /* 0x00007771f4007816 */ /* 0x000fd200000000ff */
        /* <DEDUP_REMOVED lines=20> */
[----:B0-----:R-:W-:-:S07]  /*e1b40*/  PRMT R0, R245, 0x7773, RZ ;  /* 0x00007773f5007816 */ /* 0x001fce00000000ff */
[----:B------:R0:W-:Y:S01]  /*e1b50*/  @P6 STG.E.U8 desc[UR10][R242.64], R0 ;  /* 0x00000000f2006986 */ /* 0x0001e2000c10110a */
[----:B------:R-:W-:Y:S02]  /*e1b60*/  LOP3.LUT P2, RZ, R221, 0x20, RZ, 0xc0, !PT ;  /* 0x00000020ddff7812 */ /* 0x000fe4000784c0ff */
[----:B0-----:R-:W-:-:S05]  /*e1b70*/  PRMT R0, R232, 0x7770, RZ ;  /* 0x00007770e8007816 */ /* 0x001fca00000000ff */
[----:B----4-:R0:W-:Y:S01]  /*e1b80*/  @P0 STG.E.U8 desc[UR10][R240.64], R0 ;  /* 0x00000000f0000986 */ /* 0x0101e2000c10110a */
[----:B------:R-:W-:Y:S02]  /*e1b90*/  LOP3.LUT P3, RZ, R221, 0x40, RZ, 0xc0, !PT ;  /* 0x00000040ddff7812 */ /* 0x000fe4000786c0ff */
[----:B0-----:R-:W-:-:S05]  /*e1ba0*/  PRMT R0, R232, 0x7771, RZ ;  /* 0x00007771e8007816 */ /* 0x001fca00000000ff */
[----:B--2---:R0:W-:Y:S01]  /*e1bb0*/  @P1 STG.E.U8 desc[UR10][R238.64], R0 ;  /* 0x00000000ee001986 */ /* 0x0041e2000c10110a */
        /* <DEDUP_REMOVED lines=14> */
[----:B------:R-:W4:Y:S04]  /*e1ca0*/  LDL.LU.64 R236, [R1+0x27c8] ;  /* 0x0027c80001ec7983 */ /* 0x000f280000300a00 */
[----:B------:R-:W4:Y:S01]  /*e1cb0*/  LDL.LU R235, [R1+0x1c] ;  /* 0x00001c0001eb7983 */ /* 0x000f220000300800 */
[----:B------:R-:W-:-:S03]  /*e1cc0*/  LOP3.LUT P2, RZ, R221, 0x200, RZ, 0xc0, !PT ;  /* 0x00000200ddff7812 */ /* 0x000fc6000784c0ff */
[----:B------:R-:W4:Y:S01]  /*e1cd0*/  LDL.LU.64 R230, [R1+0x27d0] ;  /* 0x0027d00001e67983 */ /* 0x000f220000300a00 */
[----:B------:R-:W-:-:S03]  /*e1ce0*/  PRMT R0, R233, 0x7772, RZ ;  /* 0x00007772e9007816 */ /* 0x000fc600000000ff */
[----:B------:R-:W4:Y:S01]  /*e1cf0*/  LDL.LU R232, [R1] ;  /* 0x0000000001e87983 */ /* 0x000f220000300800 */
        /* <DEDUP_REMOVED lines=15> */
[----:B------:R-:W2:Y:S01]  /*e1df0*/  LDL.LU.64 R16, [R1+0x27e0] ;  /* 0x0027e00001107983 */ /* 0x000ea20000300a00 */
[----:B------:R-:W-:-:S03]  /*e1e00*/  LOP3.LUT R20, R20, 0xfff7ffff, RZ, 0xc0, !PT ;  /* 0xfff7ffff14147812 */ /* 0x000fc600078ec0ff */
[----:B------:R-:W2:Y:S01]  /*e1e10*/  LDL.LU.64 R248, [R1+0x27e8] ;  /* 0x0027e80001f87983 */ /* 0x000ea20000300a00 */
[----:B------:R-:W-:Y:S02]  /*e1e20*/  @P6 LOP3.LUT R20, R20, 0x80000, RZ, 0xfc, !PT ;  /* 0x0008000014146812 */ /* 0x000fe400078efcff */
        /* <DEDUP_REMOVED lines=12> */
[C---:B------:R-:W-:Y:S01]  /*e1ef0*/  LOP3.LUT P6, RZ, R221.reuse, 0x4000, RZ, 0xc0, !PT ;  /* 0x00004000ddff7812 */ /* 0x040fe200078cc0ff */
[----:B---3--:R4:W-:Y:S01]  /*e1f00*/  @P3 STG.E.U8 desc[UR10][R242.64], R0 ;  /* 0x00000000f2003986 */ /* 0x0089e2000c10110a */
[----:B------:R-:W-:Y:S02]  /*e1f10*/  LOP3.LUT P5, RZ, R221, 0x1000, RZ, 0xc0, !PT ;  /* 0x00001000ddff7812 */ /* 0x000fe400078ac0ff */
[----:B------:R-:W-:Y:S02]  /*e1f20*/  LOP3.LUT R20, R20, 0xffbfffff, RZ, 0xc0, !PT ;  /* 0xffbfffff14147812 */ /* 0x000fe400078ec0ff */
[----:B----4-:R-:W-:Y:S01]  /*e1f30*/  PRMT R0, R235, 0x7770, RZ ;  /* 0x00007770eb007816 */ /* 0x010fe200000000ff */
[----:B------:R-:W3:Y:S06]  /*e1f40*/  LDL.LU.64 R242, [R1+0x2808] ;  /* 0x0028080001f27983 */ /* 0x000eec0000300a00 */
[----:B------:R-:W-:-:S02]  /*e1f50*/  @P6 LOP3.LUT R20, R20, 0x400000, RZ, 0xfc, !PT ;  /* 0x0040000014146812 */ /* 0x000fc400078efcff */
[----:B------:R-:W-:Y:S01]  /*e1f60*/  LOP3.LUT P6, RZ, R221, 0x2000, RZ, 0xc0, !PT ;  /* 0x00002000ddff7812 */ /* 0x000fe200078cc0ff */
[----:B------:R0:W-:Y:S04]  /*e1f70*/  @P4 STG.E.U8 desc[UR10][R240.64], R0 ;  /* 0x00000000f0004986 */ /* 0x0001e8000c10110a */
[----:B------:R-:W4:Y:S01]  /*e1f80*/  LDL.LU R233, [R1+0x4] ;  /* 0x0000040001e97983 */ /* 0x000f220000300800 */
[----:B0-----:R-:W-:-:S03]  /*e1f90*/  PRMT R0, R235, 0x7771, RZ ;  /* 0x00007771eb007816 */ /* 0x001fc600000000ff */
[----:B------:R-:W4:Y:S04]  /*e1fa0*/  LDL.LU.64 R240, [R1+0x2810] ;  /* 0x0028100001f07983 */ /* 0x000f280000300a00 */
[----:B------:R0:W-:Y:S02]  /*e1fb0*/  @P5 STG.E.U8 desc[UR10][R238.64], R0 ;  /* 0x00000000ee005986 */ /* 0x0001e4000c10110a */
[----:B0-----:R-:W-:Y:S02]  /*e1fc0*/  PRMT R0, R235, 0x7772, RZ ;  /* 0x00007772eb007816 */ /* 0x001fe400000000ff */
[----:B------:R-:W4:Y:S04]  /*e1fd0*/  LDL.LU.64 R238, [R1+0x2818] ;  /* 0x0028180001ee7983 */ /* 0x000f280000300a00 */
[----:B------:R0:W-:Y:S01]  /*e1fe0*/  @P6 STG.E.U8 desc[UR10][R236.64], R0 ;  /* 0x00000000ec006986 */ /* 0x0001e2000c10110a */
[----:B------:R-:W-:-:S02]  /*e1ff0*/  LOP3.LUT P6, RZ, R20, 0x400000, RZ, 0xc0, !PT ;  /* 0x0040000014ff7812 */ /* 0x000fc400078cc0ff */
[----:B0-----:R-:W-:Y:S01]  /*e2000*/  PRMT R0, R235, 0x7773, RZ ;  /* 0x00007773eb007816 */ /* 0x001fe200000000ff */
[----:B------:R-:W4:Y:S10]  /*e2010*/  LDL.LU.64 R236, [R1+0x2820] ;  /* 0x0028200001ec7983 */ /* 0x000f340000300a00 */
[----:B------:R0:W-:Y:S01]  /*e2020*/  @P6 STG.E.U8 desc[UR10][R230.64], R0 ;  /* 0x00000000e6006986 */ /* 0x0001e2000c10110a */
[----:B------:R-:W-:-:S03]  /*e2030*/  LOP3.LUT P6, RZ, R20, 0x200000, RZ, 0xc0, !PT ;  /* 0x0020000014ff7812 */ /* 0x000fc600078cc0ff */
[----:B------:R-:W4:Y:S04]  /*e2040*/  LDL.LU.64 R234, [R1+0x2828] ;  /* 0x0028280001ea7983 */ /* 0x000f280000300a00 */
[----:B0-----:R-:W4:Y:S01]  /*e2050*/  LDL.LU.64 R230, [R1+0x2830] ;  /* 0x0028300001e67983 */ /* 0x001f220000300a00 */
[----:B------:R-:W-:-:S05]  /*e2060*/  PRMT R0, R232, 0x7770, RZ ;  /* 0x00007770e8007816 */ /* 0x000fca00000000ff */
        /* <DEDUP_REMOVED lines=21> */
[----:B---3--:R0:W-:Y:S01]  /*e21c0*/  @P6 STG.E.U8 desc[UR10][R242.64], R0 ;  /* 0x00000000f2006986 */ /* 0x0081e2000c10110a */
[----:B------:R-:W-:Y:S02]  /*e21d0*/  LOP3.LUT P2, RZ, R221, 0x1000000, RZ, 0xc0, !PT ;  /* 0x01000000ddff7812 */ /* 0x000fe4000784c0ff */
[----:B0-----:R-:W-:-:S05]  /*e21e0*/  PRMT R0, R4, 0x7773, RZ ;  /* 0x0000777304007816 */ /* 0x001fca00000000ff */
[----:B----4-:R0:W-:Y:S01]  /*e21f0*/  @P0 STG.E.U8 desc[UR10][R240.64], R0 ;  /* 0x00000000f0000986 */ /* 0x0101e2000c10110a */
        /* <DEDUP_REMOVED lines=42> */
[C---:B------:R-:W-:Y:S02]  /*e24a0*/  LOP3.LUT P3, RZ, R221.reuse, 0x20000000, RZ, 0xc0, !PT ;  /* 0x20000000ddff7812 */ /* 0x040fe4000786c0ff */
[----:B------:R-:W-:-:S07]  /*e24b0*/  LOP3.LUT P4, RZ, R221, 0x40000000, RZ, 0xc0, !PT ;  /* 0x40000000ddff7812 */ /* 0x000fce000788c0ff */
[----:B------:R-:W-:Y:S02]  /*e24c0*/  @P6 LOP3.LUT R20, R20, 0x2000, RZ, 0xfc, !PT ;  /* 0x0000200014146812 */ /* 0x000fe400078efcff */
[----:B------:R-:W-:Y:S02]  /*e24d0*/  LOP3.LUT P6, RZ, R223, 0x2, RZ, 0xc0, !PT ;  /* 0x00000002dfff7812 */ /* 0x000fe400078cc0ff */
[----:B------:R-:W-:Y:S02]  /*e24e0*/  LOP3.LUT P5, RZ, R221, 0x80000000, RZ, 0xc0, !PT ;  /* 0x80000000ddff7812 */ /* 0x000fe400078ac0ff */
[----:B------:R-:W-:-:S09]  /*e24f0*/  LOP3.LUT R20, R20, 0xffffbfff, RZ, 0xc0, !PT ;  /* 0xffffbfff14147812 */ /* 0x000fd200078ec0ff */
[----:B------:R-:W-:Y:S02]  /*e2500*/  @P6 LOP3.LUT R20, R20, 0x4000, RZ, 0xfc, !PT ;  /* 0x0000400014146812 */ /* 0x000fe400078efcff */
[----:B------:R-:W-:Y:S01]  /*e2510*/  LOP3.LUT P6, RZ, R223, 0x1, RZ, 0xc0, !PT ;  /* 0x00000001dfff7812 */ /* 0x000fe200078cc0ff */
[----:B--2---:R0:W-:Y:S04]  /*e2520*/  @P2 STG.E.U8 desc[UR10][R228.64], R0 ;  /* 0x00000000e4002986 */ /* 0x0041e8000c10110a */
[----:B0-----:R-:W2:Y:S04]  /*e2530*/  LDL.LU.64 R228, [R1+0x2870] ;  /* 0x0028700001e47983 */ /* 0x001ea80000300a00 */
[----:B------:R-:W2:Y:S04]  /*e2540*/  LDL.LU.64 R16, [R1+0x2878] ;  /* 0x0028780001107983 */ /* 0x000ea80000300a00 */
[----:B------:R-:W2:Y:S04]  /*e2550*/  LDL.LU.64 R248, [R1+0x2880] ;  /* 0x0028800001f87983 */ /* 0x000ea80000300a00 */
[----:B------:R-:W2:Y:S04]  /*e2560*/  LDL.LU.64 R246, [R1+0x2888] ;  /* 0x0028880001f67983 */ /* 0x000ea80000300a00 */
[----:B------:R-:W2:Y:S04]  /*e2570*/  LDL.LU.64 R2, [R1+0x2890] ;  /* 0x0028900001027983 */ /* 0x000ea80000300a00 */
[----:B------:R-:W2:Y:S04]  /*e2580*/  LDL.LU R239, [R1+0xc] ;  /* 0x00000c0001ef7983 */ /* 0x000ea80000300800 */
[----:B------:R-:W2:Y:S01]  /*e2590*/  LDL.LU.64 R244, [R1+0x2898] ;  /* 0x0028980001f47983 */ /* 0x000ea20000300a00 */
[----:B------:R-:W-:-:S03]  /*e25a0*/  PRMT R0, R5, 0x7772, RZ ;  /* 0x0000777205007816 */ /* 0x000fc600000000ff */
[----:B------:R-:W2:Y:S04]  /*e25b0*/  LDL.LU.64 R242, [R1+0x28a0] ;  /* 0x0028a00001f27983 */ /* 0x000ea80000300a00 */
[----:B---3--:R0:W-:Y:S02]  /*e25c0*/  @P3 STG.E.U8 desc[UR10][R240.64], R0 ;  /* 0x00000000f0003986 */ /* 0x0081e4000c10110a */
[----:B0-----:R-:W-:Y:S02]  /*e25d0*/  PRMT R0, R5, 0x7773, RZ ;  /* 0x0000777305007816 */ /* 0x001fe400000000ff */
[----:B------:R-:W3:Y:S04]  /*e25e0*/  LDL.LU.64 R240, [R1+0x28a8] ;  /* 0x0028a80001f07983 */ /* 0x000ee80000300a00 */
[----:B----4-:R0:W-:Y:S02]  /*e25f0*/  @P4 STG.E.U8 desc[UR10][R236.64], R0 ;  /* 0x00000000ec004986 */ /* 0x0101e4000c10110a */
[----:B0-----:R-:W-:-:S02]  /*e2600*/  PRMT R0, R238, 0x7770, RZ ;  /* 0x00007770ee007816 */ /* 0x001fc400000000ff */
        /* <DEDUP_REMOVED lines=36> */
[----:B------:R0:W-:Y:S02]  /*e2850*/  @P6 STG.E.U8 desc[UR10][R242.64], R0 ;  /* 0x00000000f2006986 */ /* 0x0001e4000c10110a */
[----:B0-----:R-:W-:-:S05]  /*e2860*/  PRMT R0, R239, 0x7772, RZ ;  /* 0x00007772ef007816 */ /* 0x001fca00000000ff */
[----:B---3--:R0:W-:Y:S02]  /*e2870*/  @P0 STG.E.U8 desc[UR10][R240.64], R0 ;  /* 0x00000000f0000986 */ /* 0x0081e4000c10110a */
[----:B0-----:R-:W-:-:S05]  /*e2880*/  PRMT R0, R239, 0x7773, RZ ;  /* 0x00007773ef007816 */ /* 0x001fca00000000ff */
[----:B----4-:R0:W-:Y:S02]  /*e2890*/  @P1 STG.E.U8 desc[UR10][R236.64], R0 ;  /* 0x00000000ec001986 */ /* 0x0101e4000c10110a */
[----:B0-----:R-:W-:-:S05]  /*e28a0*/  PRMT R0, R7, 0x7770, RZ ;  /* 0x0000777007007816 */ /* 0x001fca00000000ff */
[----:B------:R0:W-:Y:S02]  /*e28b0*/  @P2 STG.E.U8 desc[UR10][R234.64], R0 ;  /* 0x00000000ea002986 */ /* 0x0001e4000c10110a */
[----:B0-----:R-:W-:-:S05]  /*e28c0*/  PRMT R0, R7, 0x7771, RZ ;  /* 0x0000777107007816 */ /* 0x001fca00000000ff */
[----:B------:R0:W-:Y:S02]  /*e28d0*/  @P3 STG.E.U8 desc[UR10][R232.64], R0 ;  /* 0x00000000e8003986 */ /* 0x0001e4000c10110a */
[----:B0-----:R-:W-:-:S05]  /*e28e0*/  PRMT R0, R7, 0x7772, RZ ;  /* 0x0000777207007816 */ /* 0x001fca00000000ff */
[----:B------:R0:W-:Y:S04]  /*e28f0*/  @P4 STG.E.U8 desc[UR10][R230.64], R0 ;  /* 0x00000000e6004986 */ /* 0x0001e8000c10110a */
[----:B0-----:R-:W3:Y:S04]  /*e2900*/  LDL.LU.64 R230, [R1+0x28d8] ;  /* 0x0028d80001e67983 */ /* 0x001ee80000300a00 */
[----:B------:R-:W4:Y:S04]  /*e2910*/  LDL.LU.64 R240, [R1+0x28e0] ;  /* 0x0028e00001f07983 */ /* 0x000f280000300a00 */
[----:B------:R-:W4:Y:S04]  /*e2920*/  LDL.LU.64 R238, [R1+0x28e8] ;  /* 0x0028e80001ee7983 */ /* 0x000f280000300a00 */
[----:B------:R-:W3:Y:S01]  /*e2930*/  LDL.LU R237, [R1+0x80] ;  /* 0x0000800001ed7983 */ /* 0x000ee20000300800 */
[----:B------:R-:W-:-:S02]  /*e2940*/  LOP3.LUT P5, RZ, R223, 0x4000, RZ, 0xc0, !PT ;  /* 0x00004000dfff7812 */ /* 0x000fc400078ac0ff */
[----:B------:R-:W-:Y:S02]  /*e2950*/  PRMT R0, R7, 0x7773, RZ ;  /* 0x0000777307007816 */ /* 0x000fe400000000ff */
[----:B------:R-:W-:-:S09]  /*e2960*/  LOP3.LUT P2, RZ, R223, 0x8000, RZ, 0xc0, !PT ;  /* 0x00008000dfff7812 */ /* 0x000fd2000784c0ff */
        /* <DEDUP_REMOVED lines=84> */
[----:B------:R-:W-:Y:S02]  /*e2eb0*/  LOP3.LUT P3, RZ, R223, 0x80000000, RZ, 0xc0, !PT ;  /* 0x80000000dfff7812 */ /* 0x000fe4000786c0ff */
        /* <DEDUP_REMOVED lines=333> */
[----:B------:R-:W2:Y:S04]  /*e4390*/  LDL.LU R237, [R1+0xc4] ;  /* 0x0000c40001ed7983 */ /* 0x000ea80000300800 */
        /* <DEDUP_REMOVED lines=19> */
[----:B--2---:R-:W-:-:S05]  /*e44d0*/  PRMT R0, R237, 0x7770, RZ ;  /* 0x00007770ed007816 */ /* 0x004fca00000000ff */
[----:B------:R0:W-:Y:S04]  /*e44e0*/  @P2 STG.E.U8 desc[UR10][R228.64], R0 ;  /* 0x00000000e4002986 */ /* 0x0001e8000c10110a */
[----:B0-----:R-:W2:Y:S04]  /*e44f0*/  LDL.LU.64 R228, [R1+0x2b68] ;  /* 0x002b680001e47983 */ /* 0x001ea80000300a00 */
[----:B------:R-:W2:Y:S04]  /*e4500*/  LDL.LU.64 R18, [R1+0x2b70] ;  /* 0x002b700001127983 */ /* 0x000ea80000300a00 */
[----:B------:R-:W2:Y:S04]  /*e4510*/  LDL.LU.64 R16, [R1+0x2b78] ;  /* 0x002b780001107983 */ /* 0x000ea80000300a00 */
[----:B------:R-:W2:Y:S01]  /*e4520*/  LDL.LU R3, [R1+0xc8] ;  /* 0x0000c80001037983 */ /* 0x000ea20000300800 */
[----:B------:R-:W-:-:S02]  /*e4530*/  @P6 LOP3.LUT R4, R4, 0x8, RZ, 0xfc, !PT ;  /* 0x0000000804046812 */ /* 0x000fc400078efcff */
[----:B------:R-:W-:Y:S01]  /*e4540*/  LOP3.LUT P6, RZ, R226, 0x4, RZ, 0xc0, !PT ;  /* 0x00000004e2ff7812 */ /* 0x000fe200078cc0ff */
[----:B------:R-:W2:Y:S01]  /*e4550*/  LDL.LU.64 R248, [R1+0x2b80] ;  /* 0x002b800001f87983 */ /* 0x000ea20000300a00 */
[----:B------:R-:W-:Y:S02]  /*e4560*/  LOP3.LUT R4, R4, 0xffffffef, RZ, 0xc0, !PT ;  /* 0xffffffef04047812 */ /* 0x000fe400078ec0ff */
[C---:B------:R-:W-:Y:S01]  /*e4570*/  LOP3.LUT P3, RZ, R225.reuse, 0x10000000, RZ, 0xc0, !PT ;  /* 0x10000000e1ff7812 */ /* 0x040fe2000786c0ff */
[----:B------:R-:W2:Y:S01]  /*e4580*/  LDL.LU.64 R246, [R1+0x2b88] ;  /* 0x002b880001f67983 */ /* 0x000ea20000300a00 */
[----:B------:R-:W-:Y:S02]  /*e4590*/  LOP3.LUT P4, RZ, R225, 0x20000000, RZ, 0xc0, !PT ;  /* 0x20000000e1ff7812 */ /* 0x000fe4000788c0ff */
[----:B------:R-:W-:Y:S01]  /*e45a0*/  PRMT R0, R237, 0x7771, RZ ;  /* 0x00007771ed007816 */ /* 0x000fe200000000ff */
[----:B------:R-:W2:Y:S04]  /*e45b0*/  LDL.LU.64 R244, [R1+0x2b90] ;  /* 0x002b900001f47983 */ /* 0x000ea80000300a00 */
[----:B------:R-:W-:-:S02]  /*e45c0*/  @P6 LOP3.LUT R4, R4, 0x10, RZ, 0xfc, !PT ;  /* 0x0000001004046812 */ /* 0x000fc400078efcff */
[----:B------:R-:W-:Y:S02]  /*e45d0*/  LOP3.LUT P6, RZ, R226, 0x2, RZ, 0xc0, !PT ;  /* 0x00000002e2ff7812 */ /* 0x000fe400078cc0ff */
[----:B------:R-:W-:Y:S01]  /*e45e0*/  LOP3.LUT R4, R4, 0xffffffdf, RZ, 0xc0, !PT ;  /* 0xffffffdf04047812 */ /* 0x000fe200078ec0ff */
[----:B---3--:R0:W-:Y:S01]  /*e45f0*/  @P3 STG.E.U8 desc[UR10][R240.64], R0 ;  /* 0x00000000f0003986 */ /* 0x0081e2000c10110a */
[----:B------:R-:W-:-:S09]  /*e4600*/  LOP3.LUT P5, RZ, R225, 0x40000000, RZ, 0xc0, !PT ;  /* 0x40000000e1ff7812 */ /* 0x000fd200078ac0ff */
[----:B------:R-:W-:Y:S02]  /*e4610*/  @P6 LOP3.LUT R4, R4, 0x20, RZ, 0xfc, !PT ;  /* 0x0000002004046812 */ /* 0x000fe400078efcff */
[----:B------:R-:W-:Y:S02]  /*e4620*/  LOP3.LUT P6, RZ, R226, 0x1, RZ, 0xc0, !PT ;  /* 0x00000001e2ff7812 */ /* 0x000fe400078cc0ff */
[----:B0-----:R-:W-:Y:S02]  /*e4630*/  PRMT R0, R237, 0x7772, RZ ;  /* 0x00007772ed007816 */ /* 0x001fe400000000ff */
[----:B------:R-:W-:-:S03]  /*e4640*/  LOP3.LUT R4, R4, 0xffffffbf, RZ, 0xc0, !PT ;  /* 0xffffffbf04047812 */ /* 0x000fc600078ec0ff */
[----:B----4-:R0:W-:Y:S06]  /*e4650*/  @P4 STG.E.U8 desc[UR10][R238.64], R0 ;  /* 0x00000000ee004986 */ /* 0x0101ec000c10110a */
[----:B------:R-:W-:Y:S02]  /*e4660*/  @P6 LOP3.LUT R4, R4, 0x40, RZ, 0xfc, !PT ;  /* 0x0000004004046812 */ /* 0x000fe400078efcff */
[----:B0-----:R-:W-:Y:S02]  /*e4670*/  PRMT R0, R237, 0x7773, RZ ;  /* 0x00007773ed007816 */ /* 0x001fe400000000ff */
[----:B------:R-:W-:-:S03]  /*e4680*/  LOP3.LUT P6, RZ, R225, 0x80000000, RZ, 0xc0, !PT ;  /* 0x80000000e1ff7812 */ /* 0x000fc600078cc0ff */
[----:B------:R0:W-:Y:S04]  /*e4690*/  @P5 STG.E.U8 desc[UR10][R230.64], R0 ;  /* 0x00000000e6005986 */ /* 0x0001e8000c10110a */
[----:B0-----:R-:W3:Y:S01]  /*e46a0*/  LDL.LU R231, [R1+0xdc] ;  /* 0x0000dc0001e77983 */ /* 0x001ee20000300800 */
        /* <DEDUP_REMOVED lines=34> */
[----:B---3--:R-:W-:-:S07]  /*e48d0*/  PRMT R0, R231, 0x7770, RZ ;  /* 0x00007770e7007816 */ /* 0x008fce00000000ff */
        /* <DEDUP_REMOVED lines=52> */
[----:B------:R0:W-:Y:S04]  /*e4c20*/  @P3 STG.E.U8 desc[UR10][R240.64], R0 ;  /* 0x00000000f0003986 */ /* 0x0001e8000c10110a */
[----:B0-----:R-:W3:Y:S01]  /*e4c30*/  LDL.LU.64 R240, [R1+0x2c38] ;  /* 0x002c380001f07983 */ /* 0x001ee20000300a00 */
        /* <DEDUP_REMOVED lines=11> */
[----:B------:R-:W-:Y:S02]  /*e4cf0*/  LOP3.LUT R5, R5, 0xbfffffff, RZ, 0xc0, !PT ;  /* 0xbfffffff05057812 */ /* 0x000fe400078ec0ff */
[----:B------:R-:W-:-:S05]  /*e4d00*/  PRMT R0, R231, 0x7771, RZ ;  /* 0x00007771e7007816 */ /* 0x000fca00000000ff */
[----:B----4-:R0:W-:Y:S02]  /*e4d10*/  @P4 STG.E.U8 desc[UR10][R238.64], R0 ;  /* 0x00000000ee004986 */ /* 0x0101e4000c10110a */
[----:B------:R-:W-:Y:S02]  /*e4d20*/  @P6 LOP3.LUT R5, R5, 0x40000000, RZ, 0xfc, !PT ;  /* 0x4000000005056812 */ /* 0x000fe400078efcff */
[----:B------:R-:W-:Y:S02]  /*e4d30*/  LOP3.LUT P6, RZ, R226, 0x40000, RZ, 0xc0, !PT ;  /* 0x00040000e2ff7812 */ /* 0x000fe400078cc0ff */
[C---:B0-----:R-:W-:Y:S01]  /*e4d40*/  PRMT R0, R231.reuse, 0x7772, RZ ;  /* 0x00007772e7007816 */ /* 0x041fe200000000ff */
[----:B------:R-:W4:Y:S04]  /*e4d50*/  LDL.LU.64 R238, [R1+0x2c40] ;  /* 0x002c400001ee7983 */ /* 0x000f280000300a00 */
[----:B------:R0:W-:Y:S02]  /*e4d60*/  @P5 STG.E.U8 desc[UR10][R236.64], R0 ;  /* 0x00000000ec005986 */ /* 0x0001e4000c10110a */
[----:B0-----:R-:W-:-:S02]  /*e4d70*/  PRMT R0, R231, 0x7773, RZ ;  /* 0x00007773e7007816 */ /* 0x001fc400000000ff */
[----:B------:R-:W4:Y:S04]  /*e4d80*/  LDL.LU.64 R236, [R1+0x2c48] ;  /* 0x002c480001ec7983 */ /* 0x000f280000300a00 */
[----:B------:R0:W-:Y:S01]  /*e4d90*/  @P6 STG.E.U8 desc[UR10][R234.64], R0 ;  /* 0x00000000ea006986 */ /* 0x0001e2000c10110a */
[----:B------:R-:W-:-:S03]  /*e4da0*/  LOP3.LUT P6, RZ, R5, 0x40000000, RZ, 0xc0, !PT ;  /* 0x4000000005ff7812 */ /* 0x000fc600078cc0ff */
[----:B------:R-:W4:Y:S01]  /*e4db0*/  LDL.LU R231, [R1+0xb8] ;  /* 0x0000b80001e77983 */ /* 0x000f220000300800 */
[----:B0-----:R-:W-:-:S03]  /*e4dc0*/  PRMT R0, R244, 0x7770, RZ ;  /* 0x00007770f4007816 */ /* 0x001fc600000000ff */
[----:B------:R-:W4:Y:S06]  /*e4dd0*/  LDL.LU.64 R234, [R1+0x2c50] ;  /* 0x002c500001ea7983 */ /* 0x000f2c0000300a00 */
[----:B------:R0:W-:Y:S01]  /*e4de0*/  @P6 STG.E.U8 desc[UR10][R232.64], R0 ;  /* 0x00000000e8006986 */ /* 0x0001e2000c10110a */
[----:B------:R-:W-:-:S03]  /*e4df0*/  LOP3.LUT P6, RZ, R5, 0x20000000, RZ, 0xc0, !PT ;  /* 0x2000000005ff7812 */ /* 0x000fc600078cc0ff */
[----:B0-----:R-:W4:Y:S01]  /*e4e00*/  LDL.LU.64 R232, [R1+0x2c58] ;  /* 0x002c580001e87983 */ /* 0x001f220000300a00 */
[----:B------:R-:W-:Y:S02]  /*e4e10*/  PRMT R0, R244, 0x7771, RZ ;  /* 0x00007771f4007816 */ /* 0x000fe400000000ff */
[----:B------:R-:W-:-:S07]  /*e4e20*/  LOP3.LUT P0, RZ, R226, 0x8000000, RZ, 0xc0, !PT ;  /* 0x08000000e2ff7812 */ /* 0x000fce000780c0ff */
[----:B--2---:R0:W-:Y:S01]  /*e4e30*/  @P6 STG.E.U8 desc[UR10][R228.64], R0 ;  /* 0x00000000e4006986 */ /* 0x0041e2000c10110a */
[----:B------:R-:W-:-:S03]  /*e4e40*/  LOP3.LUT P6, RZ, R5, 0x10000000, RZ, 0xc0, !PT ;  /* 0x1000000005ff7812 */ /* 0x000fc600078cc0ff */
[----:B0-----:R-:W2:Y:S01]  /*e4e50*/  LDL.LU.64 R228, [R1+0x2c60] ;  /* 0x002c600001e47983 */ /* 0x001ea20000300a00 */
[----:B------:R-:W-:-:S09]  /*e4e60*/  PRMT R0, R244, 0x7772, RZ ;  /* 0x00007772f4007816 */ /* 0x000fd200000000ff */
        /* <DEDUP_REMOVED lines=17> */
[----:B------:R0:W-:Y:S04]  /*e4f80*/  @P0 STG.E.U8 desc[UR10][R240.64], R0 ;  /* 0x00000000f0000986 */ /* 0x0001e8000c10110a */
[----:B0-----:R-:W3:Y:S01]  /*e4f90*/  LDL.LU.64 R240, [R1+0x2c68] ;  /* 0x002c680001f07983 */ /* 0x001ee20000300a00 */
[C---:B------:R-:W-:Y:S02]  /*e4fa0*/  LOP3.LUT P1, RZ, R226.reuse, 0x10000000, RZ, 0xc0, !PT ;  /* 0x10000000e2ff7812 */ /* 0x040fe4000782c0ff */
[----:B------:R-:W-:Y:S02]  /*e4fb0*/  LOP3.LUT P2, RZ, R226, 0x20000000, RZ, 0xc0, !PT ;  /* 0x20000000e2ff7812 */ /* 0x000fe4000784c0ff */
[----:B------:R-:W-:Y:S02]  /*e4fc0*/  PRMT R0, R230, 0x7771, RZ ;  /* 0x00007771e6007816 */ /* 0x000fe400000000ff */
[----:B------:R-:W-:-:S02]  /*e4fd0*/  LOP3.LUT P3, RZ, R226, 0x40000000, RZ, 0xc0, !PT ;  /* 0x40000000e2ff7812 */ /* 0x000fc4000786c0ff */
[----:B------:R-:W-:-:S05]  /*e4fe0*/  LOP3.LUT P4, RZ, R226, 0x80000000, RZ, 0xc0, !PT ;  /* 0x80000000e2ff7812 */ /* 0x000fca000788c0ff */
[----:B----4-:R0:W-:Y:S01]  /*e4ff0*/  @P1 STG.E.U8 desc[UR10][R238.64], R0 ;  /* 0x00000000ee001986 */ /* 0x0101e2000c10110a */
[----:B------:R-:W-:Y:S02]  /*e5000*/  LOP3.LUT P5, RZ, R227, 0x1, RZ, 0xc0, !PT ;  /* 0x00000001e3ff7812 */ /* 0x000fe400078ac0ff */
[----:B0-----:R-:W-:-:S05]  /*e5010*/  PRMT R0, R230, 0x7772, RZ ;  /* 0x00007772e6007816 */ /* 0x001fca00000000ff */
[----:B------:R0:W-:Y:S02]  /*e5020*/  @P2 STG.E.U8 desc[UR10][R236.64], R0 ;  /* 0x00000000ec002986 */ /* 0x0001e4000c10110a */
[----:B0-----:R-:W-:-:S05]  /*e5030*/  PRMT R0, R230, 0x7773, RZ ;  /* 0x00007773e6007816 */ /* 0x001fca00000000ff */
[----:B------:R0:W-:Y:S02]  /*e5040*/  @P3 STG.E.U8 desc[UR10][R234.64], R0 ;  /* 0x00000000ea003986 */ /* 0x0001e4000c10110a */
[----:B0-----:R-:W-:-:S05]  /*e5050*/  PRMT R0, R231, 0x7770, RZ ;  /* 0x00007770e7007816 */ /* 0x001fca00000000ff */
[----:B------:R0:W-:Y:S02]  /*e5060*/  @P4 STG.E.U8 desc[UR10][R232.64], R0 ;  /* 0x00000000e8004986 */ /* 0x0001e4000c10110a */
[----:B0-----:R-:W-:Y:S02]  /*e5070*/  PRMT R0, R231, 0x7771, RZ ;  /* 0x00007771e7007816 */ /* 0x001fe400000000ff */
[----:B------:R-:W-:-:S03]  /*e5080*/  LOP3.LUT P2, RZ, R227, 0x2, RZ, 0xc0, !PT ;  /* 0x00000002e3ff7812 */ /* 0x000fc6000784c0ff */
[----:B--2---:R0:W-:Y:S04]  /*e5090*/  @P5 STG.E.U8 desc[UR10][R228.64], R0 ;  /* 0x00000000e4005986 */ /* 0x0041e8000c10110a */
[----:B0-----:R-:W2:Y:S04]  /*e50a0*/  LDL.LU.64 R228, [R1+0x2c70] ;  /* 0x002c700001e47983 */ /* 0x001ea80000300a00 */
[----:B------:R-:W4:Y:S04]  /*e50b0*/  LDL.LU.64 R234, [R1+0x2c78] ;  /* 0x002c780001ea7983 */ /* 0x000f280000300a00 */
[----:B------:R-:W4:Y:S04]  /*e50c0*/  LDL.LU.64 R242, [R1+0x2c80] ;  /* 0x002c800001f27983 */ /* 0x000f280000300a00 */
[----:B------:R-:W4:Y:S04]  /*e50d0*/  LDL.LU.64 R238, [R1+0x2c88] ;  /* 0x002c880001ee7983 */ /* 0x000f280000300a00 */
[----:B------:R-:W4:Y:S01]  /*e50e0*/  LDL.LU R237, [R1+0xa8] ;  /* 0x0000a80001ed7983 */ /* 0x000f220000300800 */
[----:B------:R-:W-:-:S03]  /*e50f0*/  PRMT R0, R231, 0x7772, RZ ;  /* 0x00007772e7007816 */ /* 0x000fc600000000ff */
[----:B------:R-:W4:Y:S04]  /*e5100*/  LDL.LU.64 R232, [R1+0x2c90] ;  /* 0x002c900001e87983 */ /* 0x000f280000300a00 */
[----:B---3--:R0:W-:Y:S04]  /*e5110*/  @P2 STG.E.U8 desc[UR10][R240.64], R0 ;  /* 0x00000000f0002986 */ /* 0x0081e8000c10110a */
[----:B0-----:R-:W3:Y:S01]  /*e5120*/  LDL.LU R240, [R1+0xbc] ;  /* 0x0000bc0001f07983 */ /* 0x001ee20000300800 */
[----:B------:R-:W-:-:S03]  /*e5130*/  PRMT R0, R231, 0x7773, RZ ;  /* 0x00007773e7007816 */ /* 0x000fc600000000ff */
[----:B------:R-:W3:Y:S01]  /*e5140*/  LDL.LU.64 R230, [R1+0x2c98] ;  /* 0x002c980001e67983 */ /* 0x000ee20000300a00 */
        /* <DEDUP_REMOVED lines=25> */
[----:B------:R-:W-:Y:S01]  /*e52e0*/  LOP3.LUT R5, R5, 0xffbfffff, RZ, 0xc0, !PT ;  /* 0xffbfffff05057812 */ /* 0x000fe200078ec0ff */
[----:B--2---:R0:W-:Y:S04]  /*e52f0*/  @P3 STG.E.U8 desc[UR10][R228.64], R0 ;  /* 0x00000000e4003986 */ /* 0x0041e8000c10110a */
[----:B0-----:R-:W2:Y:S04]  /*e5300*/  LDL.LU.64 R228, [R1+0x2ca0] ;  /* 0x002ca00001e47983 */ /* 0x001ea80000300a00 */
[----:B------:R-:W2:Y:S01]  /*e5310*/  LDL.LU.64 R18, [R1+0x2ca8] ;  /* 0x002ca80001127983 */ /* 0x000ea20000300a00 */
[----:B----4-:R-:W-:-:S03]  /*e5320*/  PRMT R0, R237, 0x7770, RZ ;  /* 0x00007770ed007816 */ /* 0x010fc600000000ff */
[----:B------:R-:W4:Y:S04]  /*e5330*/  LDL.LU.64 R16, [R1+0x2cb0] ;  /* 0x002cb00001107983 */ /* 0x000f280000300a00 */
[----:B------:R0:W-:Y:S04]  /*e5340*/  @P4 STG.E.U8 desc[UR10][R234.64], R0 ;  /* 0x00000000ea004986 */ /* 0x0001e8000c10110a */
[----:B0-----:R-:W4:Y:S04]  /*e5350*/  LDL.LU R234, [R1+0xac] ;  /* 0x0000ac0001ea7983 */ /* 0x001f280000300800 */
[----:B------:R-:W4:Y:S04]  /*e5360*/  LDL.LU.64 R248, [R1+0x2cb8] ;  /* 0x002cb80001f87983 */ /* 0x000f280000300a00 */
[----:B------:R-:W4:Y:S01]  /*e5370*/  LDL.LU.64 R246, [R1+0x2cc0] ;  /* 0x002cc00001f67983 */ /* 0x000f220000300a00 */
[----:B------:R-:W-:-:S02]  /*e5380*/  @P6 LOP3.LUT R5, R5, 0x400000, RZ, 0xfc, !PT ;  /* 0x0040000005056812 */ /* 0x000fc400078efcff */
        /* <DEDUP_REMOVED lines=14> */
[----:B------:R-:W4:Y:S04]  /*e5470*/  LDL.LU.64 R236, [R1+0x2ce8] ;  /* 0x002ce80001ec7983 */ /* 0x000f280000300a00 */
[----:B0-----:R-:W4:Y:S04]  /*e5480*/  LDL.LU.64 R232, [R1+0x2cf0] ;  /* 0x002cf00001e87983 */ /* 0x001f280000300a00 */
[----:B------:R-:W4:Y:S01]  /*e5490*/  LDL.LU R241, [R1+0x120] ;  /* 0x0001200001f17983 */ /* 0x000f220000300800 */
[----:B---3--:R-:W-:-:S05]  /*e54a0*/  PRMT R0, R240, 0x7770, RZ ;  /* 0x00007770f0007816 */ /* 0x008fca00000000ff */
[----:B------:R0:W-:Y:S04]  /*e54b0*/  @P6 STG.E.U8 desc[UR10][R230.64], R0 ;  /* 0x00000000e6006986 */ /* 0x0001e8000c10110a */
[----:B0-----:R-:W3:Y:S01]  /*e54c0*/  LDL.LU.64 R230, [R1+0x2cf8] ;  /* 0x002cf80001e67983 */ /* 0x001ee20000300a00 */
[----:B------:R-:W-:Y:S02]  /*e54d0*/  LOP3.LUT P6, RZ, R5, 0x100000, RZ, 0xc0, !PT ;  /* 0x0010000005ff7812 */ /* 0x000fe400078cc0ff */
[----:B------:R-:W-:Y:S02]  /*e54e0*/  PRMT R0, R240, 0x7771, RZ ;  /* 0x00007771f0007816 */ /* 0x000fe400000000ff */
[C---:B------:R-:W-:Y:S02]  /*e54f0*/  LOP3.LUT P0, RZ, R227.reuse, 0x4000, RZ, 0xc0, !PT ;  /* 0x00004000e3ff7812 */ /* 0x040fe4000780c0ff */
[----:B------:R-:W-:-:S02]  /*e5500*/  LOP3.LUT P1, RZ, R227, 0x8000, RZ, 0xc0, !PT ;  /* 0x00008000e3ff7812 */ /* 0x000fc4000782c0ff */
[C---:B------:R-:W-:Y:S02]  /*e5510*/  LOP3.LUT P2, RZ, R227.reuse, 0x10000, RZ, 0xc0, !PT ;  /* 0x00010000e3ff7812 */ /* 0x040fe4000784c0ff */
[C---:B------:R-:W-:Y:S02]  /*e5520*/  LOP3.LUT P3, RZ, R227.reuse, 0x20000, RZ, 0xc0, !PT ;  /* 0x00020000e3ff7812 */ /* 0x040fe4000786c0ff */
[C---:B------:R-:W-:Y:S02]  /*e5530*/  LOP3.LUT P4, RZ, R227.reuse, 0x40000, RZ, 0xc0, !PT ;  /* 0x00040000e3ff7812 */ /* 0x040fe4000788c0ff */
[----:B------:R-:W-:Y:S01]  /*e5540*/  LOP3.LUT P5, RZ, R227, 0x80000, RZ, 0xc0, !PT ;  /* 0x00080000e3ff7812 */ /* 0x000fe200078ac0ff */
[----:B--2---:R0:W-:Y:S01]  /*e5550*/  @P6 STG.E.U8 desc[UR10][R228.64], R0 ;  /* 0x00000000e4006986 */ /* 0x0041e2000c10110a */
[C---:B------:R-:W-:Y:S02]  /*e5560*/  LOP3.LUT P6, RZ, R5.reuse, 0x80000, RZ, 0xc0, !PT ;  /* 0x0008000005ff7812 */ /* 0x040fe400078cc0ff */
[----:B0-----:R-:W-:Y:S01]  /*e5570*/  PRMT R0, R240, 0x7772, RZ ;  /* 0x00007772f0007816 */ /* 0x001fe200000000ff */
[----:B------:R-:W2:Y:S10]  /*e5580*/  LDL.LU.64 R228, [R1+0x5290] ;  /* 0x0052900001e47983 */ /* 0x000eb40000300a00 */
[----:B------:R0:W-:Y:S01]  /*e5590*/  @P6 STG.E.U8 desc[UR10][R18.64], R0 ;  /* 0x0000000012006986 */ /* 0x0001e2000c10110a */
[----:B------:R-:W-:-:S02]  /*e55a0*/  LOP3.LUT P6, RZ, R5, 0x40000, RZ, 0xc0, !PT ;  /* 0x0004000005ff7812 */ /* 0x000fc400078cc0ff */
[----:B0-----:R-:W-:-:S11]  /*e55b0*/  PRMT R0, R240, 0x7773, RZ ;  /* 0x00007773f0007816 */ /* 0x001fd600000000ff */
[----:B----4-:R0:W-:Y:S01]  /*e55c0*/  @P6 STG.E.U8 desc[UR10][R16.64], R0 ;  /* 0x0000000010006986 */ /* 0x0101e2000c10110a */
        /* <DEDUP_REMOVED lines=23> */
[----:B------:R-:W4:Y:S04]  /*e5740*/  LDL.LU.64 R232, [R1+0x2d10] ;  /* 0x002d100001e87983 */ /* 0x000f280000300a00 */
[----:B------:R-:W4:Y:S04]  /*e5750*/  LDL.LU.64 R238, [R1+0x2d18] ;  /* 0x002d180001ee7983 */ /* 0x000f280000300a00 */
[----:B------:R-:W4:Y:S04]  /*e5760*/  LDL.LU.64 R236, [R1+0x2d20] ;  /* 0x002d200001ec7983 */ /* 0x000f280000300a00 */
[----:B------:R-:W4:Y:S04]  /*e5770*/  LDL.LU.64 R234, [R1+0x2d28] ;  /* 0x002d280001ea7983 */ /* 0x000f280000300a00 */
[----:B------:R-:W4:Y:S01]  /*e5780*/  LDL.LU R248, [R1+0x134] ;  /* 0x0001340001f87983 */ /* 0x000f220000300800 */
[----:B------:R-:W-:-:S02]  /*e5790*/  LOP3.LUT P2, RZ, R227, 0x100000, RZ, 0xc0, !PT ;  /* 0x00100000e3ff7812 */ /* 0x000fc4000784c0ff */
[----:B------:R-:W-:Y:S02]  /*e57a0*/  PRMT R0, R241, 0x7771, RZ ;  /* 0x00007771f1007816 */ /* 0x000fe400000000ff */
[----:B------:R-:W-:Y:S02]  /*e57b0*/  LOP3.LUT R5, R5, 0xffffff7f, RZ, 0xc0, !PT ;  /* 0xffffff7f05057812 */ /* 0x000fe400078ec0ff */
[----:B--2---:R-:W-:-:S13]  /*e57c0*/  LOP3.LUT P6, RZ, R228, 0x1, RZ, 0xc0, !PT ;  /* 0x00000001e4ff7812 */ /* 0x004fda00078cc0ff */
        /* <DEDUP_REMOVED lines=9> */
[----:B---3--:R0:W-:Y:S04]  /*e5860*/  @P2 STG.E.U8 desc[UR10][R230.64], R0 ;  /* 0x00000000e6002986 */ /* 0x0081e8000c10110a */
[----:B0-----:R-:W2:Y:S06]  /*e5870*/  LDL.LU.64 R230, [R1+0x2d30] ;  /* 0x002d300001e67983 */ /* 0x001eac0000300a00 */
[----:B------:R-:W-:-:S02]  /*e5880*/  @P6 LOP3.LUT R5, R5, 0x400, RZ, 0xfc, !PT ;  /* 0x0000040005056812 */ /* 0x000fc400078efcff */
[----:B------:R-:W-:Y:S01]  /*e5890*/  LOP3.LUT P6, RZ, R227, 0x10000000, RZ, 0xc0, !PT ;  /* 0x10000000e3ff7812 */ /* 0x000fe200078cc0ff */
[----:B------:R-:W3:Y:S01]  /*e58a0*/  LDL.LU R249, [R1+0x124] ;  /* 0x0001240001f97983 */ /* 0x000ee20000300800 */
        /* <DEDUP_REMOVED lines=11> */
[C---:B------:R-:W-:Y:S02]  /*e5960*/  LOP3.LUT P4, RZ, R227.reuse, 0x400000, RZ, 0xc0, !PT ;  /* 0x00400000e3ff7812 */ /* 0x040fe4000788c0ff */
[----:B------:R-:W-:-:S05]  /*e5970*/  LOP3.LUT P5, RZ, R227, 0x800000, RZ, 0xc0, !PT ;  /* 0x00800000e3ff7812 */ /* 0x000fca00078ac0ff */
[----:B------:R-:W-:Y:S02]  /*e5980*/  @P6 LOP3.LUT R5, R5, 0x4000, RZ, 0xfc, !PT ;  /* 0x0000400005056812 */ /* 0x000fe400078efcff */
[----:B------:R-:W-:Y:S02]  /*e5990*/  LOP3.LUT P6, RZ, R227, 0x1000000, RZ, 0xc0, !PT ;  /* 0x01000000e3ff7812 */ /* 0x000fe400078cc0ff */
[----:B------:R-:W3:Y:S04]  /*e59a0*/  LDL.LU.64 R226, [R1+0x2d38] ;  /* 0x002d380001e27983 */ /* 0x000ee80000300a00 */
[----:B------:R-:W3:Y:S04]  /*e59b0*/  LDL.LU.64 R18, [R1+0x2d40] ;  /* 0x002d400001127983 */ /* 0x000ee80000300a00 */
[----:B------:R-:W3:Y:S01]  /*e59c0*/  LDL.LU.64 R16, [R1+0x2d48] ;  /* 0x002d480001107983 */ /* 0x000ee20000300a00 */
[----:B------:R-:W-:-:S03]  /*e59d0*/  PRMT R0, R241, 0x7772, RZ ;  /* 0x00007772f1007816 */ /* 0x000fc600000000ff */
[----:B------:R-:W3:Y:S04]  /*e59e0*/  LDL.LU.64 R246, [R1+0x2d50] ;  /* 0x002d500001f67983 */ /* 0x000ee80000300a00 */
[----:B----4-:R0:W-:Y:S02]  /*e59f0*/  @P3 STG.E.U8 desc[UR10][R242.64], R0 ;  /* 0x00000000f2003986 */ /* 0x0101e4000c10110a */
[----:B0-----:R-:W-:-:S05]  /*e5a00*/  PRMT R0, R241, 0x7773, RZ ;  /* 0x00007773f1007816 */ /* 0x001fca00000000ff */
[----:B------:R0:W-:Y:S04]  /*e5a10*/  @P4 STG.E.U8 desc[UR10][R232.64], R0 ;  /* 0x00000000e8004986 */ /* 0x0001e8000c10110a */
[----:B0-----:R-:W4:Y:S04]  /*e5a20*/  LDL.LU R232, [R1+0x138] ;  /* 0x0001380001e87983 */ /* 0x001f280000300800 */
[----:B------:R-:W4:Y:S01]  /*e5a30*/  LDL.LU.64 R2, [R1+0x2d58] ;  /* 0x002d580001027983 */ /* 0x000f220000300a00 */
[----:B------:R-:W-:-:S03]  /*e5a40*/  PRMT R0, R248, 0x7770, RZ ;  /* 0x00007770f8007816 */ /* 0x000fc600000000ff */
[----:B------:R-:W4:Y:S04]  /*e5a50*/  LDL.LU.64 R244, [R1+0x2d60] ;  /* 0x002d600001f47983 */ /* 0x000f280000300a00 */
[----:B------:R0:W-:Y:S04]  /*e5a60*/  @P5 STG.E.U8 desc[UR10][R238.64], R0 ;  /* 0x00000000ee005986 */ /* 0x0001e8000c10110a */
[----:B------:R-:W4:Y:S04]  /*e5a70*/  LDL.LU R233, [R1+0x128] ;  /* 0x0001280001e97983 */ /* 0x000f280000300800 */
[----:B------:R-:W4:Y:S01]  /*e5a80*/  LDL.LU.64 R242, [R1+0x2d78] ;  /* 0x002d780001f27983 */ /* 0x000f220000300a00 */
[----:B0-----:R-:W-:-:S03]  /*e5a90*/  PRMT R0, R248, 0x7771, RZ ;  /* 0x00007771f8007816 */ /* 0x001fc600000000ff */
[----:B------:R-:W4:Y:S04]  /*e5aa0*/  LDL.LU.64 R240, [R1+0x2d80] ;  /* 0x002d800001f07983 */ /* 0x000f280000300a00 */
[----:B------:R0:W-:Y:S01]  /*e5ab0*/  @P6 STG.E.U8 desc[UR10][R236.64], R0 ;  /* 0x00000000ec006986 */ /* 0x0001e2000c10110a */
[----:B------:R-:W-:-:S03]  /*e5ac0*/  LOP3.LUT P6, RZ, R5, 0x4000, RZ, 0xc0, !PT ;  /* 0x0000400005ff7812 */ /* 0x000fc600078cc0ff */
[----:B------:R-:W4:Y:S01]  /*e5ad0*/  LDL.LU.64 R238, [R1+0x2d88] ;  /* 0x002d880001ee7983 */ /* 0x000f220000300a00 */
[----:B0-----:R-:W-:-:S03]  /*e5ae0*/  PRMT R0, R248, 0x7772, RZ ;  /* 0x00007772f8007816 */ /* 0x001fc600000000ff */
[----:B------:R-:W4:Y:S06]  /*e5af0*/  LDL.LU.64 R236, [R1+0x2da0] ;  /* 0x002da00001ec7983 */ /* 0x000f2c0000300a00 */
[----:B------:R0:W-:Y:S01]  /*e5b00*/  @P6 STG.E.U8 desc[UR10][R234.64], R0 ;  /* 0x00000000ea006986 */ /* 0x0001e2000c10110a */
[----:B------:R-:W-:-:S03]  /*e5b10*/  LOP3.LUT P6, RZ, R5, 0x2000, RZ, 0xc0, !PT ;  /* 0x0000200005ff7812 */ /* 0x000fc600078cc0ff */
[----:B0-----:R-:W4:Y:S01]  /*e5b20*/  LDL.LU.64 R234, [R1+0x2db8] ;  /* 0x002db80001ea7983 */ /* 0x001f220000300a00 */
[----:B------:R-:W-:-:S09]  /*e5b30*/  PRMT R0, R248, 0x7773, RZ ;  /* 0x00007773f8007816 */ /* 0x000fd200000000ff */
[----:B--2---:R0:W-:Y:S04]  /*e5b40*/  @P6 STG.E.U8 desc[UR10][R230.64], R0 ;  /* 0x00000000e6006986 */ /* 0x0041e8000c10110a */
[----:B0-----:R-:W2:Y:S01]  /*e5b50*/  LDL.LU.64 R230, [R1+0x2dc0] ;  /* 0x002dc00001e67983 */ /* 0x001ea20000300a00 */
[----:B------:R-:W-:Y:S02]  /*e5b60*/  LOP3.LUT P6, RZ, R5, 0x1000, RZ, 0xc0, !PT ;  /* 0x0000100005ff7812 */ /* 0x000fe400078cc0ff */
[----:B---3--:R-:W-:-:S11]  /*e5b70*/  PRMT R0, R249, 0x7770, RZ ;  /* 0x00007770f9007816 */ /* 0x008fd600000000ff */
        /* <DEDUP_REMOVED lines=11> */
[----:B----4-:R-:W-:-:S11]  /*e5c30*/  PRMT R0, R232, 0x7770, RZ ;  /* 0x00007770e8007816 */ /* 0x010fd600000000ff */
        /* <DEDUP_REMOVED lines=51> */
[----:B------:R-:W-:-:S03]  /*e5f70*/  @P6 LOP3.LUT R5, R5, 0x8, RZ, 0xfc, !PT ;  /* 0x0000000805056812 */ /* 0x000fc600078efcff */
[----:B------:R-:W2:Y:S01]  /*e5f80*/  LDL.LU.64 R18, [R1+0x2e40] ;  /* 0x002e400001127983 */ /* 0x000ea20000300a00 */
[C---:B------:R-:W-:Y:S02]  /*e5f90*/  LOP3.LUT P6, RZ, R228.reuse, 0x4000, RZ, 0xc0, !PT ;  /* 0x00004000e4ff7812 */ /* 0x040fe400078cc0ff */
[C---:B------:R-:W-:Y:S01]  /*e5fa0*/  LOP3.LUT P3, RZ, R228.reuse, 0x100, RZ, 0xc0, !PT ;  /* 0x00000100e4ff7812 */ /* 0x040fe2000786c0ff */
[----:B------:R-:W2:Y:S01]  /*e5fb0*/  LDL.LU.64 R16, [R1+0x2e58] ;  /* 0x002e580001107983 */ /* 0x000ea20000300a00 */
[----:B------:R-:W-:Y:S02]  /*e5fc0*/  LOP3.LUT R5, R5, 0xffffffef, RZ, 0xc0, !PT ;  /* 0xffffffef05057812 */ /* 0x000fe400078ec0ff */
[----:B------:R-:W-:Y:S01]  /*e5fd0*/  LOP3.LUT P4, RZ, R228, 0x200, RZ, 0xc0, !PT ;  /* 0x00000200e4ff7812 */ /* 0x000fe2000788c0ff */
[----:B------:R-:W2:Y:S01]  /*e5fe0*/  LDL.LU.64 R2, [R1+0x2e60] ;  /* 0x002e600001027983 */ /* 0x000ea20000300a00 */
[----:B------:R-:W-:-:S05]  /*e5ff0*/  PRMT R0, R239, 0x7771, RZ ;  /* 0x00007771ef007816 */ /* 0x000fca00000000ff */
[----:B------:R-:W-:Y:S02]  /*e6000*/  @P6 LOP3.LUT R5, R5, 0x10, RZ, 0xfc, !PT ;  /* 0x0000001005056812 */ /* 0x000fe400078efcff */
[C---:B------:R-:W-:Y:S01]  /*e6010*/  LOP3.LUT P6, RZ, R228.reuse, 0x2000, RZ, 0xc0, !PT ;  /* 0x00002000e4ff7812 */ /* 0x040fe200078cc0ff */
[----:B---3--:R0:W-:Y:S01]  /*e6020*/  @P3 STG.E.U8 desc[UR10][R242.64], R0 ;  /* 0x00000000f2003986 */ /* 0x0081e2000c10110a */
[----:B------:R-:W-:Y:S02]  /*e6030*/  LOP3.LUT P5, RZ, R228, 0x400, RZ, 0xc0, !PT ;  /* 0x00000400e4ff7812 */ /* 0x000fe400078ac0ff */
[----:B------:R-:W-:Y:S02]  /*e6040*/  LOP3.LUT R5, R5, 0xffffffdf, RZ, 0xc0, !PT ;  /* 0xffffffdf05057812 */ /* 0x000fe400078ec0ff */
[----:B0-----:R-:W-:-:S07]  /*e6050*/  PRMT R0, R239, 0x7772, RZ ;  /* 0x00007772ef007816 */ /* 0x001fce00000000ff */
[----:B------:R-:W-:Y:S02]  /*e6060*/  @P6 LOP3.LUT R5, R5, 0x20, RZ, 0xfc, !PT ;  /* 0x0000002005056812 */ /* 0x000fe400078efcff */
[----:B------:R-:W-:Y:S01]  /*e6070*/  LOP3.LUT P6, RZ, R228, 0x1000, RZ, 0xc0, !PT ;  /* 0x00001000e4ff7812 */ /* 0x000fe200078cc0ff */
[----:B----4-:R0:W-:Y:S01]  /*e6080*/  @P4 STG.E.U8 desc[UR10][R240.64], R0 ;  /* 0x00000000f0004986 */ /* 0x0101e2000c10110a */
[----:B------:R-:W-:Y:S02]  /*e6090*/  LOP3.LUT R5, R5, 0xffffffbf, RZ, 0xc0, !PT ;  /* 0xffffffbf05057812 */ /* 0x000fe400078ec0ff */
[----:B0-----:R-:W-:-:S05]  /*e60a0*/  PRMT R0, R239, 0x7773, RZ ;  /* 0x00007773ef007816 */ /* 0x001fca00000000ff */
[----:B------:R0:W-:Y:S04]  /*e60b0*/  @P5 STG.E.U8 desc[UR10][R234.64], R0 ;  /* 0x00000000ea005986 */ /* 0x0001e8000c10110a */
[----:B------:R-:W-:Y:S02]  /*e60c0*/  @P6 LOP3.LUT R5, R5, 0x40, RZ, 0xfc, !PT ;  /* 0x0000004005056812 */ /* 0x000fe400078efcff */
[----:B------:R-:W-:Y:S01]  /*e60d0*/  LOP3.LUT P6, RZ, R228, 0x800, RZ, 0xc0, !PT ;  /* 0x00000800e4ff7812 */ /* 0x000fe200078cc0ff */
[----:B0-----:R-:W3:Y:S04]  /*e60e0*/  LDL.LU R235, [R1+0x100] ;  /* 0x0001000001eb7983 */ /* 0x001ee80000300800 */
[----:B------:R-:W4:Y:S04]  /*e60f0*/  LDL.LU.64 R244, [R1+0x2e68] ;  /* 0x002e680001f47983 */ /* 0x000f280000300a00 */
[----:B------:R-:W4:Y:S01]  /*e6100*/  LDL.LU.64 R242, [R1+0x2e80] ;  /* 0x002e800001f27983 */ /* 0x000f220000300a00 */
[----:B------:R-:W-:-:S03]  /*e6110*/  PRMT R0, R246, 0x7770, RZ ;  /* 0x00007770f6007816 */ /* 0x000fc600000000ff */
[----:B------:R-:W4:Y:S04]  /*e6120*/  LDL.LU.64 R240, [R1+0x2e98] ;  /* 0x002e980001f07983 */ /* 0x000f280000300a00 */
[----:B------:R0:W-:Y:S01]  /*e6130*/  @P6 STG.E.U8 desc[UR10][R236.64], R0 ;  /* 0x00000000ec006986 */ /* 0x0001e2000c10110a */
[----:B------:R-:W-:-:S03]  /*e6140*/  LOP3.LUT P6, RZ, R5, 0x40, RZ, 0xc0, !PT ;  /* 0x0000004005ff7812 */ /* 0x000fc600078cc0ff */
[----:B------:R-:W4:Y:S04]  /*e6150*/  LDL.LU.64 R238, [R1+0x2ea0] ;  /* 0x002ea00001ee7983 */ /* 0x000f280000300a00 */
[----:B------:R-:W4:Y:S01]  /*e6160*/  LDL.LU R234, [R1+0x114] ;  /* 0x0001140001ea7983 */ /* 0x000f220000300800 */
[----:B0-----:R-:W-:-:S03]  /*e6170*/  PRMT R0, R246, 0x7771, RZ ;  /* 0x00007771f6007816 */ /* 0x001fc600000000ff */
[----:B------:R-:W4:Y:S04]  /*e6180*/  LDL.LU.64 R236, [R1+0x2ea8] ;  /* 0x002ea80001ec7983 */ /* 0x000f280000300a00 */
        /* <DEDUP_REMOVED lines=37> */
[----:B------:R0:W-:Y:S01]  /*e63e0*/  @P3 STG.E.U8 desc[UR10][R236.64], R0 ;  /* 0x00000000ec003986 */ /* 0x0001e2000c10110a */
[----:B------:R-:W-:Y:S02]  /*e63f0*/  LOP3.LUT P5, RZ, R228, 0x2000000, RZ, 0xc0, !PT ;  /* 0x02000000e4ff7812 */ /* 0x000fe400078ac0ff */
[----:B0-----:R-:W-:-:S05]  /*e6400*/  PRMT R0, R234, 0x7771, RZ ;  /* 0x00007771ea007816 */ /* 0x001fca00000000ff */
[----:B------:R0:W-:Y:S04]  /*e6410*/  @P4 STG.E.U8 desc[UR10][R232.64], R0 ;  /* 0x00000000e8004986 */ /* 0x0001e8000c10110a */
[----:B0-----:R-:W3:Y:S01]  /*e6420*/  LDL.LU.64 R232, [R1+0x2ee0] ;  /* 0x002ee00001e87983 */ /* 0x001ee20000300a00 */
[----:B------:R-:W-:-:S05]  /*e6430*/  PRMT R0, R234, 0x7772, RZ ;  /* 0x00007772ea007816 */ /* 0x000fca00000000ff */
[----:B--2---:R0:W-:Y:S04]  /*e6440*/  @P5 STG.E.U8 desc[UR10][R230.64], R0 ;  /* 0x00000000e6005986 */ /* 0x0041e8000c10110a */
[----:B0-----:R-:W2:Y:S04]  /*e6450*/  LDL.LU.64 R230, [R1+0x2ee8] ;  /* 0x002ee80001e67983 */ /* 0x001ea80000300a00 */
[----:B------:R-:W4:Y:S04]  /*e6460*/  LDL.LU.64 R242, [R1+0x2f00] ;  /* 0x002f000001f27983 */ /* 0x000f280000300a00 */
[----:B------:R-:W4:Y:S04]  /*e6470*/  LDL.LU.64 R240, [R1+0x2f18] ;  /* 0x002f180001f07983 */ /* 0x000f280000300a00 */
[----:B------:R-:W2:Y:S04]  /*e6480*/  LDL.LU R235, [R1+0x104] ;  /* 0x0001040001eb7983 */ /* 0x000ea80000300800 */
[----:B------:R-:W4:Y:S04]  /*e6490*/  LDL.LU.64 R238, [R1+0x2f20] ;  /* 0x002f200001ee7983 */ /* 0x000f280000300a00 */
[----:B------:R-:W4:Y:S01]  /*e64a0*/  LDL.LU R246, [R1+0x118] ;  /* 0x0001180001f67983 */ /* 0x000f220000300800 */
[----:B------:R-:W-:-:S03]  /*e64b0*/  LOP3.LUT P2, RZ, R228, 0x4000000, RZ, 0xc0, !PT ;  /* 0x04000000e4ff7812 */ /* 0x000fc6000784c0ff */
[----:B------:R-:W4:Y:S01]  /*e64c0*/  LDL.LU.64 R236, [R1+0x2f28] ;  /* 0x002f280001ec7983 */ /* 0x000f220000300a00 */
[----:B------:R-:W-:Y:S02]  /*e64d0*/  PRMT R0, R234, 0x7773, RZ ;  /* 0x00007773ea007816 */ /* 0x000fe400000000ff */
[----:B------:R-:W-:Y:S02]  /*e64e0*/  LOP3.LUT P3, RZ, R228, 0x8000000, RZ, 0xc0, !PT ;  /* 0x08000000e4ff7812 */ /* 0x000fe4000786c0ff */
[----:B------:R-:W-:-:S05]  /*e64f0*/  LOP3.LUT P6, RZ, R229, 0x40, RZ, 0xc0, !PT ;  /* 0x00000040e5ff7812 */ /* 0x000fca00078cc0ff */
[----:B---3--:R0:W-:Y:S04]  /*e6500*/  @P2 STG.E.U8 desc[UR10][R232.64], R0 ;  /* 0x00000000e8002986 */ /* 0x0081e8000c10110a */
[----:B0-----:R-:W3:Y:S01]  /*e6510*/  LDL.LU.64 R232, [R1+0x2f48] ;  /* 0x002f480001e87983 */ /* 0x001ee20000300a00 */
[----:B--2---:R-:W-:-:S05]  /*e6520*/  PRMT R0, R235, 0x7770, RZ ;  /* 0x00007770eb007816 */ /* 0x004fca00000000ff */
[----:B------:R0:W-:Y:S04]  /*e6530*/  @P3 STG.E.U8 desc[UR10][R230.64], R0 ;  /* 0x00000000e6003986 */ /* 0x0001e8000c10110a */
[----:B0-----:R-:W2:Y:S04]  /*e6540*/  LDL.LU.64 R230, [R1+0x2f58] ;  /* 0x002f580001e67983 */ /* 0x001ea80000300a00 */
[----:B------:R-:W2:Y:S04]  /*e6550*/  LDL.LU.64 R4, [R1+0x2f60] ;  /* 0x002f600001047983 */ /* 0x000ea80000300a00 */
[----:B------:R-:W2:Y:S04]  /*e6560*/  LDL.LU R247, [R1+0x108] ;  /* 0x0001080001f77983 */ /* 0x000ea80000300800 */
[----:B------:R-:W2:Y:S04]  /*e6570*/  LDL.LU.64 R226, [R1+0x2f68] ;  /* 0x002f680001e27983 */ /* 0x000ea80000300a00 */
[----:B------:R-:W2:Y:S04]  /*e6580*/  LDL.LU.64 R18, [R1+0x2f88] ;  /* 0x002f880001127983 */ /* 0x000ea80000300a00 */
[----:B------:R-:W2:Y:S04]  /*e6590*/  LDL.LU.64 R16, [R1+0x2f98] ;  /* 0x002f980001107983 */ /* 0x000ea80000300a00 */
[----:B------:R-:W2:Y:S04]  /*e65a0*/  LDL.LU R234, [R1+0x11c] ;  /* 0x00011c0001ea7983 */ /* 0x000ea80000300800 */
[----:B------:R-:W2:Y:S04]  /*e65b0*/  LDL.LU.64 R2, [R1+0x2fa0] ;  /* 0x002fa00001027983 */ /* 0x000ea80000300a00 */
[----:B------:R-:W2:Y:S01]  /*e65c0*/  LDL.LU.64 R244, [R1+0x2fa8] ;  /* 0x002fa80001f47983 */ /* 0x000ea20000300a00 */
[----:B------:R-:W-:-:S04]  /*e65d0*/  LOP3.LUT R6, R6, 0xff7fffff, RZ, 0xc0, !PT ;  /* 0xff7fffff06067812 */ /* 0x000fc800078ec0ff */
        /* <DEDUP_REMOVED lines=40> */
[----:B------:R-:W-:-:S09]  /*e6860*/  PRMT R0, R246, 0x7771, RZ ;  /* 0x00007771f6007816 */ /* 0x000fd200000000ff */
[----:B---3--:R0:W-:Y:S04]  /*e6870*/  @P6 STG.E.U8 desc[UR10][R232.64], R0 ;  /* 0x00000000e8006986 */ /* 0x0081e8000c10110a */
[----:B0-----:R-:W3:Y:S01]  /*e6880*/  LDL.LU.64 R232, [R1+0x3008] ;  /* 0x0030080001e87983 */ /* 0x001ee20000300a00 */
[----:B------:R-:W-:Y:S02]  /*e6890*/  LOP3.LUT P6, RZ, R6, 0x10000000, RZ, 0xc0, !PT ;  /* 0x1000000006ff7812 */ /* 0x000fe400078cc0ff */
[----:B------:R-:W-:Y:S02]  /*e68a0*/  PRMT R0, R246, 0x7772, RZ ;  /* 0x00007772f6007816 */ /* 0x000fe400000000ff */
[----:B------:R-:W-:-:S09]  /*e68b0*/  LOP3.LUT P0, RZ, R229, 0x80, RZ, 0xc0, !PT ;  /* 0x00000080e5ff7812 */ /* 0x000fd2000780c0ff */
        /* <DEDUP_REMOVED lines=18> */
[----:B------:R0:W-:Y:S04]  /*e69e0*/  @P0 STG.E.U8 desc[UR10][R244.64], R0 ;  /* 0x00000000f4000986 */ /* 0x0001e8000c10110a */
[----:B0-----:R-:W2:Y:S01]  /*e69f0*/  LDL.LU.64 R244, [R1+0x3018] ;  /* 0x0030180001f47983 */ /* 0x001ea20000300a00 */
[C---:B------:R-:W-:Y:S02]  /*e6a00*/  LOP3.LUT P1, RZ, R229.reuse, 0x100, RZ, 0xc0, !PT ;  /* 0x00000100e5ff7812 */ /* 0x040fe4000782c0ff */
[C---:B------:R-:W-:Y:S02]  /*e6a10*/  LOP3.LUT P2, RZ, R229.reuse, 0x200, RZ, 0xc0, !PT ;  /* 0x00000200e5ff7812 */ /* 0x040fe4000784c0ff */
[----:B------:R-:W-:Y:S02]  /*e6a20*/  PRMT R0, R234, 0x7771, RZ ;  /* 0x00007771ea007816 */ /* 0x000fe400000000ff */
[----:B------:R-:W-:-:S02]  /*e6a30*/  LOP3.LUT P3, RZ, R229, 0x400, RZ, 0xc0, !PT ;  /* 0x00000400e5ff7812 */ /* 0x000fc4000786c0ff */
[C---:B------:R-:W-:Y:S02]  /*e6a40*/  LOP3.LUT P4, RZ, R229.reuse, 0x800, RZ, 0xc0, !PT ;  /* 0x00000800e5ff7812 */ /* 0x040fe4000788c0ff */
[----:B------:R-:W-:-:S03]  /*e6a50*/  LOP3.LUT P5, RZ, R229, 0x1000, RZ, 0xc0, !PT ;  /* 0x00001000e5ff7812 */ /* 0x000fc600078ac0ff */
[----:B----4-:R0:W-:Y:S02]  /*e6a60*/  @P1 STG.E.U8 desc[UR10][R242.64], R0 ;  /* 0x00000000f2001986 */ /* 0x0101e4000c10110a */
        /* <DEDUP_REMOVED lines=12> */
[----:B------:R-:W4:Y:S01]  /*e6b30*/  LDL.LU R241, [R1+0xf0] ;  /* 0x0000f00001f17983 */ /* 0x000f220000300800 */
[----:B------:R-:W-:-:S03]  /*e6b40*/  LOP3.LUT P2, RZ, R229, 0x2000, RZ, 0xc0, !PT ;  /* 0x00002000e5ff7812 */ /* 0x000fc6000784c0ff */
[----:B------:R-:W4:Y:S01]  /*e6b50*/  LDL.LU.64 R236, [R1+0x3060] ;  /* 0x0030600001ec7983 */ /* 0x000f220000300a00 */
[----:B------:R-:W-:Y:S02]  /*e6b60*/  PRMT R0, R235, 0x7772, RZ ;  /* 0x00007772eb007816 */ /* 0x000fe400000000ff */
[----:B------:R-:W-:Y:S02]  /*e6b70*/  LOP3.LUT P6, RZ, R229, 0x2000000, RZ, 0xc0, !PT ;  /* 0x02000000e5ff7812 */ /* 0x000fe400078cc0ff */
[----:B------:R-:W-:-:S11]  /*e6b80*/  LOP3.LUT R6, R6, 0xffff7fff, RZ, 0xc0, !PT ;  /* 0xffff7fff06067812 */ /* 0x000fd600078ec0ff */
[----:B------:R-:W-:Y:S02]  /*e6b90*/  @P6 LOP3.LUT R6, R6, 0x8000, RZ, 0xfc, !PT ;  /* 0x0000800006066812 */ /* 0x000fe400078efcff */
[----:B------:R-:W-:Y:S02]  /*e6ba0*/  LOP3.LUT P6, RZ, R229, 0x1000000, RZ, 0xc0, !PT ;  /* 0x01000000e5ff7812 */ /* 0x000fe400078cc0ff */
[----:B------:R-:W-:-:S11]  /*e6bb0*/  LOP3.LUT R6, R6, 0xfffeffff, RZ, 0xc0, !PT ;  /* 0xfffeffff06067812 */ /* 0x000fd600078ec0ff */
[----:B------:R-:W-:Y:S01]  /*e6bc0*/  @P6 LOP3.LUT R6, R6, 0x10000, RZ, 0xfc, !PT ;  /* 0x0001000006066812 */ /* 0x000fe200078efcff */
[----:B--2---:R0:W-:Y:S04]  /*e6bd0*/  @P2 STG.E.U8 desc[UR10][R244.64], R0 ;  /* 0x00000000f4002986 */ /* 0x0041e8000c10110a */
[----:B0-----:R-:W2:Y:S01]  /*e6be0*/  LDL.LU R244, [R1+0xe0] ;  /* 0x0000e00001f47983 */ /* 0x001ea20000300800 */
[----:B------:R-:W-:-:S03]  /*e6bf0*/  PRMT R0, R235, 0x7773, RZ ;  /* 0x00007773eb007816 */ /* 0x000fc600000000ff */
        /* <DEDUP_REMOVED lines=15> */
[C---:B------:R-:W-:Y:S02]  /*e6cf0*/  LOP3.LUT P4, RZ, R229.reuse, 0x8000, RZ, 0xc0, !PT ;  /* 0x00008000e5ff7812 */ /* 0x040fe4000788c0ff */
[----:B------:R-:W-:Y:S02]  /*e6d00*/  LOP3.LUT R6, R6, 0xffdfffff, RZ, 0xc0, !PT ;  /* 0xffdfffff06067812 */ /* 0x000fe400078ec0ff */
[----:B------:R-:W-:-:S07]  /*e6d10*/  LOP3.LUT P5, RZ, R229, 0x10000, RZ, 0xc0, !PT ;  /* 0x00010000e5ff7812 */ /* 0x000fce00078ac0ff */
[----:B------:R-:W-:Y:S02]  /*e6d20*/  @P6 LOP3.LUT R6, R6, 0x200000, RZ, 0xfc, !PT ;  /* 0x0020000006066812 */ /* 0x000fe400078efcff */
[C---:B------:R-:W-:Y:S02]  /*e6d30*/  LOP3.LUT P6, RZ, R229.reuse, 0x40000, RZ, 0xc0, !PT ;  /* 0x00040000e5ff7812 */ /* 0x040fe400078cc0ff */
[----:B------:R-:W-:Y:S02]  /*e6d40*/  LOP3.LUT R6, R6, 0xffbfffff, RZ, 0xc0, !PT ;  /* 0xffbfffff06067812 */ /* 0x000fe400078ec0ff */
[C---:B------:R-:W-:Y:S02]  /*e6d50*/  LOP3.LUT P0, RZ, R229.reuse, 0x4000000, RZ, 0xc0, !PT ;  /* 0x04000000e5ff7812 */ /* 0x040fe4000780c0ff */
[C---:B------:R-:W-:Y:S02]  /*e6d60*/  LOP3.LUT P1, RZ, R229.reuse, 0x8000000, RZ, 0xc0, !PT ;  /* 0x08000000e5ff7812 */ /* 0x040fe4000782c0ff */
[----:B------:R-:W-:-:S05]  /*e6d70*/  LOP3.LUT P2, RZ, R229, 0x10000000, RZ, 0xc0, !PT ;  /* 0x10000000e5ff7812 */ /* 0x000fca000784c0ff */
[----:B------:R-:W-:Y:S01]  /*e6d80*/  @P6 LOP3.LUT R6, R6, 0x400000, RZ, 0xfc, !PT ;  /* 0x0040000006066812 */ /* 0x000fe200078efcff */
[----:B---3--:R0:W-:Y:S04]  /*e6d90*/  @P3 STG.E.U8 desc[UR10][R232.64], R0 ;  /* 0x00000000e8003986 */ /* 0x0081e8000c10110a */
[----:B0-----:R-:W3:Y:S01]  /*e6da0*/  LDL.LU.64 R232, [R1+0x3088] ;  /* 0x0030880001e87983 */ /* 0x001ee20000300a00 */
[----:B----4-:R-:W-:-:S03]  /*e6db0*/  PRMT R0, R241, 0x7770, RZ ;  /* 0x00007770f1007816 */ /* 0x010fc600000000ff */
[----:B------:R-:W4:Y:S04]  /*e6dc0*/  LDL.LU.64 R4, [R1+0x30a0] ;  /* 0x0030a00001047983 */ /* 0x000f280000300a00 */
[----:B------:R0:W-:Y:S01]  /*e6dd0*/  @P4 STG.E.U8 desc[UR10][R238.64], R0 ;  /* 0x00000000ee004986 */ /* 0x0001e2000c10110a */
[C---:B------:R-:W-:Y:S02]  /*e6de0*/  LOP3.LUT P6, RZ, R229.reuse, 0x20000, RZ, 0xc0, !PT ;  /* 0x00020000e5ff7812 */ /* 0x040fe400078cc0ff */
[C---:B------:R-:W-:Y:S02]  /*e6df0*/  LOP3.LUT P3, RZ, R229.reuse, 0x20000000, RZ, 0xc0, !PT ;  /* 0x20000000e5ff7812 */ /* 0x040fe4000786c0ff */
[----:B------:R-:W-:Y:S02]  /*e6e00*/  LOP3.LUT P4, RZ, R229, 0x40000000, RZ, 0xc0, !PT ;  /* 0x40000000e5ff7812 */ /* 0x000fe4000788c0ff */
[----:B0-----:R-:W-:Y:S01]  /*e6e10*/  PRMT R0, R241, 0x7771, RZ ;  /* 0x00007771f1007816 */ /* 0x001fe200000000ff */
[----:B------:R-:W4:Y:S04]  /*e6e20*/  LDL.LU R238, [R1+0xf4] ;  /* 0x0000f40001ee7983 */ /* 0x000f280000300800 */
[----:B------:R-:W4:Y:S04]  /*e6e30*/  LDL.LU.64 R226, [R1+0x30a8] ;  /* 0x0030a80001e27983 */ /* 0x000f280000300a00 */
[----:B------:R0:W-:Y:S01]  /*e6e40*/  @P5 STG.E.U8 desc[UR10][R2.64], R0 ;  /* 0x0000000002005986 */ /* 0x0001e2000c10110a */
[----:B------:R-:W-:-:S03]  /*e6e50*/  LOP3.LUT P5, RZ, R229, 0x80000000, RZ, 0xc0, !PT ;  /* 0x80000000e5ff7812 */ /* 0x000fc600078ac0ff */
[----:B------:R-:W4:Y:S04]  /*e6e60*/  LDL.LU.64 R18, [R1+0x30c8] ;  /* 0x0030c80001127983 */ /* 0x000f280000300a00 */
[----:B------:R-:W4:Y:S04]  /*e6e70*/  LDL.LU R239, [R1+0xe4] ;  /* 0x0000e40001ef7983 */ /* 0x000f280000300800 */
[----:B------:R-:W4:Y:S01]  /*e6e80*/  LDL.LU.64 R228, [R1+0x3098] ;  /* 0x0030980001e47983 */ /* 0x000f220000300a00 */
[----:B0-----:R-:W-:-:S03]  /*e6e90*/  PRMT R0, R241, 0x7772, RZ ;  /* 0x00007772f1007816 */ /* 0x001fc600000000ff */
[----:B------:R-:W4:Y:S04]  /*e6ea0*/  LDL.LU.64 R16, [R1+0x30d8] ;  /* 0x0030d80001107983 */ /* 0x000f280000300a00 */
        /* <DEDUP_REMOVED lines=16> */
[----:B---3--:R0:W-:Y:S01]  /*e6fb0*/  @P6 STG.E.U8 desc[UR10][R232.64], R0 ;  /* 0x00000000e8006986 */ /* 0x0081e2000c10110a */
[----:B------:R-:W-:Y:S02]  /*e6fc0*/  LOP3.LUT P6, RZ, R6, 0x80000, RZ, 0xc0, !PT ;  /* 0x0008000006ff7812 */ /* 0x000fe400078cc0ff */
[----:B0-----:R-:W-:Y:S01]  /*e6fd0*/  PRMT R0, R244, 0x7772, RZ ;  /* 0x00007772f4007816 */ /* 0x001fe200000000ff */
[----:B------:R-:W3:Y:S10]  /*e6fe0*/  LDL.LU.64 R232, [R1+0x5278] ;  /* 0x0052780001e87983 */ /* 0x000ef40000300a00 */
[----:B----4-:R0:W-:Y:S01]  /*e6ff0*/  @P6 STG.E.U8 desc[UR10][R228.64], R0 ;  /* 0x00000000e4006986 */ /* 0x0101e2000c10110a */
        /* <DEDUP_REMOVED lines=25> */
[----:B------:R-:W4:Y:S04]  /*e7190*/  LDL.LU.64 R2, [R1+0x3158] ;  /* 0x0031580001027983 */ /* 0x000f280000300a00 */
[----:B------:R-:W3:Y:S04]  /*e71a0*/  LDL.LU.64 R236, [R1+0x3160] ;  /* 0x0031600001ec7983 */ /* 0x000ee80000300a00 */
[----:B------:R-:W3:Y:S04]  /*e71b0*/  LDL.LU.64 R242, [R1+0x3168] ;  /* 0x0031680001f27983 */ /* 0x000ee80000300a00 */
[----:B------:R-:W3:Y:S04]  /*e71c0*/  LDL.LU.64 R240, [R1+0x3188] ;  /* 0x0031880001f07983 */ /* 0x000ee80000300a00 */
[----:B------:R-:W3:Y:S04]  /*e71d0*/  LDL.LU.64 R238, [R1+0x3198] ;  /* 0x0031980001ee7983 */ /* 0x000ee80000300a00 */
[----:B------:R-:W3:Y:S01]  /*e71e0*/  LDL.LU R20, [R1+0xe8] ;  /* 0x0000e80001147983 */ /* 0x000ee20000300800 */
        /* <DEDUP_REMOVED lines=38> */
[----:B----4-:R0:W-:Y:S02]  /*e7450*/  @P3 STG.E.U8 desc[UR10][R2.64], R0 ;  /* 0x0000000002003986 */ /* 0x0101e4000c10110a */
[----:B0-----:R-:W-:-:S05]  /*e7460*/  PRMT R0, R245, 0x7773, RZ ;  /* 0x00007773f5007816 */ /* 0x001fca00000000ff */
[----:B---3--:R0:W-:Y:S04]  /*e7470*/  @P4 STG.E.U8 desc[UR10][R236.64], R0 ;  /* 0x00000000ec004986 */ /* 0x0081e8000c10110a */
        /* <DEDUP_REMOVED lines=255> */
[----:B------:R-:W-:-:S03]  /*e8470*/  LOP3.LUT P2, RZ, R231, 0x200000, RZ, 0xc0, !PT ;  /* 0x00200000e7ff7812 */ /* 0x000fc6000784c0ff */
[----:B------:R-:W4:Y:S01]  /*e8480*/  LDL.LU.64 R2, [R1+0x3340] ;  /* 0x0033400001027983 */ /* 0x000f220000300a00 */
[C---:B------:R-:W-:Y:S02]  /*e8490*/  LOP3.LUT P3, RZ, R231.reuse, 0x400000, RZ, 0xc0, !PT ;  /* 0x00400000e7ff7812 */ /* 0x040fe4000786c0ff */
[----:B------:R-:W-:Y:S02]  /*e84a0*/  PRMT R0, R234, 0x7772, RZ ;  /* 0x00007772ea007816 */ /* 0x000fe400000000ff */
[----:B------:R-:W-:-:S05]  /*e84b0*/  LOP3.LUT P4, RZ, R231, 0x800000, RZ, 0xc0, !PT ;  /* 0x00800000e7ff7812 */ /* 0x000fca000788c0ff */
        /* <DEDUP_REMOVED lines=14> */
[----:B------:R-:W-:Y:S02]  /*e85a0*/  PRMT R0, R235, 0x7772, RZ ;  /* 0x00007772eb007816 */ /* 0x000fe400000000ff */
[----:B------:R-:W-:Y:S02]  /*e85b0*/  LOP3.LUT P6, RZ, R232, 0x20, RZ, 0xc0, !PT ;  /* 0x00000020e8ff7812 */ /* 0x000fe400078cc0ff */
[----:B------:R-:W-:Y:S01]  /*e85c0*/  LOP3.LUT R7, R7, 0xffff7fff, RZ, 0xc0, !PT ;  /* 0xffff7fff07077812 */ /* 0x000fe200078ec0ff */
[----:B---3--:R0:W-:Y:S04]  /*e85d0*/  @P2 STG.E.U8 desc[UR10][R244.64], R0 ;  /* 0x00000000f4002986 */ /* 0x0081e8000c10110a */
[----:B0-----:R-:W3:Y:S01]  /*e85e0*/  LDL.LU R244, [R1+0x158] ;  /* 0x0001580001f47983 */ /* 0x001ee20000300800 */
[----:B------:R-:W-:-:S03]  /*e85f0*/  PRMT R0, R235, 0x7773, RZ ;  /* 0x00007773eb007816 */ /* 0x000fc600000000ff */
        /* <DEDUP_REMOVED lines=20> */
[----:B----4-:R0:W-:Y:S10]  /*e8740*/  @P3 STG.E.U8 desc[UR10][R2.64], R0 ;  /* 0x0000000002003986 */ /* 0x0101f4000c10110a */
[----:B------:R-:W-:-:S02]  /*e8750*/  @P6 LOP3.LUT R7, R7, 0x200000, RZ, 0xfc, !PT ;  /* 0x0020000007076812 */ /* 0x000fc400078efcff */
[----:B------:R-:W-:Y:S01]  /*e8760*/  LOP3.LUT P6, RZ, R231, 0x40000000, RZ, 0xc0, !PT ;  /* 0x40000000e7ff7812 */ /* 0x000fe200078cc0ff */
[----:B0-----:R-:W4:Y:S01]  /*e8770*/  LDL.LU.64 R2, [R1+0x3370] ;  /* 0x0033700001027983 */ /* 0x001f220000300a00 */
[----:B------:R-:W-:Y:S02]  /*e8780*/  LOP3.LUT R7, R7, 0xffbfffff, RZ, 0xc0, !PT ;  /* 0xffbfffff07077812 */ /* 0x000fe400078ec0ff */
[C---:B------:R-:W-:Y:S02]  /*e8790*/  LOP3.LUT P4, RZ, R231.reuse, 0x8000000, RZ, 0xc0, !PT ;  /* 0x08000000e7ff7812 */ /* 0x040fe4000788c0ff */
[----:B------:R-:W-:-:S07]  /*e87a0*/  LOP3.LUT P5, RZ, R231, 0x10000000, RZ, 0xc0, !PT ;  /* 0x10000000e7ff7812 */ /* 0x000fce00078ac0ff */
[----:B------:R-:W-:Y:S02]  /*e87b0*/  @P6 LOP3.LUT R7, R7, 0x400000, RZ, 0xfc, !PT ;  /* 0x0040000007076812 */ /* 0x000fe400078efcff */
[----:B------:R-:W-:Y:S02]  /*e87c0*/  LOP3.LUT P6, RZ, R231, 0x20000000, RZ, 0xc0, !PT ;  /* 0x20000000e7ff7812 */ /* 0x000fe400078cc0ff */
[----:B------:R-:W4:Y:S01]  /*e87d0*/  LDL.LU.64 R230, [R1+0x3378] ;  /* 0x0033780001e67983 */ /* 0x000f220000300a00 */
[----:B------:R-:W-:-:S03]  /*e87e0*/  PRMT R0, R241, 0x7770, RZ ;  /* 0x00007770f1007816 */ /* 0x000fc600000000ff */
[----:B------:R-:W4:Y:S04]  /*e87f0*/  LDL.LU.64 R228, [R1+0x3380] ;  /* 0x0033800001e47983 */ /* 0x000f280000300a00 */
[----:B------:R0:W-:Y:S04]  /*e8800*/  @P4 STG.E.U8 desc[UR10][R238.64], R0 ;  /* 0x00000000ee004986 */ /* 0x0001e8000c10110a */
[----:B0-----:R-:W4:Y:S04]  /*e8810*/  LDL.LU R238, [R1+0x148] ;  /* 0x0001480001ee7983 */ /* 0x001f280000300800 */
        /* <DEDUP_REMOVED lines=13> */
[----:B--2---:R0:W-:Y:S01]  /*e88f0*/  @P6 STG.E.U8 desc[UR10][R236.64], R0 ;  /* 0x00000000ec006986 */ /* 0x0041e2000c10110a */
[----:B------:R-:W-:-:S03]  /*e8900*/  LOP3.LUT P6, RZ, R7, 0x200000, RZ, 0xc0, !PT ;  /* 0x0020000007ff7812 */ /* 0x000fc600078cc0ff */
[----:B------:R-:W2:Y:S04]  /*e8910*/  LDL.LU.64 R240, [R1+0x33b8] ;  /* 0x0033b80001f07983 */ /* 0x000ea80000300a00 */
[----:B0-----:R-:W2:Y:S04]  /*e8920*/  LDL.LU.64 R236, [R1+0x33c0] ;  /* 0x0033c00001ec7983 */ /* 0x001ea80000300a00 */
[----:B------:R-:W2:Y:S01]  /*e8930*/  LDL.LU R245, [R1+0x14c] ;  /* 0x00014c0001f57983 */ /* 0x000ea20000300800 */
[----:B---3--:R-:W-:-:S05]  /*e8940*/  PRMT R0, R244, 0x7770, RZ ;  /* 0x00007770f4007816 */ /* 0x008fca00000000ff */
[----:B------:R0:W-:Y:S04]  /*e8950*/  @P6 STG.E.U8 desc[UR10][R234.64], R0 ;  /* 0x00000000ea006986 */ /* 0x0001e8000c10110a */
[----:B0-----:R-:W3:Y:S01]  /*e8960*/  LDL.LU.64 R234, [R1+0x33c8] ;  /* 0x0033c80001ea7983 */ /* 0x001ee20000300a00 */
[----:B------:R-:W-:Y:S02]  /*e8970*/  LOP3.LUT P6, RZ, R7, 0x100000, RZ, 0xc0, !PT ;  /* 0x0010000007ff7812 */ /* 0x000fe400078cc0ff */
[----:B------:R-:W-:Y:S02]  /*e8980*/  PRMT R0, R244, 0x7771, RZ ;  /* 0x00007771f4007816 */ /* 0x000fe400000000ff */
[C---:B------:R-:W-:Y:S02]  /*e8990*/  LOP3.LUT P0, RZ, R232.reuse, 0x40, RZ, 0xc0, !PT ;  /* 0x00000040e8ff7812 */ /* 0x040fe4000780c0ff */
[----:B------:R-:W-:-:S07]  /*e89a0*/  LOP3.LUT P1, RZ, R232, 0x80, RZ, 0xc0, !PT ;  /* 0x00000080e8ff7812 */ /* 0x000fce000782c0ff */
[----:B----4-:R0:W-:Y:S01]  /*e89b0*/  @P6 STG.E.U8 desc[UR10][R2.64], R0 ;  /* 0x0000000002006986 */ /* 0x0101e2000c10110a */
[C---:B------:R-:W-:Y:S02]  /*e89c0*/  LOP3.LUT P6, RZ, R7.reuse, 0x80000, RZ, 0xc0, !PT ;  /* 0x0008000007ff7812 */ /* 0x040fe400078cc0ff */
        /* <DEDUP_REMOVED lines=26> */
[----:B--2---:R0:W-:Y:S02]  /*e8b70*/  @P3 STG.E.U8 desc[UR10][R240.64], R0 ;  /* 0x00000000f0003986 */ /* 0x0041e4000c10110a */
        /* <DEDUP_REMOVED lines=244> */
[----:B------:R-:W3:Y:S04]  /*e9ac0*/  LDL.LU.64 R226, [R1+0x3558] ;  /* 0x0035580001e27983 */ /* 0x000ee80000300a00 */
[----:B------:R-:W3:Y:S04]  /*e9ad0*/  LDL.LU R236, [R1+0x1c8] ;  /* 0x0001c80001ec7983 */ /* 0x000ee80000300800 */
[----:B------:R-:W3:Y:S01]  /*e9ae0*/  LDL.LU.64 R18, [R1+0x3560] ;  /* 0x0035600001127983 */ /* 0x000ee20000300a00 */
[----:B------:R-:W-:-:S04]  /*e9af0*/  LOP3.LUT R21, R21, 0xf7ffffff, RZ, 0xc0, !PT ;  /* 0xf7ffffff15157812 */ /* 0x000fc800078ec0ff */
[----:B------:R-:W-:Y:S02]  /*e9b00*/  @P6 LOP3.LUT R21, R21, 0x8000000, RZ, 0xfc, !PT ;  /* 0x0800000015156812 */ /* 0x000fe400078efcff */
[----:B------:R-:W-:Y:S02]  /*e9b10*/  LOP3.LUT P6, RZ, R233, 0x2000000, RZ, 0xc0, !PT ;  /* 0x02000000e9ff7812 */ /* 0x000fe400078cc0ff */
[----:B------:R-:W-:-:S11]  /*e9b20*/  LOP3.LUT R21, R21, 0xefffffff, RZ, 0xc0, !PT ;  /* 0xefffffff15157812 */ /* 0x000fd600078ec0ff */
[----:B------:R-:W-:Y:S02]  /*e9b30*/  @P6 LOP3.LUT R21, R21, 0x10000000, RZ, 0xfc, !PT ;  /* 0x1000000015156812 */ /* 0x000fe400078efcff */
[----:B------:R-:W-:Y:S02]  /*e9b40*/  LOP3.LUT P6, RZ, R233, 0x1000000, RZ, 0xc0, !PT ;  /* 0x01000000e9ff7812 */ /* 0x000fe400078cc0ff */
[----:B------:R-:W-:Y:S02]  /*e9b50*/  LOP3.LUT R21, R21, 0xdfffffff, RZ, 0xc0, !PT ;  /* 0xdfffffff15157812 */ /* 0x000fe400078ec0ff */
[C---:B------:R-:W-:Y:S02]  /*e9b60*/  LOP3.LUT P3, RZ, R233.reuse, 0x80000, RZ, 0xc0, !PT ;  /* 0x00080000e9ff7812 */ /* 0x040fe4000786c0ff */
[----:B------:R-:W-:Y:S02]  /*e9b70*/  LOP3.LUT P4, RZ, R233, 0x100000, RZ, 0xc0, !PT ;  /* 0x00100000e9ff7812 */ /* 0x000fe4000788c0ff */
        /* <DEDUP_REMOVED lines=22> */
[C---:B------:R-:W-:Y:S02]  /*e9ce0*/  LOP3.LUT P6, RZ, R21.reuse, 0x20000000, RZ, 0xc0, !PT ;  /* 0x2000000015ff7812 */ /* 0x040fe400078cc0ff */
[----:B0-----:R-:W-:Y:S01]  /*e9cf0*/  PRMT R0, R20, 0x7771, RZ ;  /* 0x0000777114007816 */ /* 0x001fe200000000ff */
[----:B------:R-:W2:Y:S10]  /*e9d00*/  LDL.LU.64 R240, [R1+0x3588] ;  /* 0x0035880001f07983 */ /* 0x000eb40000300a00 */
[----:B---3--:R0:W-:Y:S01]  /*e9d10*/  @P6 STG.E.U8 desc[UR10][R238.64], R0 ;  /* 0x00000000ee006986 */ /* 0x0081e2000c10110a */
[----:B------:R-:W-:-:S02]  /*e9d20*/  LOP3.LUT P6, RZ, R21, 0x10000000, RZ, 0xc0, !PT ;  /* 0x1000000015ff7812 */ /* 0x000fc400078cc0ff */
        /* <DEDUP_REMOVED lines=17> */
[----:B------:R0:W-:Y:S04]  /*e9e40*/  @P6 STG.E.U8 desc[UR10][R18.64], R0 ;  /* 0x0000000012006986 */ /* 0x0001e8000c10110a */
[----:B0-----:R-:W3:Y:S01]  /*e9e50*/  LDL.LU.64 R18, [R1+0x3598] ;  /* 0x0035980001127983 */ /* 0x001ee20000300a00 */
[----:B------:R-:W-:Y:S02]  /*e9e60*/  LOP3.LUT P0, RZ, R233, 0x80000000, RZ, 0xc0, !PT ;  /* 0x80000000e9ff7812 */ /* 0x000fe4000780c0ff */
[----:B------:R-:W-:Y:S02]  /*e9e70*/  LOP3.LUT P1, RZ, R234, 0x1, RZ, 0xc0, !PT ;  /* 0x00000001eaff7812 */ /* 0x000fe4000782c0ff */
[----:B------:R-:W-:-:S09]  /*e9e80*/  PRMT R0, R236, 0x7770, RZ ;  /* 0x00007770ec007816 */ /* 0x000fd200000000ff */
[----:B----4-:R0:W-:Y:S01]  /*e9e90*/  @P0 STG.E.U8 desc[UR10][R16.64], R0 ;  /* 0x0000000010000986 */ /* 0x0101e2000c10110a */
[----:B------:R-:W-:Y:S02]  /*e9ea0*/  LOP3.LUT P2, RZ, R234, 0x2, RZ, 0xc0, !PT ;  /* 0x00000002eaff7812 */ /* 0x000fe4000784c0ff */
[----:B0-----:R-:W-:-:S05]  /*e9eb0*/  PRMT R0, R236, 0x7771, RZ ;  /* 0x00007771ec007816 */ /* 0x001fca00000000ff */
[----:B--2---:R0:W-:Y:S01]  /*e9ec0*/  @P1 STG.E.U8 desc[UR10][R246.64], R0 ;  /* 0x00000000f6001986 */ /* 0x0041e2000c10110a */
[----:B------:R-:W-:-:S03]  /*e9ed0*/  LOP3.LUT P3, RZ, R234, 0x4, RZ, 0xc0, !PT ;  /* 0x00000004eaff7812 */ /* 0x000fc6000786c0ff */
[----:B0-----:R-:W2:Y:S01]  /*e9ee0*/  LDL.LU.64 R246, [R1+0x35a0] ;  /* 0x0035a00001f67983 */ /* 0x001ea20000300a00 */
[----:B------:R-:W-:Y:S02]  /*e9ef0*/  PRMT R0, R236, 0x7772, RZ ;  /* 0x00007772ec007816 */ /* 0x000fe400000000ff */
[----:B------:R-:W-:-:S03]  /*e9f00*/  LOP3.LUT P4, RZ, R234, 0x8, RZ, 0xc0, !PT ;  /* 0x00000008eaff7812 */ /* 0x000fc6000788c0ff */
        /* <DEDUP_REMOVED lines=14> */
[----:B------:R-:W-:-:S03]  /*e9ff0*/  PRMT R0, R237, 0x7772, RZ ;  /* 0x00007772ed007816 */ /* 0x000fc600000000ff */
[----:B------:R-:W3:Y:S04]  /*ea000*/  LDL.LU R15, [R1+0x1bc] ;  /* 0x0001bc00010f7983 */ /* 0x000ee80000300800 */
[----:B------:R0:W-:Y:S02]  /*ea010*/  @P2 STG.E.U8 desc[UR10][R18.64], R0 ;  /* 0x0000000012002986 */ /* 0x0001e4000c10110a */
[----:B0-----:R-:W-:Y:S02]  /*ea020*/  PRMT R0, R237, 0x7773, RZ ;  /* 0x00007773ed007816 */ /* 0x001fe400000000ff */
[----:B------:R-:W3:Y:S01]  /*ea030*/  LDL.LU.64 R236, [R1+0x35c8] ;  /* 0x0035c80001ec7983 */ /* 0x000ee20000300a00 */
        /* <DEDUP_REMOVED lines=8> */
[----:B------:R-:W-:Y:S01]  /*ea0c0*/  LOP3.LUT R21, R21, 0xfffdffff, RZ, 0xc0, !PT ;  /* 0xfffdffff15157812 */ /* 0x000fe200078ec0ff */
[----:B--2---:R0:W-:Y:S10]  /*ea0d0*/  @P3 STG.E.U8 desc[UR10][R246.64], R0 ;  /* 0x00000000f6003986 */ /* 0x0041f4000c10110a */
[----:B------:R-:W-:-:S02]  /*ea0e0*/  @P6 LOP3.LUT R21, R21, 0x20000, RZ, 0xfc, !PT ;  /* 0x0002000015156812 */ /* 0x000fc400078efcff */
[----:B------:R-:W-:Y:S01]  /*ea0f0*/  LOP3.LUT P6, RZ, R234, 0x4000, RZ, 0xc0, !PT ;  /* 0x00004000eaff7812 */ /* 0x000fe200078cc0ff */
[----:B0-----:R-:W2:Y:S01]  /*ea100*/  LDL.LU.64 R246, [R1+0x35d0] ;  /* 0x0035d00001f67983 */ /* 0x001ea20000300a00 */
[----:B------:R-:W-:-:S03]  /*ea110*/  LOP3.LUT R21, R21, 0xfffbffff, RZ, 0xc0, !PT ;  /* 0xfffbffff15157812 */ /* 0x000fc600078ec0ff */
[----:B------:R-:W2:Y:S01]  /*ea120*/  LDL.LU.64 R232, [R1+0x35d8] ;  /* 0x0035d80001e87983 */ /* 0x000ea20000300a00 */
[----:B------:R-:W-:-:S03]  /*ea130*/  LOP3.LUT P4, RZ, R234, 0x80, RZ, 0xc0, !PT ;  /* 0x00000080eaff7812 */ /* 0x000fc6000788c0ff */
[----:B------:R-:W2:Y:S04]  /*ea140*/  LDL.LU.64 R6, [R1+0x35e0] ;  /* 0x0035e00001067983 */ /* 0x000ea80000300a00 */
[----:B------:R-:W-:Y:S02]  /*ea150*/  @P6 LOP3.LUT R21, R21, 0x40000, RZ, 0xfc, !PT ;  /* 0x0004000015156812 */ /* 0x000fe400078efcff */
[----:B------:R-:W-:Y:S02]  /*ea160*/  LOP3.LUT P6, RZ, R234, 0x2000, RZ, 0xc0, !PT ;  /* 0x00002000eaff7812 */ /* 0x000fe400078cc0ff */
[----:B------:R-:W-:-:S11]  /*ea170*/  LOP3.LUT R21, R21, 0xfff7ffff, RZ, 0xc0, !PT ;  /* 0xfff7ffff15157812 */ /* 0x000fd600078ec0ff */
[----:B------:R-:W-:Y:S02]  /*ea180*/  @P6 LOP3.LUT R21, R21, 0x80000, RZ, 0xfc, !PT ;  /* 0x0008000015156812 */ /* 0x000fe400078efcff */
[----:B------:R-:W-:Y:S02]  /*ea190*/  LOP3.LUT P6, RZ, R234, 0x1000, RZ, 0xc0, !PT ;  /* 0x00001000eaff7812 */ /* 0x000fe400078cc0ff */
[----:B------:R-:W-:-:S11]  /*ea1a0*/  LOP3.LUT R21, R21, 0xffefffff, RZ, 0xc0, !PT ;  /* 0xffefffff15157812 */ /* 0x000fd600078ec0ff */
[----:B------:R-:W-:Y:S02]  /*ea1b0*/  @P6 LOP3.LUT R21, R21, 0x100000, RZ, 0xfc, !PT ;  /* 0x0010000015156812 */ /* 0x000fe400078efcff */
[----:B----4-:R-:W-:Y:S02]  /*ea1c0*/  PRMT R0, R243, 0x7770, RZ ;  /* 0x00007770f3007816 */ /* 0x010fe400000000ff */
[----:B------:R-:W-:-:S03]  /*ea1d0*/  LOP3.LUT P6, RZ, R234, 0x800, RZ, 0xc0, !PT ;  /* 0x00000800eaff7812 */ /* 0x000fc600078cc0ff */
[----:B------:R0:W-:Y:S01]  /*ea1e0*/  @P4 STG.E.U8 desc[UR10][R240.64], R0 ;  /* 0x00000000f0004986 */ /* 0x0001e2000c10110a */
[----:B------:R-:W-:-:S03]  /*ea1f0*/  LOP3.LUT R21, R21, 0xffdfffff, RZ, 0xc0, !PT ;  /* 0xffdfffff15157812 */ /* 0x000fc600078ec0ff */
[----:B0-----:R-:W4:Y:S04]  /*ea200*/  LDL.LU R240, [R1+0x1a0] ;  /* 0x0001a00001f07983 */ /* 0x001f280000300800 */
[----:B------:R-:W4:Y:S02]  /*ea210*/  LDL.LU.64 R230, [R1+0x35e8] ;  /* 0x0035e80001e67983 */ /* 0x000f240000300a00 */
[----:B------:R-:W-:Y:S02]  /*ea220*/  @P6 LOP3.LUT R21, R21, 0x200000, RZ, 0xfc, !PT ;  /* 0x0020000015156812 */ /* 0x000fe400078efcff */
[C---:B------:R-:W-:Y:S01]  /*ea230*/  LOP3.LUT P6, RZ, R234.reuse, 0x400, RZ, 0xc0, !PT ;  /* 0x00000400eaff7812 */ /* 0x040fe200078cc0ff */
[----:B------:R-:W4:Y:S01]  /*ea240*/  LDL.LU.64 R228, [R1+0x35f0] ;  /* 0x0035f00001e47983 */ /* 0x000f220000300a00 */
[----:B------:R-:W-:-:S02]  /*ea250*/  LOP3.LUT P5, RZ, R234, 0x100, RZ, 0xc0, !PT ;  /* 0x00000100eaff7812 */ /* 0x000fc400078ac0ff */
[----:B------:R-:W-:Y:S01]  /*ea260*/  LOP3.LUT R21, R21, 0xffbfffff, RZ, 0xc0, !PT ;  /* 0xffbfffff15157812 */ /* 0x000fe200078ec0ff */
[----:B------:R-:W4:Y:S01]  /*ea270*/  LDL.LU R241, [R1+0x1f0] ;  /* 0x0001f00001f17983 */ /* 0x000f220000300800 */
[----:B------:R-:W-:-:S03]  /*ea280*/  PRMT R0, R243, 0x7771, RZ ;  /* 0x00007771f3007816 */ /* 0x000fc600000000ff */
[----:B------:R-:W4:Y:S04]  /*ea290*/  LDL.LU.64 R4, [R1+0x35f8] ;  /* 0x0035f80001047983 */ /* 0x000f280000300a00 */
[----:B------:R-:W-:Y:S01]  /*ea2a0*/  @P6 LOP3.LUT R21, R21, 0x400000, RZ, 0xfc, !PT ;  /* 0x0040000015156812 */ /* 0x000fe200078efcff */
[----:B------:R-:W4:Y:S01]  /*ea2b0*/  LDL.LU.64 R226, [R1+0x3600] ;  /* 0x0036000001e27983 */ /* 0x000f220000300a00 */
[----:B------:R-:W-:-:S03]  /*ea2c0*/  LOP3.LUT P6, RZ, R234, 0x200, RZ, 0xc0, !PT ;  /* 0x00000200eaff7812 */ /* 0x000fc600078cc0ff */
[----:B------:R0:W-:Y:S04]  /*ea2d0*/  @P5 STG.E.U8 desc[UR10][R16.64], R0 ;  /* 0x0000000010005986 */ /* 0x0001e8000c10110a */
[----:B------:R-:W4:Y:S01]  /*ea2e0*/  LDL.LU.64 R18, [R1+0x3608] ;  /* 0x0036080001127983 */ /* 0x000f220000300a00 */
[----:B0-----:R-:W-:-:S05]  /*ea2f0*/  PRMT R0, R243, 0x7772, RZ ;  /* 0x00007772f3007816 */ /* 0x001fca00000000ff */
[----:B------:R0:W-:Y:S01]  /*ea300*/  @P6 STG.E.U8 desc[UR10][R244.64], R0 ;  /* 0x00000000f4006986 */ /* 0x0001e2000c10110a */
[----:B------:R-:W-:Y:S02]  /*ea310*/  LOP3.LUT P6, RZ, R21, 0x400000, RZ, 0xc0, !PT ;  /* 0x0040000015ff7812 */ /* 0x000fe400078cc0ff */
[----:B0-----:R-:W-:Y:S01]  /*ea320*/  PRMT R0, R243, 0x7773, RZ ;  /* 0x00007773f3007816 */ /* 0x001fe200000000ff */
[----:B------:R-:W4:Y:S04]  /*ea330*/  LDL.LU.64 R244, [R1+0x3610] ;  /* 0x0036100001f47983 */ /* 0x000f280000300a00 */
[----:B------:R-:W4:Y:S06]  /*ea340*/  LDL.LU.64 R242, [R1+0x3618] ;  /* 0x0036180001f27983 */ /* 0x000f2c0000300a00 */
[----:B---3--:R0:W-:Y:S01]  /*ea350*/  @P6 STG.E.U8 desc[UR10][R238.64], R0 ;  /* 0x00000000ee006986 */ /* 0x0081e2000c10110a */
[----:B------:R-:W-:-:S03]  /*ea360*/  LOP3.LUT P6, RZ, R21, 0x200000, RZ, 0xc0, !PT ;  /* 0x0020000015ff7812 */ /* 0x000fc600078cc0ff */
[----:B0-----:R-:W3:Y:S01]  /*ea370*/  LDL.LU.64 R238, [R1+0x3620] ;  /* 0x0036200001ee7983 */ /* 0x001ee20000300a00 */
[----:B------:R-:W-:-:S03]  /*ea380*/  PRMT R0, R15, 0x7770, RZ ;  /* 0x000077700f007816 */ /* 0x000fc600000000ff */
[----:B------:R-:W3:Y:S06]  /*ea390*/  LDL.LU R16, [R1+0x1a4] ;  /* 0x0001a40001107983 */ /* 0x000eec0000300800 */
[----:B------:R0:W-:Y:S04]  /*ea3a0*/  @P6 STG.E.U8 desc[UR10][R236.64], R0 ;  /* 0x00000000ec006986 */ /* 0x0001e8000c10110a */
[----:B0-----:R-:W3:Y:S01]  /*ea3b0*/  LDL.LU.64 R236, [R1+0x3628] ;  /* 0x0036280001ec7983 */ /* 0x001ee20000300a00 */
[----:B------:R-:W-:-:S02]  /*ea3c0*/  LOP3.LUT P6, RZ, R21, 0x100000, RZ, 0xc0, !PT ;  /* 0x0010000015ff7812 */ /* 0x000fc400078cc0ff */
        /* <DEDUP_REMOVED lines=35> */
[----:B------:R0:W-:Y:S04]  /*ea600*/  @P5 STG.E.U8 desc[UR10][R236.64], R0 ;  /* 0x00000000ec005986 */ /* 0x0001e8000c10110a */
[----:B0-----:R-:W3:Y:S04]  /*ea610*/  LDL.LU.64 R236, [R1+0x3630] ;  /* 0x0036300001ec7983 */ /* 0x001ee80000300a00 */
[----:B------:R-:W4:Y:S04]  /*ea620*/  LDL.LU.64 R18, [R1+0x3638] ;  /* 0x0036380001127983 */ /* 0x000f280000300a00 */
[----:B------:R-:W2:Y:S04]  /*ea630*/  LDL.LU.64 R238, [R1+0x3640] ;  /* 0x0036400001ee7983 */ /* 0x000ea80000300a00 */
[----:B------:R-:W2:Y:S04]  /*ea640*/  LDL.LU.64 R244, [R1+0x3648] ;  /* 0x0036480001f47983 */ /* 0x000ea80000300a00 */
[----:B------:R-:W2:Y:S04]  /*ea650*/  LDL.LU.64 R242, [R1+0x3650] ;  /* 0x0036500001f27983 */ /* 0x000ea80000300a00 */
[----:B------:R-:W2:Y:S04]  /*ea660*/  LDL.LU.64 R240, [R1+0x3658] ;  /* 0x0036580001f07983 */ /* 0x000ea80000300a00 */
[----:B------:R-:W2:Y:S01]  /*ea670*/  LDL.LU R20, [R1+0x1f4] ;  /* 0x0001f40001147983 */ /* 0x000ea20000300800 */
        /* <DEDUP_REMOVED lines=17> */
[----:B------:R-:W3:Y:S04]  /*ea790*/  LDL.LU R15, [R1+0x1a8] ;  /* 0x0001a800010f7983 */ /* 0x000ee80000300800 */
[----:B------:R-:W3:Y:S01]  /*ea7a0*/  LDL.LU.64 R232, [R1+0x3668] ;  /* 0x0036680001e87983 */ /* 0x000ee20000300a00 */
[----:B------:R-:W-:-:S03]  /*ea7b0*/  LOP3.LUT R21, R21, 0xfffff7ff, RZ, 0xc0, !PT ;  /* 0xfffff7ff15157812 */ /* 0x000fc600078ec0ff */
[----:B------:R-:W3:Y:S01]  /*ea7c0*/  LDL.LU.64 R6, [R1+0x3670] ;  /* 0x0036700001067983 */ /* 0x000ee20000300a00 */
[----:B------:R-:W-:Y:S02]  /*ea7d0*/  @P6 LOP3.LUT R21, R21, 0x800, RZ, 0xfc, !PT ;  /* 0x0000080015156812 */ /* 0x000fe400078efcff */
[C---:B------:R-:W-:Y:S01]  /*ea7e0*/  LOP3.LUT P6, RZ, R234.reuse, 0x80000000, RZ, 0xc0, !PT ;  /* 0x80000000eaff7812 */ /* 0x040fe200078cc0ff */
[----:B------:R-:W3:Y:S01]  /*ea7f0*/  LDL.LU.64 R230, [R1+0x3678] ;  /* 0x0036780001e67983 */ /* 0x000ee20000300a00 */
[C---:B------:R-:W-:Y:S02]  /*ea800*/  LOP3.LUT P3, RZ, R234.reuse, 0x2000000, RZ, 0xc0, !PT ;  /* 0x02000000eaff7812 */ /* 0x040fe4000786c0ff */
[----:B------:R-:W-:Y:S01]  /*ea810*/  LOP3.LUT R21, R21, 0xffffefff, RZ, 0xc0, !PT ;  /* 0xffffefff15157812 */ /* 0x000fe200078ec0ff */
[----:B------:R-:W3:Y:S01]  /*ea820*/  LDL.LU.64 R228, [R1+0x3680] ;  /* 0x0036800001e47983 */ /* 0x000ee20000300a00 */
[----:B------:R-:W-:Y:S02]  /*ea830*/  LOP3.LUT P4, RZ, R234, 0x4000000, RZ, 0xc0, !PT ;  /* 0x04000000eaff7812 */ /* 0x000fe4000788c0ff */
[----:B------:R-:W-:-:S05]  /*ea840*/  PRMT R0, R16, 0x7772, RZ ;  /* 0x0000777210007816 */ /* 0x000fca00000000ff */
[----:B------:R-:W-:Y:S02]  /*ea850*/  @P6 LOP3.LUT R21, R21, 0x1000, RZ, 0xfc, !PT ;  /* 0x0000100015156812 */ /* 0x000fe400078efcff */
[----:B------:R-:W-:Y:S01]  /*ea860*/  LOP3.LUT P6, RZ, R234, 0x40000000, RZ, 0xc0, !PT ;  /* 0x40000000eaff7812 */ /* 0x000fe200078cc0ff */
[----:B----4-:R0:W-:Y:S01]  /*ea870*/  @P3 STG.E.U8 desc[UR10][R18.64], R0 ;  /* 0x0000000012003986 */ /* 0x0101e2000c10110a */
[----:B------:R-:W-:Y:S02]  /*ea880*/  LOP3.LUT R21, R21, 0xffffdfff, RZ, 0xc0, !PT ;  /* 0xffffdfff15157812 */ /* 0x000fe400078ec0ff */
[----:B0-----:R-:W-:-:S09]  /*ea890*/  PRMT R0, R16, 0x7773, RZ ;  /* 0x0000777310007816 */ /* 0x001fd200000000ff */
[----:B------:R-:W-:Y:S02]  /*ea8a0*/  @P6 LOP3.LUT R21, R21, 0x2000, RZ, 0xfc, !PT ;  /* 0x0000200015156812 */ /* 0x000fe400078efcff */
[C---:B------:R-:W-:Y:S01]  /*ea8b0*/  LOP3.LUT P6, RZ, R234.reuse, 0x20000000, RZ, 0xc0, !PT ;  /* 0x20000000eaff7812 */ /* 0x040fe200078cc0ff */
[----:B--2---:R0:W-:Y:S01]  /*ea8c0*/  @P4 STG.E.U8 desc[UR10][R238.64], R0 ;  /* 0x00000000ee004986 */ /* 0x0041e2000c10110a */
[----:B------:R-:W-:Y:S02]  /*ea8d0*/  LOP3.LUT P5, RZ, R234, 0x8000000, RZ, 0xc0, !PT ;  /* 0x08000000eaff7812 */ /* 0x000fe400078ac0ff */
[----:B------:R-:W-:Y:S01]  /*ea8e0*/  LOP3.LUT R21, R21, 0xffffbfff, RZ, 0xc0, !PT ;  /* 0xffffbfff15157812 */ /* 0x000fe200078ec0ff */
[----:B0-----:R-:W2:Y:S04]  /*ea8f0*/  LDL.LU R238, [R1+0x1f8] ;  /* 0x0001f80001ee7983 */ /* 0x001ea80000300800 */
        /* <DEDUP_REMOVED lines=34> */
[----:B--2---:R-:W-:-:S11]  /*eab20*/  PRMT R0, R238, 0x7770, RZ ;  /* 0x00007770ee007816 */ /* 0x004fd600000000ff */
        /* <DEDUP_REMOVED lines=21> */
[----:B------:R-:W2:Y:S04]  /*eac80*/  LDL.LU.64 R240, [R1+0x36c8] ;  /* 0x0036c80001f07983 */ /* 0x000ea80000300a00 */
[----:B---3--:R0:W-:Y:S04]  /*eac90*/  @P5 STG.E.U8 desc[UR10][R236.64], R0 ;  /* 0x00000000ec005986 */ /* 0x0081e8000c10110a */
[----:B0-----:R-:W3:Y:S04]  /*eaca0*/  LDL.LU.64 R236, [R1+0x36d0] ;  /* 0x0036d00001ec7983 */ /* 0x001ee80000300a00 */
[----:B------:R-:W4:Y:S04]  /*eacb0*/  LDL.LU.64 R18, [R1+0x36d8] ;  /* 0x0036d80001127983 */ /* 0x000f280000300a00 */
[----:B------:R-:W2:Y:S04]  /*eacc0*/  LDL.LU R16, [R1+0x1fc] ;  /* 0x0001fc0001107983 */ /* 0x000ea80000300800 */
[----:B------:R-:W4:Y:S04]  /*eacd0*/  LDL.LU.64 R238, [R1+0x36e0] ;  /* 0x0036e00001ee7983 */ /* 0x000f280000300a00 */
[----:B------:R-:W4:Y:S04]  /*eace0*/  LDL.LU.64 R244, [R1+0x36e8] ;  /* 0x0036e80001f47983 */ /* 0x000f280000300a00 */
[----:B------:R-:W4:Y:S04]  /*eacf0*/  LDL.LU.64 R242, [R1+0x36f0] ;  /* 0x0036f00001f27983 */ /* 0x000f280000300a00 */
[----:B------:R-:W4:Y:S01]  /*ead00*/  LDL.LU R15, [R1+0x190] ;  /* 0x00019000010f7983 */ /* 0x000f220000300800 */
[----:B------:R-:W-:-:S02]  /*ead10*/  LOP3.LUT P2, RZ, R235, 0x800, RZ, 0xc0, !PT ;  /* 0x00000800ebff7812 */ /* 0x000fc4000784c0ff */
        /* <DEDUP_REMOVED lines=14> */
[----:B--2---:R-:W-:-:S05]  /*eae00*/  PRMT R0, R16, 0x7770, RZ ;  /* 0x0000777010007816 */ /* 0x004fca00000000ff */
[----:B------:R0:W-:Y:S04]  /*eae10*/  @P2 STG.E.U8 desc[UR10][R240.64], R0 ;  /* 0x00000000f0002986 */ /* 0x0001e8000c10110a */
[----:B0-----:R-:W2:Y:S01]  /*eae20*/  LDL.LU.64 R240, [R1+0x36f8] ;  /* 0x0036f80001f07983 */ /* 0x001ea20000300a00 */
[----:B------:R-:W-:-:S05]  /*eae30*/  PRMT R0, R16, 0x7771, RZ ;  /* 0x0000777110007816 */ /* 0x000fca00000000ff */
[----:B---3--:R0:W-:Y:S04]  /*eae40*/  @P3 STG.E.U8 desc[UR10][R236.64], R0 ;  /* 0x00000000ec003986 */ /* 0x0081e8000c10110a */
[----:B0-----:R-:W3:Y:S01]  /*eae50*/  LDL.LU.64 R236, [R1+0x3700] ;  /* 0x0037000001ec7983 */ /* 0x001ee20000300a00 */
[----:B------:R-:W-:Y:S02]  /*eae60*/  LOP3.LUT R21, R21, 0xfffffff7, RZ, 0xc0, !PT ;  /* 0xfffffff715157812 */ /* 0x000fe400078ec0ff */
[----:B------:R-:W-:Y:S01]  /*eae70*/  LOP3.LUT P4, RZ, R235, 0x2000, RZ, 0xc0, !PT ;  /* 0x00002000ebff7812 */ /* 0x000fe2000788c0ff */
[----:B------:R-:W3:Y:S01]  /*eae80*/  LDL.LU.64 R232, [R1+0x3708] ;  /* 0x0037080001e87983 */ /* 0x000ee20000300a00 */
[----:B------:R-:W-:Y:S02]  /*eae90*/  @P6 LOP3.LUT R21, R21, 0x8, RZ, 0xfc, !PT ;  /* 0x0000000815156812 */ /* 0x000fe400078efcff */
[----:B------:R-:W-:Y:S01]  /*eaea0*/  LOP3.LUT P6, RZ, R235, 0x40000, RZ, 0xc0, !PT ;  /* 0x00040000ebff7812 */ /* 0x000fe200078cc0ff */
[----:B------:R-:W3:Y:S01]  /*eaeb0*/  LDL.LU.64 R6, [R1+0x3710] ;  /* 0x0037100001067983 */ /* 0x000ee20000300a00 */
[----:B------:R-:W-:-:S02]  /*eaec0*/  LOP3.LUT R21, R21, 0xffffffef, RZ, 0xc0, !PT ;  /* 0xffffffef15157812 */ /* 0x000fc400078ec0ff */
[----:B------:R-:W-:Y:S01]  /*eaed0*/  LOP3.LUT P5, RZ, R235, 0x4000, RZ, 0xc0, !PT ;  /* 0x00004000ebff7812 */ /* 0x000fe200078ac0ff */
[----:B------:R-:W3:Y:S01]  /*eaee0*/  LDL.LU.64 R230, [R1+0x3718] ;  /* 0x0037180001e67983 */ /* 0x000ee20000300a00 */
[----:B------:R-:W-:-:S03]  /*eaef0*/  PRMT R0, R16, 0x7772, RZ ;  /* 0x0000777210007816 */ /* 0x000fc600000000ff */
[----:B------:R-:W3:Y:S04]  /*eaf00*/  LDL.LU.64 R228, [R1+0x3720] ;  /* 0x0037200001e47983 */ /* 0x000ee80000300a00 */
        /* <DEDUP_REMOVED lines=9> */
[----:B0-----:R-:W-:-:S05]  /*eafa0*/  PRMT R0, R16, 0x7773, RZ ;  /* 0x0000777310007816 */ /* 0x001fca00000000ff */
[----:B------:R0:W-:Y:S02]  /*eafb0*/  @P5 STG.E.U8 desc[UR10][R238.64], R0 ;  /* 0x00000000ee005986 */ /* 0x0001e4000c10110a */
[----:B0-----:R-:W-:Y:S02]  /*eafc0*/  PRMT R0, R15, 0x7770, RZ ;  /* 0x000077700f007816 */ /* 0x001fe400000000ff */
[----:B------:R-:W4:Y:S04]  /*eafd0*/  LDL.LU R239, [R1+0x194] ;  /* 0x0001940001ef7983 */ /* 0x000f280000300800 */
[----:B------:R0:W-:Y:S01]  /*eafe0*/  @P6 STG.E.U8 desc[UR10][R244.64], R0 ;  /* 0x00000000f4006986 */ /* 0x0001e2000c10110a */
[----:B------:R-:W-:-:S03]  /*eaff0*/  LOP3.LUT P6, RZ, R21, 0x40, RZ, 0xc0, !PT ;  /* 0x0000004015ff7812 */ /* 0x000fc600078cc0ff */
[----:B------:R-:W4:Y:S04]  /*eb000*/  LDL.LU.64 R4, [R1+0x3728] ;  /* 0x0037280001047983 */ /* 0x000f280000300a00 */
[----:B------:R-:W4:Y:S01]  /*eb010*/  LDL.LU.64 R226, [R1+0x3730] ;  /* 0x0037300001e27983 */ /* 0x000f220000300a00 */
[----:B0-----:R-:W-:-:S03]  /*eb020*/  PRMT R0, R15, 0x7771, RZ ;  /* 0x000077710f007816 */ /* 0x001fc600000000ff */
[----:B------:R-:W4:Y:S04]  /*eb030*/  LDL.LU.64 R18, [R1+0x3738] ;  /* 0x0037380001127983 */ /* 0x000f280000300a00 */
[----:B------:R0:W-:Y:S01]  /*eb040*/  @P6 STG.E.U8 desc[UR10][R242.64], R0 ;  /* 0x00000000f2006986 */ /* 0x0001e2000c10110a */
[----:B------:R-:W-:-:S03]  /*eb050*/  LOP3.LUT P6, RZ, R21, 0x20, RZ, 0xc0, !PT ;  /* 0x0000002015ff7812 */ /* 0x000fc600078cc0ff */
[----:B------:R-:W4:Y:S04]  /*eb060*/  LDL.LU.64 R16, [R1+0x3740] ;  /* 0x0037400001107983 */ /* 0x000f280000300a00 */
[----:B------:R-:W4:Y:S01]  /*eb070*/  LDL.LU R238, [R1+0x324] ;  /* 0x0003240001ee7983 */ /* 0x000f220000300800 */
[----:B0-----:R-:W-:-:S03]  /*eb080*/  PRMT R0, R15, 0x7772, RZ ;  /* 0x000077720f007816 */ /* 0x001fc600000000ff */
[----:B------:R-:W4:Y:S04]  /*eb090*/  LDL.LU.64 R244, [R1+0x3748] ;  /* 0x0037480001f47983 */ /* 0x000f280000300a00 */
[----:B------:R-:W4:Y:S04]  /*eb0a0*/  LDL.LU.64 R242, [R1+0x3750] ;  /* 0x0037500001f27983 */ /* 0x000f280000300a00 */
[----:B--2---:R0:W-:Y:S01]  /*eb0b0*/  @P6 STG.E.U8 desc[UR10][R240.64], R0 ;  /* 0x00000000f0006986 */ /* 0x0041e2000c10110a */
[----:B------:R-:W-:Y:S02]  /*eb0c0*/  LOP3.LUT P6, RZ, R21, 0x10, RZ, 0xc0, !PT ;  /* 0x0000001015ff7812 */ /* 0x000fe400078cc0ff */
[----:B0-----:R-:W-:Y:S01]  /*eb0d0*/  PRMT R0, R15, 0x7773, RZ ;  /* 0x000077730f007816 */ /* 0x001fe200000000ff */
[----:B------:R-:W2:Y:S10]  /*eb0e0*/  LDL.LU.64 R240, [R1+0x3758] ;  /* 0x0037580001f07983 */ /* 0x000eb40000300a00 */
[----:B---3--:R0:W-:Y:S04]  /*eb0f0*/  @P6 STG.E.U8 desc[UR10][R236.64], R0 ;  /* 0x00000000ec006986 */ /* 0x0081e8000c10110a */
[----:B0-----:R-:W3:Y:S01]  /*eb100*/  LDL.LU.64 R236, [R1+0x5258] ;  /* 0x0052580001ec7983 */ /* 0x001ee20000300a00 */
[----:B------:R-:W-:-:S02]  /*eb110*/  LOP3.LUT P6, RZ, R21, 0x8, RZ, 0xc0, !PT ;  /* 0x0000000815ff7812 */ /* 0x000fc400078cc0ff */
[C---:B------:R-:W-:Y:S02]  /*eb120*/  LOP3.LUT P0, RZ, R235.reuse, 0x1000000, RZ, 0xc0, !PT ;  /* 0x01000000ebff7812 */ /* 0x040fe4000780c0ff */
[C---:B------:R-:W-:Y:S02]  /*eb130*/  LOP3.LUT P1, RZ, R235.reuse, 0x2000000, RZ, 0xc0, !PT ;  /* 0x02000000ebff7812 */ /* 0x040fe4000782c0ff */
[C---:B------:R-:W-:Y:S02]  /*eb140*/  LOP3.LUT P2, RZ, R235.reuse, 0x4000000, RZ, 0xc0, !PT ;  /* 0x04000000ebff7812 */ /* 0x040fe4000784c0ff */
[C---:B------:R-:W-:Y:S02]  /*eb150*/  LOP3.LUT P3, RZ, R235.reuse, 0x8000000, RZ, 0xc0, !PT ;  /* 0x08000000ebff7812 */ /* 0x040fe4000786c0ff */
[C---:B------:R-:W-:Y:S02]  /*eb160*/  LOP3.LUT P4, RZ, R235.reuse, 0x10000000, RZ, 0xc0, !PT ;  /* 0x10000000ebff7812 */ /* 0x040fe4000788c0ff */
[----:B------:R-:W-:-:S02]  /*eb170*/  LOP3.LUT P5, RZ, R235, 0x20000000, RZ, 0xc0, !PT ;  /* 0x20000000ebff7812 */ /* 0x000fc400078ac0ff */
[----:B---3--:R-:W-:-:S05]  /*eb180*/  PRMT R0, R236, 0x7770, RZ ;  /* 0x00007770ec007816 */ /* 0x008fca00000000ff */
        /* <DEDUP_REMOVED lines=8> */
[----:B0-----:R-:W-:Y:S02]  /*eb210*/  PRMT R0, R236, 0x7773, RZ ;  /* 0x00007773ec007816 */ /* 0x001fe400000000ff */
[----:B------:R-:W3:Y:S09]  /*eb220*/  LDL.LU R236, [R1+0x5254] ;  /* 0x0052540001ec7983 */ /* 0x000ef20000300800 */
[----:B------:R4:W-:Y:S01]  /*eb230*/  @P6 STG.E.U8 desc[UR10][R228.64], R0 ;  /* 0x00000000e4006986 */ /* 0x0009e2000c10110a */
[----:B------:R-:W-:-:S02]  /*eb240*/  LOP3.LUT P6, RZ, R22, 0x80000000, RZ, 0xc0, !PT ;  /* 0x8000000016ff7812 */ /* 0x000fc400078cc0ff */
[----:B----4-:R-:W-:-:S11]  /*eb250*/  PRMT R0, R239, 0x7770, RZ ;  /* 0x00007770ef007816 */ /* 0x010fd600000000ff */
        /* <DEDUP_REMOVED lines=15> */
[----:B------:R-:W4:Y:S04]  /*eb350*/  LDL.LU.64 R18, [R1+0x3770] ;  /* 0x0037700001127983 */ /* 0x000f280000300a00 */
[----:B------:R-:W4:Y:S04]  /*eb360*/  LDL.LU.64 R16, [R1+0x3778] ;  /* 0x0037780001107983 */ /* 0x000f280000300a00 */
[----:B------:R-:W4:Y:S04]  /*eb370*/  LDL.LU R239, [R1+0x198] ;  /* 0x0001980001ef7983 */ /* 0x000f280000300800 */
[----:B------:R-:W4:Y:S04]  /*eb380*/  LDL.LU.64 R244, [R1+0x3780] ;  /* 0x0037800001f47983 */ /* 0x000f280000300a00 */
[----:B------:R-:W4:Y:S04]  /*eb390*/  LDL.LU.64 R242, [R1+0x3788] ;  /* 0x0037880001f27983 */ /* 0x000f280000300a00 */
[----:B------:R-:W4:Y:S01]  /*eb3a0*/  LDL.LU R15, [R1+0x328] ;  /* 0x00032800010f7983 */ /* 0x000f220000300800 */
[----:B------:R-:W-:-:S02]  /*eb3b0*/  LOP3.LUT P2, RZ, R235, 0x40000000, RZ, 0xc0, !PT ;  /* 0x40000000ebff7812 */ /* 0x000fc4000784c0ff */
[----:B------:R-:W-:Y:S02]  /*eb3c0*/  PRMT R0, R238, 0x7773, RZ ;  /* 0x00007773ee007816 */ /* 0x000fe400000000ff */
[----:B------:R-:W-:Y:S02]  /*eb3d0*/  LOP3.LUT P3, RZ, R235, 0x80000000, RZ, 0xc0, !PT ;  /* 0x80000000ebff7812 */ /* 0x000fe4000786c0ff */
[----:B------:R-:W-:Y:S02]  /*eb3e0*/  LOP3.LUT R22, R22, 0xff7fffff, RZ, 0xc0, !PT ;  /* 0xff7fffff16167812 */ /* 0x000fe400078ec0ff */
[C---:B---3--:R-:W-:Y:S02]  /*eb3f0*/  LOP3.LUT P4, RZ, R236.reuse, 0x1, RZ, 0xc0, !PT ;  /* 0x00000001ecff7812 */ /* 0x048fe4000788c0ff */
[----:B------:R-:W-:-:S03]  /*eb400*/  LOP3.LUT P5, RZ, R236, 0x2, RZ, 0xc0, !PT ;  /* 0x00000002ecff7812 */ /* 0x000fc600078ac0ff */
[----:B--2---:R0:W-:Y:S04]  /*eb410*/  @P2 STG.E.U8 desc[UR10][R240.64], R0 ;  /* 0x00000000f0002986 */ /* 0x0041e8000c10110a */
[----:B0-----:R-:W2:Y:S04]  /*eb420*/  LDL.LU.64 R240, [R1+0x3790] ;  /* 0x0037900001f07983 */ /* 0x001ea80000300a00 */
[----:B------:R-:W3:Y:S04]  /*eb430*/  LDL.LU.64 R20, [R1+0x37a8] ;  /* 0x0037a80001147983 */ /* 0x000ee80000300a00 */
[----:B------:R-:W3:Y:S04]  /*eb440*/  LDL.LU.64 R232, [R1+0x37b0] ;  /* 0x0037b00001e87983 */ /* 0x000ee80000300a00 */
[----:B------:R-:W3:Y:S04]  /*eb450*/  LDL.LU R238, [R1+0x19c] ;  /* 0x00019c0001ee7983 */ /* 0x000ee80000300800 */
[----:B------:R-:W3:Y:S04]  /*eb460*/  LDL.LU.64 R6, [R1+0x37b8] ;  /* 0x0037b80001067983 */ /* 0x000ee80000300a00 */
[----:B------:R-:W3:Y:S04]  /*eb470*/  LDL.LU.64 R230, [R1+0x37c8] ;  /* 0x0037c80001e67983 */ /* 0x000ee80000300a00 */
[----:B------:R-:W3:Y:S01]  /*eb480*/  LDL.LU.64 R228, [R1+0x37d8] ;  /* 0x0037d80001e47983 */ /* 0x000ee20000300a00 */
[----:B----4-:R-:W-:-:S03]  /*eb490*/  PRMT R0, R239, 0x7770, RZ ;  /* 0x00007770ef007816 */ /* 0x010fc600000000ff */
[----:B------:R-:W4:Y:S04]  /*eb4a0*/  LDL.LU.64 R4, [R1+0x37e0] ;  /* 0x0037e00001047983 */ /* 0x000f280000300a00 */
[----:B------:R0:W-:Y:S02]  /*eb4b0*/  @P3 STG.E.U8 desc[UR10][R226.64], R0 ;  /* 0x00000000e2003986 */ /* 0x0001e4000c10110a */
[C---:B0-----:R-:W-:Y:S02]  /*eb4c0*/  PRMT R0, R239.reuse, 0x7771, RZ ;  /* 0x00007771ef007816 */ /* 0x041fe400000000ff */
[----:B------:R-:W4:Y:S04]  /*eb4d0*/  LDL.LU.64 R226, [R1+0x37e8] ;  /* 0x0037e80001e27983 */ /* 0x000f280000300a00 */
[----:B------:R0:W-:Y:S02]  /*eb4e0*/  @P4 STG.E.U8 desc[UR10][R18.64], R0 ;  /* 0x0000000012004986 */ /* 0x0001e4000c10110a */
[----:B0-----:R-:W-:-:S02]  /*eb4f0*/  PRMT R0, R239, 0x7772, RZ ;  /* 0x00007772ef007816 */ /* 0x001fc400000000ff */
[----:B------:R-:W4:Y:S04]  /*eb500*/  LDL.LU.64 R18, [R1+0x37f0] ;  /* 0x0037f00001127983 */ /* 0x000f280000300a00 */
[----:B------:R0:W-:Y:S04]  /*eb510*/  @P5 STG.E.U8 desc[UR10][R16.64], R0 ;  /* 0x0000000010005986 */ /* 0x0001e8000c10110a */
[----:B0-----:R-:W4:Y:S01]  /*eb520*/  LDL.LU.64 R16, [R1+0x3800] ;  /* 0x0038000001107983 */ /* 0x001f220000300a00 */
[----:B------:R-:W-:-:S13]  /*eb530*/  LOP3.LUT P6, RZ, R236, 0x400, RZ, 0xc0, !PT ;  /* 0x00000400ecff7812 */ /* 0x000fda00078cc0ff */
        /* <DEDUP_REMOVED lines=22> */
[----:B------:R-:W4:Y:S07]  /*eb6a0*/  LDL.LU R239, [R1+0x310] ;  /* 0x0003100001ef7983 */ /* 0x000f2e0000300800 */
[----:B------:R-:W-:-:S02]  /*eb6b0*/  @P6 LOP3.LUT R22, R22, 0x40000000, RZ, 0xfc, !PT ;  /* 0x4000000016166812 */ /* 0x000fc400078efcff */
[----:B------:R-:W-:-:S13]  /*eb6c0*/  LOP3.LUT P6, RZ, R236, 0x4, RZ, 0xc0, !PT ;  /* 0x00000004ecff7812 */ /* 0x000fda00078cc0ff */
[----:B------:R0:W-:Y:S01]  /*eb6d0*/  @P6 STG.E.U8 desc[UR10][R244.64], R0 ;  /* 0x00000000f4006986 */ /* 0x0001e2000c10110a */
[C---:B------:R-:W-:Y:S02]  /*eb6e0*/  LOP3.LUT P6, RZ, R22.reuse, 0x40000000, RZ, 0xc0, !PT ;  /* 0x4000000016ff7812 */ /* 0x040fe400078cc0ff */
[----:B0-----:R-:W-:Y:S01]  /*eb6f0*/  PRMT R0, R15, 0x7770, RZ ;  /* 0x000077700f007816 */ /* 0x001fe200000000ff */
[----:B------:R-:W4:Y:S10]  /*eb700*/  LDL.LU.64 R244, [R1+0x3808] ;  /* 0x0038080001f47983 */ /* 0x000f340000300a00 */
[----:B------:R0:W-:Y:S01]  /*eb710*/  @P6 STG.E.U8 desc[UR10][R242.64], R0 ;  /* 0x00000000f2006986 */ /* 0x0001e2000c10110a */
[----:B------:R-:W-:-:S02]  /*eb720*/  LOP3.LUT P6, RZ, R22, 0x20000000, RZ, 0xc0, !PT ;  /* 0x2000000016ff7812 */ /* 0x000fc400078cc0ff */
[----:B0-----:R-:W-:Y:S01]  /*eb730*/  PRMT R0, R15, 0x7771, RZ ;  /* 0x000077710f007816 */ /* 0x001fe200000000ff */
[----:B------:R-:W4:Y:S10]  /*eb740*/  LDL.LU.64 R242, [R1+0x3818] ;  /* 0x0038180001f27983 */ /* 0x000f340000300a00 */
[----:B--2---:R0:W-:Y:S01]  /*eb750*/  @P6 STG.E.U8 desc[UR10][R240.64], R0 ;  /* 0x00000000f0006986 */ /* 0x0041e2000c10110a */
[----:B------:R-:W-:-:S02]  /*eb760*/  LOP3.LUT P6, RZ, R22, 0x10000000, RZ, 0xc0, !PT ;  /* 0x1000000016ff7812 */ /* 0x000fc400078cc0ff */
[----:B0-----:R-:W-:Y:S01]  /*eb770*/  PRMT R0, R15, 0x7772, RZ ;  /* 0x000077720f007816 */ /* 0x001fe200000000ff */
[----:B------:R-:W2:Y:S10]  /*eb780*/  LDL.LU.64 R240, [R1+0x3820] ;  /* 0x0038200001f07983 */ /* 0x000eb40000300a00 */
[----:B---3--:R0:W-:Y:S01]  /*eb790*/  @P6 STG.E.U8 desc[UR10][R20.64], R0 ;  /* 0x0000000014006986 */ /* 0x0081e2000c10110a */
        /* <DEDUP_REMOVED lines=25> */
[----:B------:R-:W3:Y:S04]  /*eb930*/  LDL.LU R237, [R1+0x5250] ;  /* 0x0052500001ed7983 */ /* 0x000ee80000300800 */
[----:B------:R-:W4:Y:S01]  /*eb940*/  LDL.LU.64 R226, [R1+0x3830] ;  /* 0x0038300001e27983 */ /* 0x000f220000300a00 */
[C---:B------:R-:W-:Y:S02]  /*eb950*/  LOP3.LUT P3, RZ, R236.reuse, 0x4000, RZ, 0xc0, !PT ;  /* 0x00004000ecff7812 */ /* 0x040fe4000786c0ff */
[----:B------:R-:W-:-:S11]  /*eb960*/  LOP3.LUT P4, RZ, R236, 0x8000, RZ, 0xc0, !PT ;  /* 0x00008000ecff7812 */ /* 0x000fd6000788c0ff */
[----:B------:R0:W-:Y:S04]  /*eb970*/  @P3 STG.E.U8 desc[UR10][R244.64], R0 ;  /* 0x00000000f4003986 */ /* 0x0001e8000c10110a */
[----:B0-----:R-:W3:Y:S01]  /*eb980*/  LDL.LU.64 R244, [R1+0x3838] ;  /* 0x0038380001f47983 */ /* 0x001ee20000300a00 */
[----:B------:R-:W-:-:S05]  /*eb990*/  PRMT R0, R239, 0x7770, RZ ;  /* 0x00007770ef007816 */ /* 0x000fca00000000ff */
[----:B------:R0:W-:Y:S04]  /*eb9a0*/  @P4 STG.E.U8 desc[UR10][R242.64], R0 ;  /* 0x00000000f2004986 */ /* 0x0001e8000c10110a */
[----:B0-----:R-:W3:Y:S04]  /*eb9b0*/  LDL.LU.64 R242, [R1+0x3848] ;  /* 0x0038480001f27983 */ /* 0x001ee80000300a00 */
[----:B------:R-:W3:Y:S04]  /*eb9c0*/  LDL.LU.64 R18, [R1+0x3850] ;  /* 0x0038500001127983 */ /* 0x000ee80000300a00 */
[----:B------:R-:W3:Y:S04]  /*eb9d0*/  LDL.LU.64 R16, [R1+0x3858] ;  /* 0x0038580001107983 */ /* 0x000ee80000300a00 */
[----:B------:R-:W3:Y:S01]  /*eb9e0*/  LDL.LU R15, [R1+0x300] ;  /* 0x00030000010f7983 */ /* 0x000ee20000300800 */
[----:B------:R-:W-:-:S02]  /*eb9f0*/  LOP3.LUT P5, RZ, R236, 0x10000, RZ, 0xc0, !PT ;  /* 0x00010000ecff7812 */ /* 0x000fc400078ac0ff */
[----:B------:R-:W-:Y:S02]  /*eba00*/  PRMT R0, R239, 0x7771, RZ ;  /* 0x00007771ef007816 */ /* 0x000fe400000000ff */
[----:B------:R-:W-:-:S09]  /*eba10*/  LOP3.LUT P2, RZ, R236, 0x20000, RZ, 0xc0, !PT ;  /* 0x00020000ecff7812 */ /* 0x000fd2000784c0ff */
[----:B--2---:R0:W-:Y:S04]  /*eba20*/  @P5 STG.E.U8 desc[UR10][R240.64], R0 ;  /* 0x00000000f0005986 */ /* 0x0041e8000c10110a */
[----:B0-----:R-:W2:Y:S01]  /*eba30*/  LDL.LU.64 R240, [R1+0x3868] ;  /* 0x0038680001f07983 */ /* 0x001ea20000300a00 */
[----:B------:R-:W-:-:S03]  /*eba40*/  PRMT R0, R239, 0x7772, RZ ;  /* 0x00007772ef007816 */ /* 0x000fc600000000ff */
[----:B------:R-:W2:Y:S04]  /*eba50*/  LDL.LU R20, [R1+0x314] ;  /* 0x0003140001147983 */ /* 0x000ea80000300800 */
[----:B----4-:R0:W-:Y:S02]  /*eba60*/  @P2 STG.E.U8 desc[UR10][R226.64], R0 ;  /* 0x00000000e2002986 */ /* 0x0101e4000c10110a */
[----:B0-----:R-:W-:Y:S02]  /*eba70*/  PRMT R0, R239, 0x7773, RZ ;  /* 0x00007773ef007816 */ /* 0x001fe400000000ff */
[----:B------:R-:W4:Y:S01]  /*eba80*/  LDL.LU.64 R238, [R1+0x3870] ;  /* 0x0038700001ee7983 */ /* 0x000f220000300a00 */
        /* <DEDUP_REMOVED lines=11> */
[----:B---3--:R0:W-:Y:S01]  /*ebb40*/  @P3 STG.E.U8 desc[UR10][R244.64], R0 ;  /* 0x00000000f4003986 */ /* 0x0081e2000c10110a */
[----:B------:R-:W-:-:S03]  /*ebb50*/  LOP3.LUT R22, R22, 0xfffbffff, RZ, 0xc0, !PT ;  /* 0xfffbffff16167812 */ /* 0x000fc600078ec0ff */
[----:B0-----:R-:W3:Y:S08]  /*ebb60*/  LDL.LU.64 R244, [R1+0x3880] ;  /* 0x0038800001f47983 */ /* 0x001ef00000300a00 */
[----:B------:R-:W-:Y:S01]  /*ebb70*/  @P6 LOP3.LUT R22, R22, 0x40000, RZ, 0xfc, !PT ;  /* 0x0004000016166812 */ /* 0x000fe200078efcff */
[----:B------:R-:W3:Y:S01]  /*ebb80*/  LDL.LU.64 R234, [R1+0x3888] ;  /* 0x0038880001ea7983 */ /* 0x000ee20000300a00 */
[----:B------:R-:W-:-:S02]  /*ebb90*/  LOP3.LUT P6, RZ, R236, 0x2000000, RZ, 0xc0, !PT ;  /* 0x02000000ecff7812 */ /* 0x000fc400078cc0ff */
[----:B------:R-:W-:Y:S01]  /*ebba0*/  LOP3.LUT P4, RZ, R236, 0x80000, RZ, 0xc0, !PT ;  /* 0x00080000ecff7812 */ /* 0x000fe2000788c0ff */
[----:B------:R-:W3:Y:S01]  /*ebbb0*/  LDL.LU.64 R232, [R1+0x3898] ;  /* 0x0038980001e87983 */ /* 0x000ee20000300a00 */
[----:B------:R-:W-:-:S09]  /*ebbc0*/  LOP3.LUT R22, R22, 0xfff7ffff, RZ, 0xc0, !PT ;  /* 0xfff7ffff16167812 */ /* 0x000fd200078ec0ff */
[----:B------:R-:W-:Y:S02]  /*ebbd0*/  @P6 LOP3.LUT R22, R22, 0x80000, RZ, 0xfc, !PT ;  /* 0x0008000016166812 */ /* 0x000fe400078efcff */
[----:B------:R-:W-:Y:S02]  /*ebbe0*/  LOP3.LUT P6, RZ, R236, 0x1000000, RZ, 0xc0, !PT ;  /* 0x01000000ecff7812 */ /* 0x000fe400078cc0ff */
[----:B------:R-:W-:Y:S02]  /*ebbf0*/  PRMT R0, R15, 0x7770, RZ ;  /* 0x000077700f007816 */ /* 0x000fe400000000ff */
[----:B------:R-:W-:-:S03]  /*ebc00*/  LOP3.LUT R22, R22, 0xffefffff, RZ, 0xc0, !PT ;  /* 0xffefffff16167812 */ /* 0x000fc600078ec0ff */
[----:B------:R0:W-:Y:S06]  /*ebc10*/  @P4 STG.E.U8 desc[UR10][R242.64], R0 ;  /* 0x00000000f2004986 */ /* 0x0001ec000c10110a */
[----:B------:R-:W-:Y:S01]  /*ebc20*/  @P6 LOP3.LUT R22, R22, 0x100000, RZ, 0xfc, !PT ;  /* 0x0010000016166812 */ /* 0x000fe200078efcff */
[----:B0-----:R-:W3:Y:S01]  /*ebc30*/  LDL.LU R242, [R1+0x304] ;  /* 0x0003040001f27983 */ /* 0x001ee20000300800 */
[----:B------:R-:W-:-:S03]  /*ebc40*/  LOP3.LUT P6, RZ, R236, 0x800000, RZ, 0xc0, !PT ;  /* 0x00800000ecff7812 */ /* 0x000fc600078cc0ff */
[----:B------:R-:W3:Y:S01]  /*ebc50*/  LDL.LU.64 R6, [R1+0x38a0] ;  /* 0x0038a00001067983 */ /* 0x000ee20000300a00 */
[----:B------:R-:W-:-:S03]  /*ebc60*/  LOP3.LUT R22, R22, 0xffdfffff, RZ, 0xc0, !PT ;  /* 0xffdfffff16167812 */ /* 0x000fc600078ec0ff */
[----:B------:R-:W3:Y:S01]  /*ebc70*/  LDL.LU.64 R230, [R1+0x38b0] ;  /* 0x0038b00001e67983 */ /* 0x000ee20000300a00 */
[----:B------:R-:W-:-:S03]  /*ebc80*/  LOP3.LUT P5, RZ, R236, 0x100000, RZ, 0xc0, !PT ;  /* 0x00100000ecff7812 */ /* 0x000fc600078ac0ff */
[----:B------:R-:W3:Y:S02]  /*ebc90*/  LDL.LU R243, [R1+0x318] ;  /* 0x0003180001f37983 */ /* 0x000ee40000300800 */
[----:B------:R-:W-:Y:S02]  /*ebca0*/  @P6 LOP3.LUT R22, R22, 0x200000, RZ, 0xfc, !PT ;  /* 0x0020000016166812 */ /* 0x000fe400078efcff */
[----:B------:R-:W-:Y:S01]  /*ebcb0*/  LOP3.LUT P6, RZ, R236, 0x400000, RZ, 0xc0, !PT ;  /* 0x00400000ecff7812 */ /* 0x000fe200078cc0ff */
[----:B------:R-:W3:Y:S01]  /*ebcc0*/  LDL.LU.64 R228, [R1+0x38b8] ;  /* 0x0038b80001e47983 */ /* 0x000ee20000300a00 */
[----:B------:R-:W-:Y:S02]  /*ebcd0*/  LOP3.LUT R22, R22, 0xffbfffff, RZ, 0xc0, !PT ;  /* 0xffbfffff16167812 */ /* 0x000fe400078ec0ff */
[----:B------:R-:W-:Y:S01]  /*ebce0*/  PRMT R0, R15, 0x7771, RZ ;  /* 0x000077710f007816 */ /* 0x000fe200000000ff */
[----:B------:R-:W3:Y:S08]  /*ebcf0*/  LDL.LU.64 R4, [R1+0x38c0] ;  /* 0x0038c00001047983 */ /* 0x000ef00000300a00 */
[----:B------:R-:W-:Y:S01]  /*ebd00*/  @P6 LOP3.LUT R22, R22, 0x400000, RZ, 0xfc, !PT ;  /* 0x0040000016166812 */ /* 0x000fe200078efcff */
[----:B------:R0:W-:Y:S01]  /*ebd10*/  @P5 STG.E.U8 desc[UR10][R18.64], R0 ;  /* 0x0000000012005986 */ /* 0x0001e2000c10110a */
[----:B------:R-:W-:-:S03]  /*ebd20*/  LOP3.LUT P6, RZ, R236, 0x200000, RZ, 0xc0, !PT ;  /* 0x00200000ecff7812 */ /* 0x000fc600078cc0ff */
[----:B------:R-:W3:Y:S01]  /*ebd30*/  LDL.LU.64 R226, [R1+0x38c8] ;  /* 0x0038c80001e27983 */ /* 0x000ee20000300a00 */
[----:B0-----:R-:W-:-:S03]  /*ebd40*/  PRMT R0, R15, 0x7772, RZ ;  /* 0x000077720f007816 */ /* 0x001fc600000000ff */
[----:B------:R-:W3:Y:S06]  /*ebd50*/  LDL.LU.64 R18, [R1+0x38d8] ;  /* 0x0038d80001127983 */ /* 0x000eec0000300a00 */
[----:B------:R0:W-:Y:S01]  /*ebd60*/  @P6 STG.E.U8 desc[UR10][R16.64], R0 ;  /* 0x0000000010006986 */ /* 0x0001e2000c10110a */
[C---:B------:R-:W-:Y:S02]  /*ebd70*/  LOP3.LUT P6, RZ, R22.reuse, 0x400000, RZ, 0xc0, !PT ;  /* 0x0040000016ff7812 */ /* 0x040fe400078cc0ff */
[----:B0-----:R-:W-:Y:S01]  /*ebd80*/  PRMT R0, R15, 0x7773, RZ ;  /* 0x000077730f007816 */ /* 0x001fe200000000ff */
[----:B------:R-:W3:Y:S10]  /*ebd90*/  LDL.LU.64 R16, [R1+0x38e8] ;  /* 0x0038e80001107983 */ /* 0x000ef40000300a00 */
[----:B--2---:R0:W-:Y:S01]  /*ebda0*/  @P6 STG.E.U8 desc[UR10][R240.64], R0 ;  /* 0x00000000f0006986 */ /* 0x0041e2000c10110a */
[----:B------:R-:W-:-:S03]  /*ebdb0*/  LOP3.LUT P6, RZ, R22, 0x200000, RZ, 0xc0, !PT ;  /* 0x0020000016ff7812 */ /* 0x000fc600078cc0ff */
[----:B0-----:R-:W2:Y:S01]  /*ebdc0*/  LDL.LU.64 R240, [R1+0x38f0] ;  /* 0x0038f00001f07983 */ /* 0x001ea20000300a00 */
[----:B------:R-:W-:-:S03]  /*ebdd0*/  PRMT R0, R20, 0x7770, RZ ;  /* 0x0000777014007816 */ /* 0x000fc600000000ff */
[----:B------:R-:W2:Y:S06]  /*ebde0*/  LDL.LU R15, [R1+0x308] ;  /* 0x00030800010f7983 */ /* 0x000eac0000300800 */
[----:B----4-:R0:W-:Y:S04]  /*ebdf0*/  @P6 STG.E.U8 desc[UR10][R238.64], R0 ;  /* 0x00000000ee006986 */ /* 0x0101e8000c10110a */
[----:B0-----:R-:W4:Y:S01]  /*ebe00*/  LDL.LU.64 R238, [R1+0x38f8] ;  /* 0x0038f80001ee7983 */ /* 0x001f220000300a00 */
[----:B------:R-:W-:-:S02]  /*ebe10*/  LOP3.LUT P6, RZ, R22, 0x100000, RZ, 0xc0, !PT ;  /* 0x0010000016ff7812 */ /* 0x000fc400078cc0ff */
[----:B------:R-:W-:-:S11]  /*ebe20*/  PRMT R0, R20, 0x7771, RZ ;  /* 0x0000777114007816 */ /* 0x000fd600000000ff */
        /* <DEDUP_REMOVED lines=32> */
[----:B--2---:R0:W-:Y:S04]  /*ec030*/  @P4 STG.E.U8 desc[UR10][R240.64], R0 ;  /* 0x00000000f0004986 */ /* 0x0041e8000c10110a */
[----:B0-----:R-:W2:Y:S01]  /*ec040*/  LDL.LU.64 R240, [R1+0x3908] ;  /* 0x0039080001f07983 */ /* 0x001ea20000300a00 */
[----:B------:R-:W-:-:S05]  /*ec050*/  PRMT R0, R15, 0x7770, RZ ;  /* 0x000077700f007816 */ /* 0x000fca00000000ff */
[----:B----4-:R0:W-:Y:S04]  /*ec060*/  @P5 STG.E.U8 desc[UR10][R238.64], R0 ;  /* 0x00000000ee005986 */ /* 0x0101e8000c10110a */
[----:B0-----:R-:W4:Y:S04]  /*ec070*/  LDL.LU.64 R238, [R1+0x3918] ;  /* 0x0039180001ee7983 */ /* 0x001f280000300a00 */
[----:B------:R-:W3:Y:S04]  /*ec080*/  LDL.LU.64 R226, [R1+0x3920] ;  /* 0x0039200001e27983 */ /* 0x000ee80000300a00 */
[----:B------:R-:W3:Y:S04]  /*ec090*/  LDL.LU.64 R18, [R1+0x3928] ;  /* 0x0039280001127983 */ /* 0x000ee80000300a00 */
[----:B------:R-:W3:Y:S04]  /*ec0a0*/  LDL.LU.64 R16, [R1+0x3930] ;  /* 0x0039300001107983 */ /* 0x000ee80000300a00 */
[----:B------:R-:W3:Y:S04]  /*ec0b0*/  LDL.LU.64 R242, [R1+0x3940] ;  /* 0x0039400001f27983 */ /* 0x000ee80000300a00 */
[----:B------:R-:W3:Y:S01]  /*ec0c0*/  LDL.LU R225, [R1+0x31c] ;  /* 0x00031c0001e17983 */ /* 0x000ee20000300800 */
[----:B------:R-:W-:-:S02]  /*ec0d0*/  LOP3.LUT P2, RZ, R237, 0x10, RZ, 0xc0, !PT ;  /* 0x00000010edff7812 */ /* 0x000fc4000784c0ff */
[----:B------:R-:W-:Y:S02]  /*ec0e0*/  PRMT R0, R15, 0x7771, RZ ;  /* 0x000077710f007816 */ /* 0x000fe400000000ff */
[C---:B------:R-:W-:Y:S02]  /*ec0f0*/  LOP3.LUT P3, RZ, R237.reuse, 0x20, RZ, 0xc0, !PT ;  /* 0x00000020edff7812 */ /* 0x040fe4000786c0ff */
[----:B------:R-:W-:Y:S02]  /*ec100*/  LOP3.LUT P6, RZ, R237, 0x10000, RZ, 0xc0, !PT ;  /* 0x00010000edff7812 */ /* 0x000fe400078cc0ff */
[----:B------:R-:W-:-:S11]  /*ec110*/  LOP3.LUT R22, R22, 0xffffff7f, RZ, 0xc0, !PT ;  /* 0xffffff7f16167812 */ /* 0x000fd600078ec0ff */
[----:B------:R-:W-:Y:S02]  /*ec120*/  @P6 LOP3.LUT R22, R22, 0x80, RZ, 0xfc, !PT ;  /* 0x0000008016166812 */ /* 0x000fe400078efcff */
[----:B------:R-:W-:Y:S02]  /*ec130*/  LOP3.LUT P6, RZ, R237, 0x8000, RZ, 0xc0, !PT ;  /* 0x00008000edff7812 */ /* 0x000fe400078cc0ff */
[----:B------:R-:W-:Y:S01]  /*ec140*/  LOP3.LUT R22, R22, 0xfffffeff, RZ, 0xc0, !PT ;  /* 0xfffffeff16167812 */ /* 0x000fe200078ec0ff */
[----:B--2---:R0:W-:Y:S04]  /*ec150*/  @P2 STG.E.U8 desc[UR10][R240.64], R0 ;  /* 0x00000000f0002986 */ /* 0x0041e8000c10110a */
[----:B0-----:R-:W2:Y:S01]  /*ec160*/  LDL.LU.64 R240, [R1+0x3948] ;  /* 0x0039480001f07983 */ /* 0x001ea20000300a00 */
[----:B------:R-:W-:-:S03]  /*ec170*/  PRMT R0, R15, 0x7772, RZ ;  /* 0x000077720f007816 */ /* 0x000fc600000000ff */
[----:B------:R-:W2:Y:S04]  /*ec180*/  LDL.LU R20, [R1+0x30c] ;  /* 0x00030c0001147983 */ /* 0x000ea80000300800 */
[----:B----4-:R0:W-:Y:S04]  /*ec190*/  @P3 STG.E.U8 desc[UR10][R238.64], R0 ;  /* 0x00000000ee003986 */ /* 0x0101e8000c10110a */
[----:B0-----:R-:W4:Y:S01]  /*ec1a0*/  LDL.LU.64 R238, [R1+0x3958] ;  /* 0x0039580001ee7983 */ /* 0x001f220000300a00 */
[----:B------:R-:W-:Y:S02]  /*ec1b0*/  @P6 LOP3.LUT R22, R22, 0x100, RZ, 0xfc, !PT ;  /* 0x0000010016166812 */ /* 0x000fe400078efcff */
[----:B------:R-:W-:Y:S01]  /*ec1c0*/  LOP3.LUT P6, RZ, R237, 0x4000, RZ, 0xc0, !PT ;  /* 0x00004000edff7812 */ /* 0x000fe200078cc0ff */
[----:B------:R-:W4:Y:S01]  /*ec1d0*/  LDL.LU.64 R234, [R1+0x3960] ;  /* 0x0039600001ea7983 */ /* 0x000f220000300a00 */
[----:B------:R-:W-:-:S02]  /*ec1e0*/  LOP3.LUT R22, R22, 0xfffffdff, RZ, 0xc0, !PT ;  /* 0xfffffdff16167812 */ /* 0x000fc400078ec0ff */
[C---:B------:R-:W-:Y:S01]  /*ec1f0*/  LOP3.LUT P4, RZ, R237.reuse, 0x40, RZ, 0xc0, !PT ;  /* 0x00000040edff7812 */ /* 0x040fe2000788c0ff */
[----:B------:R-:W4:Y:S01]  /*ec200*/  LDL.LU.64 R232, [R1+0x3970] ;  /* 0x0039700001e87983 */ /* 0x000f220000300a00 */
[----:B------:R-:W-:Y:S02]  /*ec210*/  LOP3.LUT P5, RZ, R237, 0x80, RZ, 0xc0, !PT ;  /* 0x00000080edff7812 */ /* 0x000fe400078ac0ff */
[----:B------:R-:W-:Y:S01]  /*ec220*/  PRMT R0, R15, 0x7773, RZ ;  /* 0x000077730f007816 */ /* 0x000fe200000000ff */
[----:B------:R-:W4:Y:S04]  /*ec230*/  LDL.LU.64 R6, [R1+0x3978] ;  /* 0x0039780001067983 */ /* 0x000f280000300a00 */
[----:B------:R-:W-:Y:S01]  /*ec240*/  @P6 LOP3.LUT R22, R22, 0x200, RZ, 0xfc, !PT ;  /* 0x0000020016166812 */ /* 0x000fe200078efcff */
[----:B------:R-:W4:Y:S01]  /*ec250*/  LDL.LU R15, [R1+0x2f0] ;  /* 0x0002f000010f7983 */ /* 0x000f220000300800 */
[----:B------:R-:W-:-:S02]  /*ec260*/  LOP3.LUT P6, RZ, R237, 0x2000, RZ, 0xc0, !PT ;  /* 0x00002000edff7812 */ /* 0x000fc400078cc0ff */
[----:B------:R-:W-:Y:S01]  /*ec270*/  LOP3.LUT R22, R22, 0xfffffbff, RZ, 0xc0, !PT ;  /* 0xfffffbff16167812 */ /* 0x000fe200078ec0ff */
[----:B---3--:R0:W-:Y:S04]  /*ec280*/  @P4 STG.E.U8 desc[UR10][R226.64], R0 ;  /* 0x00000000e2004986 */ /* 0x0081e8000c10110a */
[----:B------:R-:W3:Y:S04]  /*ec290*/  LDL.LU.64 R230, [R1+0x3988] ;  /* 0x0039880001e67983 */ /* 0x000ee80000300a00 */
[----:B------:R-:W3:Y:S02]  /*ec2a0*/  LDL.LU.64 R228, [R1+0x3990] ;  /* 0x0039900001e47983 */ /* 0x000ee40000300a00 */
[----:B------:R-:W-:-:S02]  /*ec2b0*/  @P6 LOP3.LUT R22, R22, 0x400, RZ, 0xfc, !PT ;  /* 0x0000040016166812 */ /* 0x000fc400078efcff */
[----:B------:R-:W-:Y:S01]  /*ec2c0*/  LOP3.LUT P6, RZ, R237, 0x1000, RZ, 0xc0, !PT ;  /* 0x00001000edff7812 */ /* 0x000fe200078cc0ff */
[----:B------:R-:W3:Y:S01]  /*ec2d0*/  LDL.LU.64 R4, [R1+0x3998] ;  /* 0x0039980001047983 */ /* 0x000ee20000300a00 */
[----:B------:R-:W-:Y:S02]  /*ec2e0*/  LOP3.LUT R22, R22, 0xfffff7ff, RZ, 0xc0, !PT ;  /* 0xfffff7ff16167812 */ /* 0x000fe400078ec0ff */
[----:B0-----:R-:W-:Y:S01]  /*ec2f0*/  PRMT R0, R225, 0x7770, RZ ;  /* 0x00007770e1007816 */ /* 0x001fe200000000ff */
[----:B------:R-:W3:Y:S08]  /*ec300*/  LDL.LU.64 R226, [R1+0x39a8] ;  /* 0x0039a80001e27983 */ /* 0x000ef00000300a00 */
        /* <DEDUP_REMOVED lines=9> */
[----:B------:R0:W-:Y:S10]  /*ec3a0*/  @P5 STG.E.U8 desc[UR10][R18.64], R0 ;  /* 0x0000000012005986 */ /* 0x0001f4000c10110a */
[----:B------:R-:W-:-:S02]  /*ec3b0*/  @P6 LOP3.LUT R22, R22, 0x4000, RZ, 0xfc, !PT ;  /* 0x0000400016166812 */ /* 0x000fc400078efcff */
[----:B------:R-:W-:Y:S01]  /*ec3c0*/  LOP3.LUT P6, RZ, R237, 0x100, RZ, 0xc0, !PT ;  /* 0x00000100edff7812 */ /* 0x000fe200078cc0ff */
[----:B0-----:R-:W3:Y:S01]  /*ec3d0*/  LDL.LU.64 R18, [R1+0x39b0] ;  /* 0x0039b00001127983 */ /* 0x001ee20000300a00 */
[----:B------:R-:W-:-:S11]  /*ec3e0*/  PRMT R0, R225, 0x7771, RZ ;  /* 0x00007771e1007816 */ /* 0x000fd600000000ff */
[----:B------:R0:W-:Y:S01]  /*ec3f0*/  @P6 STG.E.U8 desc[UR10][R16.64], R0 ;  /* 0x0000000010006986 */ /* 0x0001e2000c10110a */
[C---:B------:R-:W-:Y:S02]  /*ec400*/  LOP3.LUT P6, RZ, R22.reuse, 0x4000, RZ, 0xc0, !PT ;  /* 0x0000400016ff7812 */ /* 0x040fe400078cc0ff */
[----:B0-----:R-:W-:Y:S01]  /*ec410*/  PRMT R0, R225, 0x7772, RZ ;  /* 0x00007772e1007816 */ /* 0x001fe200000000ff */
[----:B------:R-:W3:Y:S10]  /*ec420*/  LDL.LU.64 R16, [R1+0x39b8] ;  /* 0x0039b80001107983 */ /* 0x000ef40000300a00 */
[----:B------:R0:W-:Y:S01]  /*ec430*/  @P6 STG.E.U8 desc[UR10][R242.64], R0 ;  /* 0x00000000f2006986 */ /* 0x0001e2000c10110a */
[----:B------:R-:W-:-:S02]  /*ec440*/  LOP3.LUT P6, RZ, R22, 0x2000, RZ, 0xc0, !PT ;  /* 0x0000200016ff7812 */ /* 0x000fc400078cc0ff */
[----:B0-----:R-:W-:Y:S01]  /*ec450*/  PRMT R0, R225, 0x7773, RZ ;  /* 0x00007773e1007816 */ /* 0x001fe200000000ff */
[----:B------:R-:W3:Y:S10]  /*ec460*/  LDL.LU.64 R242, [R1+0x39c0] ;  /* 0x0039c00001f27983 */ /* 0x000ef40000300a00 */
[----:B--2---:R0:W-:Y:S01]  /*ec470*/  @P6 STG.E.U8 desc[UR10][R240.64], R0 ;  /* 0x00000000f0006986 */ /* 0x0041e2000c10110a */
[----:B------:R-:W-:-:S02]  /*ec480*/  LOP3.LUT P6, RZ, R22, 0x1000, RZ, 0xc0, !PT ;  /* 0x0000100016ff7812 */ /* 0x000fc400078cc0ff */
[----:B0-----:R-:W-:Y:S01]  /*ec490*/  PRMT R0, R20, 0x7770, RZ ;  /* 0x0000777014007816 */ /* 0x001fe200000000ff */
[----:B------:R-:W2:Y:S10]  /*ec4a0*/  LDL.LU.64 R240, [R1+0x39c8] ;  /* 0x0039c80001f07983 */ /* 0x000eb40000300a00 */
[----:B----4-:R0:W-:Y:S04]  /*ec4b0*/  @P6 STG.E.U8 desc[UR10][R238.64], R0 ;  /* 0x00000000ee006986 */ /* 0x0101e8000c10110a */
[----:B0-----:R-:W4:Y:S01]  /*ec4c0*/  LDL.LU.64 R238, [R1+0x5240] ;  /* 0x0052400001ee7983 */ /* 0x001f220000300a00 */
[----:B------:R-:W-:-:S02]  /*ec4d0*/  LOP3.LUT P6, RZ, R22, 0x800, RZ, 0xc0, !PT ;  /* 0x0000080016ff7812 */ /* 0x000fc400078cc0ff */
        /* <DEDUP_REMOVED lines=10> */
[----:B---3--:R0:W-:Y:S01]  /*ec580*/  @P6 STG.E.U8 desc[UR10][R230.64], R0 ;  /* 0x00000000e6006986 */ /* 0x0081e2000c10110a */
        /* <DEDUP_REMOVED lines=11> */
[C---:B------:R-:W-:Y:S02]  /*ec640*/  LOP3.LUT P4, RZ, R237.reuse, 0x200000, RZ, 0xc0, !PT ;  /* 0x00200000edff7812 */ /* 0x040fe4000788c0ff */
[----:B------:R-:W-:Y:S02]  /*ec650*/  LOP3.LUT P5, RZ, R237, 0x400000, RZ, 0xc0, !PT ;  /* 0x00400000edff7812 */ /* 0x000fe400078ac0ff */
[----:B----4-:R-:W-:-:S05]  /*ec660*/  PRMT R0, R238, 0x7770, RZ ;  /* 0x00007770ee007816 */ /* 0x010fca00000000ff */
[----:B------:R0:W-:Y:S02]  /*ec670*/  @P2 STG.E.U8 desc[UR10][R18.64], R0 ;  /* 0x0000000012002986 */ /* 0x0001e4000c10110a */
[----:B0-----:R-:W-:-:S05]  /*ec680*/  PRMT R0, R238, 0x7771, RZ ;  /* 0x00007771ee007816 */ /* 0x001fca00000000ff */
[----:B------:R0:W-:Y:S02]  /*ec690*/  @P3 STG.E.U8 desc[UR10][R16.64], R0 ;  /* 0x0000000010003986 */ /* 0x0001e4000c10110a */
[----:B0-----:R-:W-:-:S05]  /*ec6a0*/  PRMT R0, R238, 0x7772, RZ ;  /* 0x00007772ee007816 */ /* 0x001fca00000000ff */
[----:B------:R0:W-:Y:S02]  /*ec6b0*/  @P4 STG.E.U8 desc[UR10][R242.64], R0 ;  /* 0x00000000f2004986 */ /* 0x0001e4000c10110a */
[----:B0-----:R-:W-:Y:S02]  /*ec6c0*/  PRMT R0, R238, 0x7773, RZ ;  /* 0x00007773ee007816 */ /* 0x001fe400000000ff */
[----:B------:R-:W3:Y:S04]  /*ec6d0*/  LDL.LU R238, [R1+0x523c] ;  /* 0x00523c0001ee7983 */ /* 0x000ee80000300800 */
[----:B--2---:R0:W-:Y:S04]  /*ec6e0*/  @P5 STG.E.U8 desc[UR10][R240.64], R0 ;  /* 0x00000000f0005986 */ /* 0x0041e8000c10110a */
[----:B0-----:R-:W2:Y:S04]  /*ec6f0*/  LDL.LU.64 R240, [R1+0x39d0] ;  /* 0x0039d00001f07983 */ /* 0x001ea80000300a00 */
[----:B------:R-:W4:Y:S04]  /*ec700*/  LDL.LU.64 R4, [R1+0x39d8] ;  /* 0x0039d80001047983 */ /* 0x000f280000300a00 */
[----:B------:R-:W4:Y:S04]  /*ec710*/  LDL.LU.64 R226, [R1+0x39e0] ;  /* 0x0039e00001e27983 */ /* 0x000f280000300a00 */
[----:B------:R-:W3:Y:S04]  /*ec720*/  LDL.LU R15, [R1+0x2f4] ;  /* 0x0002f400010f7983 */ /* 0x000ee80000300800 */
[----:B------:R-:W4:Y:S04]  /*ec730*/  LDL.LU.64 R18, [R1+0x39e8] ;  /* 0x0039e80001127983 */ /* 0x000f280000300a00 */
[----:B------:R-:W4:Y:S04]  /*ec740*/  LDL.LU.64 R16, [R1+0x39f0] ;  /* 0x0039f00001107983 */ /* 0x000f280000300a00 */
[----:B------:R-:W4:Y:S04]  /*ec750*/  LDL.LU.64 R242, [R1+0x39f8] ;  /* 0x0039f80001f27983 */ /* 0x000f280000300a00 */
[----:B------:R-:W4:Y:S01]  /*ec760*/  LDL.LU R21, [R1+0x2e4] ;  /* 0x0002e40001157983 */ /* 0x000f220000300800 */
[----:B------:R-:W-:-:S02]  /*ec770*/  LOP3.LUT P2, RZ, R237, 0x800000, RZ, 0xc0, !PT ;  /* 0x00800000edff7812 */ /* 0x000fc4000784c0ff */
[----:B------:R-:W-:Y:S02]  /*ec780*/  LOP3.LUT R23, R23, 0x7fffffff, RZ, 0xc0, !PT ;  /* 0x7fffffff17177812 */ /* 0x000fe400078ec0ff */
[----:B------:R-:W-:Y:S02]  /*ec790*/  LOP3.LUT R22, R22, 0xfffffffe, RZ, 0xc0, !PT ;  /* 0xfffffffe16167812 */ /* 0x000fe400078ec0ff */
[C---:B------:R-:W-:Y:S02]  /*ec7a0*/  LOP3.LUT P3, RZ, R237.reuse, 0x1000000, RZ, 0xc0, !PT ;  /* 0x01000000edff7812 */ /* 0x040fe4000786c0ff */
[C---:B------:R-:W-:Y:S02]  /*ec7b0*/  LOP3.LUT P4, RZ, R237.reuse, 0x2000000, RZ, 0xc0, !PT ;  /* 0x02000000edff7812 */ /* 0x040fe4000788c0ff */
[----:B------:R-:W-:Y:S02]  /*ec7c0*/  LOP3.LUT P5, RZ, R237, 0x4000000, RZ, 0xc0, !PT ;  /* 0x04000000edff7812 */ /* 0x000fe400078ac0ff */
[----:B---3--:R-:W-:-:S05]  /*ec7d0*/  PRMT R0, R15, 0x7770, RZ ;  /* 0x000077700f007816 */ /* 0x008fca00000000ff */
[----:B--2---:R0:W-:Y:S04]  /*ec7e0*/  @P2 STG.E.U8 desc[UR10][R240.64], R0 ;  /* 0x00000000f0002986 */ /* 0x0041e8000c10110a */
[----:B0-----:R-:W2:Y:S01]  /*ec7f0*/  LDL.LU.64 R240, [R1+0x3a00] ;  /* 0x003a000001f07983 */ /* 0x001ea20000300a00 */
[----:B------:R-:W-:-:S13]  /*ec800*/  LOP3.LUT P6, RZ, R238, 0x8, RZ, 0xc0, !PT ;  /* 0x00000008eeff7812 */ /* 0x000fda00078cc0ff */
[----:B------:R-:W-:Y:S02]  /*ec810*/  @P6 LOP3.LUT R23, R23, 0x80000000, RZ, 0xfc, !PT ;  /* 0x8000000017176812 */ /* 0x000fe400078efcff */
        /* <DEDUP_REMOVED lines=21> */
[----:B------:R-:W3:Y:S04]  /*ec970*/  LDL.LU.64 R236, [R1+0x3a08] ;  /* 0x003a080001ec7983 */ /* 0x000ee80000300a00 */
[----:B------:R-:W3:Y:S04]  /*ec980*/  LDL.LU.64 R234, [R1+0x3a10] ;  /* 0x003a100001ea7983 */ /* 0x000ee80000300a00 */
[----:B------:R-:W3:Y:S04]  /*ec990*/  LDL.LU R225, [R1+0x2f8] ;  /* 0x0002f80001e17983 */ /* 0x000ee80000300800 */
[----:B------:R-:W3:Y:S04]  /*ec9a0*/  LDL.LU.64 R232, [R1+0x3a18] ;  /* 0x003a180001e87983 */ /* 0x000ee80000300a00 */
[----:B------:R-:W3:Y:S01]  /*ec9b0*/  LDL.LU.64 R6, [R1+0x3a20] ;  /* 0x003a200001067983 */ /* 0x000ee20000300a00 */
[----:B------:R-:W-:-:S03]  /*ec9c0*/  PRMT R0, R15, 0x7771, RZ ;  /* 0x000077710f007816 */ /* 0x000fc600000000ff */
[----:B------:R-:W3:Y:S04]  /*ec9d0*/  LDL.LU.64 R230, [R1+0x3a28] ;  /* 0x003a280001e67983 */ /* 0x000ee80000300a00 */
[----:B----4-:R0:W-:Y:S04]  /*ec9e0*/  @P3 STG.E.U8 desc[UR10][R4.64], R0 ;  /* 0x0000000004003986 */ /* 0x0101e8000c10110a */
[----:B------:R-:W4:Y:S04]  /*ec9f0*/  LDL.LU R20, [R1+0x2e8] ;  /* 0x0002e80001147983 */ /* 0x000f280000300800 */
[----:B------:R-:W4:Y:S01]  /*eca00*/  LDL.LU.64 R228, [R1+0x3a30] ;  /* 0x003a300001e47983 */ /* 0x000f220000300a00 */
[----:B0-----:R-:W-:-:S03]  /*eca10*/  PRMT R0, R15, 0x7772, RZ ;  /* 0x000077720f007816 */ /* 0x001fc600000000ff */
[----:B------:R-:W4:Y:S04]  /*eca20*/  LDL.LU.64 R4, [R1+0x3a38] ;  /* 0x003a380001047983 */ /* 0x000f280000300a00 */
[----:B------:R0:W-:Y:S02]  /*eca30*/  @P4 STG.E.U8 desc[UR10][R226.64], R0 ;  /* 0x00000000e2004986 */ /* 0x0001e4000c10110a */
[----:B0-----:R-:W-:Y:S02]  /*eca40*/  PRMT R0, R15, 0x7773, RZ ;  /* 0x000077730f007816 */ /* 0x001fe400000000ff */
        /* <DEDUP_REMOVED lines=23> */
[----:B---3--:R0:W-:Y:S01]  /*ecbc0*/  @P6 STG.E.U8 desc[UR10][R236.64], R0 ;  /* 0x00000000ec006986 */ /* 0x0081e2000c10110a */
        /* <DEDUP_REMOVED lines=53> */
[----:B------:R-:W2:Y:S01]  /*ecf20*/  LDL.LU.64 R234, [R1+0x3aa8] ;  /* 0x003aa80001ea7983 */ /* 0x000ea20000300a00 */
[----:B------:R-:W-:-:S03]  /*ecf30*/  LOP3.LUT R23, R23, 0xf7ffffff, RZ, 0xc0, !PT ;  /* 0xf7ffffff17177812 */ /* 0x000fc600078ec0ff */
[----:B------:R-:W2:Y:S01]  /*ecf40*/  LDL.LU R15, [R1+0x2c0] ;  /* 0x0002c000010f7983 */ /* 0x000ea20000300800 */
[----:B------:R-:W-:-:S03]  /*ecf50*/  @P6 LOP3.LUT R23, R23, 0x8000000, RZ, 0xfc, !PT ;  /* 0x0800000017176812 */ /* 0x000fc600078efcff */
[----:B------:R-:W2:Y:S01]  /*ecf60*/  LDL.LU.64 R232, [R1+0x3ab0] ;  /* 0x003ab00001e87983 */ /* 0x000ea20000300a00 */
[C---:B------:R-:W-:Y:S02]  /*ecf70*/  LOP3.LUT P6, RZ, R238.reuse, 0x20000, RZ, 0xc0, !PT ;  /* 0x00020000eeff7812 */ /* 0x040fe400078cc0ff */
[----:B------:R-:W-:Y:S01]  /*ecf80*/  LOP3.LUT R23, R23, 0xefffffff, RZ, 0xc0, !PT ;  /* 0xefffffff17177812 */ /* 0x000fe200078ec0ff */
[----:B------:R-:W2:Y:S01]  /*ecf90*/  LDL.LU.64 R6, [R1+0x3ab8] ;  /* 0x003ab80001067983 */ /* 0x000ea20000300a00 */
[----:B------:R-:W-:-:S03]  /*ecfa0*/  LOP3.LUT P3, RZ, R238, 0x800, RZ, 0xc0, !PT ;  /* 0x00000800eeff7812 */ /* 0x000fc6000786c0ff */
[----:B------:R-:W2:Y:S06]  /*ecfb0*/  LDL.LU.64 R230, [R1+0x3ac0] ;  /* 0x003ac00001e67983 */ /* 0x000eac0000300a00 */
[----:B------:R-:W-:Y:S02]  /*ecfc0*/  @P6 LOP3.LUT R23, R23, 0x10000000, RZ, 0xfc, !PT ;  /* 0x1000000017176812 */ /* 0x000fe400078efcff */
[----:B------:R-:W-:Y:S02]  /*ecfd0*/  LOP3.LUT P6, RZ, R238, 0x10000, RZ, 0xc0, !PT ;  /* 0x00010000eeff7812 */ /* 0x000fe400078cc0ff */
[----:B------:R-:W-:-:S02]  /*ecfe0*/  LOP3.LUT R23, R23, 0xdfffffff, RZ, 0xc0, !PT ;  /* 0xdfffffff17177812 */ /* 0x000fc400078ec0ff */
[----:B------:R-:W-:Y:S02]  /*ecff0*/  LOP3.LUT P4, RZ, R238, 0x1000, RZ, 0xc0, !PT ;  /* 0x00001000eeff7812 */ /* 0x000fe4000788c0ff */
[----:B---3--:R-:W-:-:S07]  /*ed000*/  PRMT R0, R18, 0x7770, RZ ;  /* 0x0000777012007816 */ /* 0x008fce00000000ff */
[----:B------:R-:W-:Y:S02]  /*ed010*/  @P6 LOP3.LUT R23, R23, 0x20000000, RZ, 0xfc, !PT ;  /* 0x2000000017176812 */ /* 0x000fe400078efcff */
[C---:B------:R-:W-:Y:S01]  /*ed020*/  LOP3.LUT P6, RZ, R238.reuse, 0x8000, RZ, 0xc0, !PT ;  /* 0x00008000eeff7812 */ /* 0x040fe200078cc0ff */
[----:B------:R0:W-:Y:S01]  /*ed030*/  @P3 STG.E.U8 desc[UR10][R228.64], R0 ;  /* 0x00000000e4003986 */ /* 0x0001e2000c10110a */
[----:B------:R-:W-:Y:S02]  /*ed040*/  LOP3.LUT P5, RZ, R238, 0x2000, RZ, 0xc0, !PT ;  /* 0x00002000eeff7812 */ /* 0x000fe400078ac0ff */
[----:B------:R-:W-:Y:S02]  /*ed050*/  LOP3.LUT R23, R23, 0xbfffffff, RZ, 0xc0, !PT ;  /* 0xbfffffff17177812 */ /* 0x000fe400078ec0ff */
[----:B0-----:R-:W-:Y:S01]  /*ed060*/  PRMT R0, R18, 0x7771, RZ ;  /* 0x0000777112007816 */ /* 0x001fe200000000ff */
[----:B------:R-:W3:Y:S06]  /*ed070*/  LDL.LU.64 R228, [R1+0x3ac8] ;  /* 0x003ac80001e47983 */ /* 0x000eec0000300a00 */
[----:B------:R-:W-:-:S02]  /*ed080*/  @P6 LOP3.LUT R23, R23, 0x40000000, RZ, 0xfc, !PT ;  /* 0x4000000017176812 */ /* 0x000fc400078efcff */
[----:B------:R-:W-:Y:S01]  /*ed090*/  LOP3.LUT P6, RZ, R238, 0x4000, RZ, 0xc0, !PT ;  /* 0x00004000eeff7812 */ /* 0x000fe200078cc0ff */
[----:B----4-:R0:W-:Y:S02]  /*ed0a0*/  @P4 STG.E.U8 desc[UR10][R4.64], R0 ;  /* 0x0000000004004986 */ /* 0x0101e4000c10110a */
[C---:B0-----:R-:W-:Y:S02]  /*ed0b0*/  PRMT R0, R18.reuse, 0x7772, RZ ;  /* 0x0000777212007816 */ /* 0x041fe400000000ff */
[----:B------:R-:W4:Y:S04]  /*ed0c0*/  LDL.LU.64 R4, [R1+0x3ad0] ;  /* 0x003ad00001047983 */ /* 0x000f280000300a00 */
[----:B------:R0:W-:Y:S02]  /*ed0d0*/  @P5 STG.E.U8 desc[UR10][R226.64], R0 ;  /* 0x00000000e2005986 */ /* 0x0001e4000c10110a */
[----:B0-----:R-:W-:-:S02]  /*ed0e0*/  PRMT R0, R18, 0x7773, RZ ;  /* 0x0000777312007816 */ /* 0x001fc400000000ff */
        /* <DEDUP_REMOVED lines=41> */
[----:B------:R0:W-:Y:S02]  /*ed380*/  @P2 STG.E.U8 desc[UR10][R18.64], R0 ;  /* 0x0000000012002986 */ /* 0x0001e4000c10110a */
[----:B0-----:R-:W-:Y:S02]  /*ed390*/  PRMT R0, R239, 0x7773, RZ ;  /* 0x00007773ef007816 */ /* 0x001fe400000000ff */
[----:B------:R-:W3:Y:S04]  /*ed3a0*/  LDL.LU R239, [R1+0x5238] ;  /* 0x0052380001ef7983 */ /* 0x000ee80000300800 */
[----:B------:R0:W-:Y:S01]  /*ed3b0*/  @P3 STG.E.U8 desc[UR10][R16.64], R0 ;  /* 0x0000000010003986 */ /* 0x0001e2000c10110a */
[----:B------:R-:W-:Y:S02]  /*ed3c0*/  LOP3.LUT P5, RZ, R238, 0x10000000, RZ, 0xc0, !PT ;  /* 0x10000000eeff7812 */ /* 0x000fe400078ac0ff */
[----:B0-----:R-:W-:-:S05]  /*ed3d0*/  PRMT R0, R20, 0x7770, RZ ;  /* 0x0000777014007816 */ /* 0x001fca00000000ff */
[----:B------:R0:W-:Y:S04]  /*ed3e0*/  @P4 STG.E.U8 desc[UR10][R242.64], R0 ;  /* 0x00000000f2004986 */ /* 0x0001e8000c10110a */
[----:B0-----:R-:W4:Y:S01]  /*ed3f0*/  LDL.LU.64 R242, [R1+0x3b00] ;  /* 0x003b000001f27983 */ /* 0x001f220000300a00 */
[----:B------:R-:W-:-:S05]  /*ed400*/  PRMT R0, R20, 0x7771, RZ ;  /* 0x0000777114007816 */ /* 0x000fca00000000ff */
[----:B--2---:R0:W-:Y:S04]  /*ed410*/  @P5 STG.E.U8 desc[UR10][R240.64], R0 ;  /* 0x00000000f0005986 */ /* 0x0041e8000c10110a */
[----:B0-----:R-:W2:Y:S04]  /*ed420*/  LDL.LU.64 R240, [R1+0x3b08] ;  /* 0x003b080001f07983 */ /* 0x001ea80000300a00 */
[----:B------:R-:W3:Y:S04]  /*ed430*/  LDL.LU.64 R4, [R1+0x3b10] ;  /* 0x003b100001047983 */ /* 0x000ee80000300a00 */
[----:B------:R-:W3:Y:S04]  /*ed440*/  LDL.LU.64 R226, [R1+0x3b18] ;  /* 0x003b180001e27983 */ /* 0x000ee80000300a00 */
[----:B------:R-:W3:Y:S04]  /*ed450*/  LDL.LU.64 R18, [R1+0x3b20] ;  /* 0x003b200001127983 */ /* 0x000ee80000300a00 */
[----:B------:R-:W3:Y:S01]  /*ed460*/  LDL.LU R15, [R1+0x2d8] ;  /* 0x0002d800010f7983 */ /* 0x000ee20000300800 */
[----:B------:R-:W-:-:S03]  /*ed470*/  LOP3.LUT P2, RZ, R238, 0x20000000, RZ, 0xc0, !PT ;  /* 0x20000000eeff7812 */ /* 0x000fc6000784c0ff */
[----:B------:R-:W3:Y:S01]  /*ed480*/  LDL.LU.64 R16, [R1+0x3b28] ;  /* 0x003b280001107983 */ /* 0x000ee20000300a00 */
[----:B------:R-:W-:-:S03]  /*ed490*/  PRMT R0, R20, 0x7772, RZ ;  /* 0x0000777214007816 */ /* 0x000fc600000000ff */
[----:B------:R-:W3:Y:S01]  /*ed4a0*/  LDL.LU R225, [R1+0x2c8] ;  /* 0x0002c80001e17983 */ /* 0x000ee20000300800 */
[----:B------:R-:W-:Y:S02]  /*ed4b0*/  LOP3.LUT P3, RZ, R238, 0x40000000, RZ, 0xc0, !PT ;  /* 0x40000000eeff7812 */ /* 0x000fe4000786c0ff */
[----:B------:R-:W-:-:S03]  /*ed4c0*/  LOP3.LUT R23, R23, 0xffff7fff, RZ, 0xc0, !PT ;  /* 0xffff7fff17177812 */ /* 0x000fc600078ec0ff */
[----:B----4-:R0:W-:Y:S04]  /*ed4d0*/  @P2 STG.E.U8 desc[UR10][R242.64], R0 ;  /* 0x00000000f2002986 */ /* 0x0101e8000c10110a */
[----:B0-----:R-:W4:Y:S01]  /*ed4e0*/  LDL.LU.64 R242, [R1+0x3b30] ;  /* 0x003b300001f27983 */ /* 0x001f220000300a00 */
[----:B------:R-:W-:-:S05]  /*ed4f0*/  PRMT R0, R20, 0x7773, RZ ;  /* 0x0000777314007816 */ /* 0x000fca00000000ff */
[----:B--2---:R0:W-:Y:S04]  /*ed500*/  @P3 STG.E.U8 desc[UR10][R240.64], R0 ;  /* 0x00000000f0003986 */ /* 0x0041e8000c10110a */
[----:B0-----:R-:W2:Y:S01]  /*ed510*/  LDL.LU.64 R240, [R1+0x3b38] ;  /* 0x003b380001f07983 */ /* 0x001ea20000300a00 */
[C---:B---3--:R-:W-:Y:S02]  /*ed520*/  LOP3.LUT P6, RZ, R239.reuse, 0x200, RZ, 0xc0, !PT ;  /* 0x00000200efff7812 */ /* 0x048fe400078cc0ff */
[----:B------:R-:W-:Y:S01]  /*ed530*/  LOP3.LUT P4, RZ, R238, 0x80000000, RZ, 0xc0, !PT ;  /* 0x80000000eeff7812 */ /* 0x000fe2000788c0ff */
[----:B------:R-:W3:Y:S01]  /*ed540*/  LDL.LU.64 R236, [R1+0x3b40] ;  /* 0x003b400001ec7983 */ /* 0x000ee20000300a00 */
[----:B------:R-:W-:Y:S02]  /*ed550*/  LOP3.LUT P5, RZ, R239, 0x1, RZ, 0xc0, !PT ;  /* 0x00000001efff7812 */ /* 0x000fe400078ac0ff */
[----:B------:R-:W-:Y:S01]  /*ed560*/  PRMT R0, R15, 0x7770, RZ ;  /* 0x000077700f007816 */ /* 0x000fe200000000ff */
[----:B------:R-:W3:Y:S04]  /*ed570*/  LDL.LU R20, [R1+0x2dc] ;  /* 0x0002dc0001147983 */ /* 0x000ee80000300800 */
[----:B------:R-:W3:Y:S02]  /*ed580*/  LDL.LU.64 R234, [R1+0x3b48] ;  /* 0x003b480001ea7983 */ /* 0x000ee40000300a00 */
[----:B------:R-:W-:-:S02]  /*ed590*/  @P6 LOP3.LUT R23, R23, 0x8000, RZ, 0xfc, !PT ;  /* 0x0000800017176812 */ /* 0x000fc400078efcff */
[----:B------:R-:W-:Y:S01]  /*ed5a0*/  LOP3.LUT P6, RZ, R239, 0x100, RZ, 0xc0, !PT ;  /* 0x00000100efff7812 */ /* 0x000fe200078cc0ff */
[----:B------:R0:W-:Y:S01]  /*ed5b0*/  @P4 STG.E.U8 desc[UR10][R4.64], R0 ;  /* 0x0000000004004986 */ /* 0x0001e2000c10110a */
[----:B------:R-:W-:-:S03]  /*ed5c0*/  LOP3.LUT R23, R23, 0xfffeffff, RZ, 0xc0, !PT ;  /* 0xfffeffff17177812 */ /* 0x000fc600078ec0ff */
[----:B------:R-:W3:Y:S04]  /*ed5d0*/  LDL.LU.64 R232, [R1+0x3b50] ;  /* 0x003b500001e87983 */ /* 0x000ee80000300a00 */
[----:B------:R-:W3:Y:S04]  /*ed5e0*/  LDL.LU.64 R6, [R1+0x3b58] ;  /* 0x003b580001067983 */ /* 0x000ee80000300a00 */
[----:B------:R-:W-:Y:S01]  /*ed5f0*/  @P6 LOP3.LUT R23, R23, 0x10000, RZ, 0xfc, !PT ;  /* 0x0001000017176812 */ /* 0x000fe200078efcff */
[----:B------:R-:W3:Y:S01]  /*ed600*/  LDL.LU.64 R230, [R1+0x3b60] ;  /* 0x003b600001e67983 */ /* 0x000ee20000300a00 */
[----:B------:R-:W-:-:S02]  /*ed610*/  LOP3.LUT P6, RZ, R239, 0x80, RZ, 0xc0, !PT ;  /* 0x00000080efff7812 */ /* 0x000fc400078cc0ff */
[----:B------:R-:W-:Y:S01]  /*ed620*/  LOP3.LUT R23, R23, 0xfffdffff, RZ, 0xc0, !PT ;  /* 0xfffdffff17177812 */ /* 0x000fe200078ec0ff */
[----:B------:R-:W3:Y:S01]  /*ed630*/  LDL.LU.64 R228, [R1+0x3b68] ;  /* 0x003b680001e47983 */ /* 0x000ee20000300a00 */
[----:B0-----:R-:W-:-:S03]  /*ed640*/  PRMT R0, R15, 0x7771, RZ ;  /* 0x000077710f007816 */ /* 0x001fc600000000ff */
[----:B------:R-:W3:Y:S06]  /*ed650*/  LDL.LU.64 R4, [R1+0x3b70] ;  /* 0x003b700001047983 */ /* 0x000eec0000300a00 */
        /* <DEDUP_REMOVED lines=21> */
[----:B------:R-:W-:Y:S02]  /*ed7b0*/  LOP3.LUT P6, RZ, R23, 0x400000, RZ, 0xc0, !PT ;  /* 0x0040000017ff7812 */ /* 0x000fe400078cc0ff */
[----:B0-----:R-:W-:Y:S01]  /*ed7c0*/  PRMT R0, R15, 0x7773, RZ ;  /* 0x000077730f007816 */ /* 0x001fe200000000ff */
[----:B------:R-:W3:Y:S10]  /*ed7d0*/  LDL.LU.64 R18, [R1+0x3b80] ;  /* 0x003b800001127983 */ /* 0x000ef40000300a00 */
[----:B------:R0:W-:Y:S01]  /*ed7e0*/  @P6 STG.E.U8 desc[UR10][R16.64], R0 ;  /* 0x0000000010006986 */ /* 0x0001e2000c10110a */
[----:B------:R-:W-:-:S02]  /*ed7f0*/  LOP3.LUT P6, RZ, R23, 0x200000, RZ, 0xc0, !PT ;  /* 0x0020000017ff7812 */ /* 0x000fc400078cc0ff */
[----:B0-----:R-:W-:Y:S01]  /*ed800*/  PRMT R0, R225, 0x7770, RZ ;  /* 0x00007770e1007816 */ /* 0x001fe200000000ff */
[----:B------:R-:W3:Y:S04]  /*ed810*/  LDL.LU.64 R16, [R1+0x3b88] ;  /* 0x003b880001107983 */ /* 0x000ee80000300a00 */
[----:B------:R-:W3:Y:S06]  /*ed820*/  LDL.LU R15, [R1+0x2b0] ;  /* 0x0002b000010f7983 */ /* 0x000eec0000300800 */
[----:B----4-:R0:W-:Y:S01]  /*ed830*/  @P6 STG.E.U8 desc[UR10][R242.64], R0 ;  /* 0x00000000f2006986 */ /* 0x0101e2000c10110a */
[----:B------:R-:W-:-:S02]  /*ed840*/  LOP3.LUT P6, RZ, R23, 0x100000, RZ, 0xc0, !PT ;  /* 0x0010000017ff7812 */ /* 0x000fc400078cc0ff */
[----:B0-----:R-:W-:Y:S01]  /*ed850*/  PRMT R0, R225, 0x7771, RZ ;  /* 0x00007771e1007816 */ /* 0x001fe200000000ff */
[----:B------:R-:W4:Y:S10]  /*ed860*/  LDL.LU.64 R242, [R1+0x3b90] ;  /* 0x003b900001f27983 */ /* 0x000f340000300a00 */
[----:B--2---:R0:W-:Y:S04]  /*ed870*/  @P6 STG.E.U8 desc[UR10][R240.64], R0 ;  /* 0x00000000f0006986 */ /* 0x0041e8000c10110a */
[----:B0-----:R-:W2:Y:S01]  /*ed880*/  LDL.LU.64 R240, [R1+0x5230] ;  /* 0x0052300001f07983 */ /* 0x001ea20000300a00 */
[----:B------:R-:W-:-:S02]  /*ed890*/  LOP3.LUT P6, RZ, R23, 0x80000, RZ, 0xc0, !PT ;  /* 0x0008000017ff7812 */ /* 0x000fc400078cc0ff */
[----:B------:R-:W-:-:S11]  /*ed8a0*/  PRMT R0, R225, 0x7772, RZ ;  /* 0x00007772e1007816 */ /* 0x000fd600000000ff */
        /* <DEDUP_REMOVED lines=18> */
[C---:B------:R-:W-:Y:S02]  /*ed9d0*/  LOP3.LUT P3, RZ, R239.reuse, 0x2000, RZ, 0xc0, !PT ;  /* 0x00002000efff7812 */ /* 0x040fe4000786c0ff */
[C---:B------:R-:W-:Y:S02]  /*ed9e0*/  LOP3.LUT P4, RZ, R239.reuse, 0x4000, RZ, 0xc0, !PT ;  /* 0x00004000efff7812 */ /* 0x040fe4000788c0ff */
[----:B------:R-:W-:Y:S02]  /*ed9f0*/  LOP3.LUT P5, RZ, R239, 0x8000, RZ, 0xc0, !PT ;  /* 0x00008000efff7812 */ /* 0x000fe400078ac0ff */
[----:B--2---:R-:W-:-:S05]  /*eda00*/  PRMT R0, R240, 0x7770, RZ ;  /* 0x00007770f0007816 */ /* 0x004fca00000000ff */
[----:B------:R0:W-:Y:S02]  /*eda10*/  @P1 STG.E.U8 desc[UR10][R4.64], R0 ;  /* 0x0000000004001986 */ /* 0x0001e4000c10110a */
[----:B0-----:R-:W-:-:S05]  /*eda20*/  PRMT R0, R240, 0x7771, RZ ;  /* 0x00007771f0007816 */ /* 0x001fca00000000ff */
[----:B------:R0:W-:Y:S02]  /*eda30*/  @P2 STG.E.U8 desc[UR10][R226.64], R0 ;  /* 0x00000000e2002986 */ /* 0x0001e4000c10110a */
[----:B0-----:R-:W-:-:S05]  /*eda40*/  PRMT R0, R240, 0x7772, RZ ;  /* 0x00007772f0007816 */ /* 0x001fca00000000ff */
[----:B------:R0:W-:Y:S02]  /*eda50*/  @P3 STG.E.U8 desc[UR10][R18.64], R0 ;  /* 0x0000000012003986 */ /* 0x0001e4000c10110a */
[----:B0-----:R-:W-:Y:S02]  /*eda60*/  PRMT R0, R240, 0x7773, RZ ;  /* 0x00007773f0007816 */ /* 0x001fe400000000ff */
[----:B------:R-:W2:Y:S04]  /*eda70*/  LDL.LU R240, [R1+0x5228] ;  /* 0x0052280001f07983 */ /* 0x000ea80000300800 */
[----:B------:R0:W-:Y:S02]  /*eda80*/  @P4 STG.E.U8 desc[UR10][R16.64], R0 ;  /* 0x0000000010004986 */ /* 0x0001e4000c10110a */
[----:B0-----:R-:W-:-:S05]  /*eda90*/  PRMT R0, R15, 0x7770, RZ ;  /* 0x000077700f007816 */ /* 0x001fca00000000ff */
[----:B----4-:R0:W-:Y:S04]  /*edaa0*/  @P5 STG.E.U8 desc[UR10][R242.64], R0 ;  /* 0x00000000f2005986 */ /* 0x0101e8000c10110a */
        /* <DEDUP_REMOVED lines=30> */
[----:B0-----:R-:W3:Y:S06]  /*edc90*/  LDL.LU.64 R242, [R1+0x3bc8] ;  /* 0x003bc80001f27983 */ /* 0x001eec0000300a00 */
[----:B------:R-:W-:-:S02]  /*edca0*/  @P6 LOP3.LUT R23, R23, 0x2000, RZ, 0xfc, !PT ;  /* 0x0000200017176812 */ /* 0x000fc400078efcff */
[----:B------:R-:W-:Y:S01]  /*edcb0*/  LOP3.LUT P6, RZ, R239, 0x200000, RZ, 0xc0, !PT ;  /* 0x00200000efff7812 */ /* 0x000fe200078cc0ff */
[----:B------:R-:W3:Y:S01]  /*edcc0*/  LDL.LU R225, [R1+0x2b4] ;  /* 0x0002b40001e17983 */ /* 0x000ee20000300800 */
[----:B------:R-:W-:Y:S02]  /*edcd0*/  LOP3.LUT R23, R23, 0xffffbfff, RZ, 0xc0, !PT ;  /* 0xffffbfff17177812 */ /* 0x000fe400078ec0ff */
[C---:B------:R-:W-:Y:S02]  /*edce0*/  LOP3.LUT P3, RZ, R239.reuse, 0x20000, RZ, 0xc0, !PT ;  /* 0x00020000efff7812 */ /* 0x040fe4000786c0ff */
[C---:B------:R-:W-:Y:S02]  /*edcf0*/  LOP3.LUT P4, RZ, R239.reuse, 0x40000, RZ, 0xc0, !PT ;  /* 0x00040000efff7812 */ /* 0x040fe4000788c0ff */
[C---:B------:R-:W-:Y:S02]  /*edd00*/  LOP3.LUT P5, RZ, R239.reuse, 0x80000, RZ, 0xc0, !PT ;  /* 0x00080000efff7812 */ /* 0x040fe400078ac0ff */
[----:B------:R-:W-:-:S02]  /*edd10*/  LOP3.LUT P0, RZ, R239, 0x20000000, RZ, 0xc0, !PT ;  /* 0x20000000efff7812 */ /* 0x000fc4000780c0ff */
[----:B------:R-:W-:Y:S02]  /*edd20*/  LOP3.LUT P1, RZ, R239, 0x40000000, RZ, 0xc0, !PT ;  /* 0x40000000efff7812 */ /* 0x000fe4000782c0ff */
[----:B------:R-:W-:Y:S02]  /*edd30*/  @P6 LOP3.LUT R23, R23, 0x4000, RZ, 0xfc, !PT ;  /* 0x0000400017176812 */ /* 0x000fe400078efcff */
[C---:B------:R-:W-:Y:S02]  /*edd40*/  LOP3.LUT P6, RZ, R239.reuse, 0x100000, RZ, 0xc0, !PT ;  /* 0x00100000efff7812 */ /* 0x040fe400078cc0ff */
[----:B------:R-:W-:Y:S02]  /*edd50*/  LOP3.LUT P2, RZ, R239, 0x80000000, RZ, 0xc0, !PT ;  /* 0x80000000efff7812 */ /* 0x000fe4000784c0ff */
[----:B------:R-:W3:Y:S04]  /*edd60*/  LDL.LU.64 R238, [R1+0x3bd0] ;  /* 0x003bd00001ee7983 */ /* 0x000ee80000300a00 */
[----:B------:R-:W3:Y:S04]  /*edd70*/  LDL.LU.64 R236, [R1+0x3bd8] ;  /* 0x003bd80001ec7983 */ /* 0x000ee80000300a00 */
[----:B------:R-:W3:Y:S04]  /*edd80*/  LDL.LU.64 R234, [R1+0x3be0] ;  /* 0x003be00001ea7983 */ /* 0x000ee80000300a00 */
[----:B------:R-:W3:Y:S01]  /*edd90*/  LDL.LU.64 R232, [R1+0x3be8] ;  /* 0x003be80001e87983 */ /* 0x000ee20000300a00 */
[----:B------:R-:W-:-:S03]  /*edda0*/  PRMT R0, R15, 0x7772, RZ ;  /* 0x000077720f007816 */ /* 0x000fc600000000ff */
[----:B------:R-:W3:Y:S04]  /*eddb0*/  LDL.LU R20, [R1+0x2a4] ;  /* 0x0002a40001147983 */ /* 0x000ee80000300800 */
[----:B------:R-:W3:Y:S04]  /*eddc0*/  LDL.LU.64 R6, [R1+0x3bf0] ;  /* 0x003bf00001067983 */ /* 0x000ee80000300a00 */
[----:B----4-:R0:W-:Y:S04]  /*eddd0*/  @P3 STG.E.U8 desc[UR10][R228.64], R0 ;  /* 0x00000000e4003986 */ /* 0x0101e8000c10110a */
[----:B------:R-:W4:Y:S01]  /*edde0*/  LDL.LU.64 R230, [R1+0x3bf8] ;  /* 0x003bf80001e67983 */ /* 0x000f220000300a00 */
[----:B0-----:R-:W-:-:S03]  /*eddf0*/  PRMT R0, R15, 0x7773, RZ ;  /* 0x000077730f007816 */ /* 0x001fc600000000ff */
[----:B------:R-:W4:Y:S04]  /*ede00*/  LDL.LU R15, [R1+0x2b8] ;  /* 0x0002b800010f7983 */ /* 0x000f280000300800 */
[----:B--2---:R0:W-:Y:S04]  /*ede10*/  @P4 STG.E.U8 desc[UR10][R4.64], R0 ;  /* 0x0000000004004986 */ /* 0x0041e8000c10110a */
[----:B------:R-:W2:Y:S01]  /*ede20*/  LDL.LU.64 R228, [R1+0x3c00] ;  /* 0x003c000001e47983 */ /* 0x000ea20000300a00 */
[----:B0-----:R-:W-:-:S03]  /*ede30*/  PRMT R0, R21, 0x7770, RZ ;  /* 0x0000777015007816 */ /* 0x001fc600000000ff */
[----:B------:R-:W2:Y:S04]  /*ede40*/  LDL.LU.64 R4, [R1+0x3c08] ;  /* 0x003c080001047983 */ /* 0x000ea80000300a00 */
[----:B------:R0:W-:Y:S02]  /*ede50*/  @P5 STG.E.U8 desc[UR10][R226.64], R0 ;  /* 0x00000000e2005986 */ /* 0x0001e4000c10110a */
[----:B0-----:R-:W-:Y:S02]  /*ede60*/  PRMT R0, R21, 0x7771, RZ ;  /* 0x0000777115007816 */ /* 0x001fe400000000ff */
[----:B------:R-:W2:Y:S04]  /*ede70*/  LDL.LU.64 R226, [R1+0x3c10] ;  /* 0x003c100001e27983 */ /* 0x000ea80000300a00 */
[----:B------:R0:W-:Y:S01]  /*ede80*/  @P6 STG.E.U8 desc[UR10][R18.64], R0 ;  /* 0x0000000012006986 */ /* 0x0001e2000c10110a */
[----:B------:R-:W-:-:S02]  /*ede90*/  LOP3.LUT P6, RZ, R23, 0x4000, RZ, 0xc0, !PT ;  /* 0x0000400017ff7812 */ /* 0x000fc400078cc0ff */
[----:B0-----:R-:W-:Y:S01]  /*edea0*/  PRMT R0, R21, 0x7772, RZ ;  /* 0x0000777215007816 */ /* 0x001fe200000000ff */
[----:B------:R-:W2:Y:S10]  /*edeb0*/  LDL.LU.64 R18, [R1+0x3c18] ;  /* 0x003c180001127983 */ /* 0x000eb40000300a00 */
        /* <DEDUP_REMOVED lines=65> */
[----:B0-----:R-:W2:Y:S01]  /*ee2d0*/  LDL.LU.64 R16, [R1+0x3c60] ;  /* 0x003c600001107983 */ /* 0x001ea20000300a00 */
[----:B------:R-:W-:-:S03]  /*ee2e0*/  PRMT R0, R15, 0x7771, RZ ;  /* 0x000077710f007816 */ /* 0x000fc600000000ff */
[----:B------:R-:W2:Y:S04]  /*ee2f0*/  LDL.LU R20, [R1+0x2ac] ;  /* 0x0002ac0001147983 */ /* 0x000ea80000300800 */
[----:B---3--:R0:W-:Y:S04]  /*ee300*/  @P3 STG.E.U8 desc[UR10][R242.64], R0 ;  /* 0x00000000f2003986 */ /* 0x0081e8000c10110a */
[----:B0-----:R-:W3:Y:S04]  /*ee310*/  LDL.LU.64 R242, [R1+0x3c68] ;  /* 0x003c680001f27983 */ /* 0x001ee80000300a00 */
[----:B------:R-:W3:Y:S01]  /*ee320*/  LDL.LU.64 R238, [R1+0x3c70] ;  /* 0x003c700001ee7983 */ /* 0x000ee20000300a00 */
[----:B------:R-:W-:-:S02]  /*ee330*/  @P6 LOP3.LUT R23, R23, 0x8, RZ, 0xfc, !PT ;  /* 0x0000000817176812 */ /* 0x000fc400078efcff */
[----:B------:R-:W-:Y:S01]  /*ee340*/  LOP3.LUT P6, RZ, R240, 0x400, RZ, 0xc0, !PT ;  /* 0x00000400f0ff7812 */ /* 0x000fe200078cc0ff */
[----:B------:R-:W3:Y:S01]  /*ee350*/  LDL.LU.64 R236, [R1+0x3c78] ;  /* 0x003c780001ec7983 */ /* 0x000ee20000300a00 */
[----:B------:R-:W-:-:S03]  /*ee360*/  LOP3.LUT R23, R23, 0xffffffef, RZ, 0xc0, !PT ;  /* 0xffffffef17177812 */ /* 0x000fc600078ec0ff */
[----:B------:R-:W3:Y:S01]  /*ee370*/  LDL.LU.64 R234, [R1+0x3c80] ;  /* 0x003c800001ea7983 */ /* 0x000ee20000300a00 */
[----:B------:R-:W-:-:S03]  /*ee380*/  LOP3.LUT P4, RZ, R240, 0x20, RZ, 0xc0, !PT ;  /* 0x00000020f0ff7812 */ /* 0x000fc6000788c0ff */
[----:B------:R-:W3:Y:S04]  /*ee390*/  LDL.LU.64 R232, [R1+0x3c88] ;  /* 0x003c880001e87983 */ /* 0x000ee80000300a00 */
[----:B------:R-:W-:Y:S01]  /*ee3a0*/  @P6 LOP3.LUT R23, R23, 0x10, RZ, 0xfc, !PT ;  /* 0x0000001017176812 */ /* 0x000fe200078efcff */
[----:B------:R-:W3:Y:S01]  /*ee3b0*/  LDL.LU.64 R6, [R1+0x3c90] ;  /* 0x003c900001067983 */ /* 0x000ee20000300a00 */
[C---:B------:R-:W-:Y:S02]  /*ee3c0*/  LOP3.LUT P6, RZ, R240.reuse, 0x200, RZ, 0xc0, !PT ;  /* 0x00000200f0ff7812 */ /* 0x040fe400078cc0ff */
[----:B------:R-:W-:Y:S01]  /*ee3d0*/  LOP3.LUT R23, R23, 0xffffffdf, RZ, 0xc0, !PT ;  /* 0xffffffdf17177812 */ /* 0x000fe200078ec0ff */
[----:B------:R-:W3:Y:S01]  /*ee3e0*/  LDL.LU.64 R230, [R1+0x3c98] ;  /* 0x003c980001e67983 */ /* 0x000ee20000300a00 */
[----:B------:R-:W-:-:S09]  /*ee3f0*/  LOP3.LUT P5, RZ, R240, 0x40, RZ, 0xc0, !PT ;  /* 0x00000040f0ff7812 */ /* 0x000fd200078ac0ff */
[----:B------:R-:W-:Y:S02]  /*ee400*/  @P6 LOP3.LUT R23, R23, 0x20, RZ, 0xfc, !PT ;  /* 0x0000002017176812 */ /* 0x000fe400078efcff */
[----:B------:R-:W-:Y:S02]  /*ee410*/  LOP3.LUT P6, RZ, R240, 0x100, RZ, 0xc0, !PT ;  /* 0x00000100f0ff7812 */ /* 0x000fe400078cc0ff */
[----:B------:R-:W-:Y:S02]  /*ee420*/  LOP3.LUT R23, R23, 0xffffffbf, RZ, 0xc0, !PT ;  /* 0xffffffbf17177812 */ /* 0x000fe400078ec0ff */
[----:B------:R-:W-:-:S05]  /*ee430*/  PRMT R0, R15, 0x7772, RZ ;  /* 0x000077720f007816 */ /* 0x000fca00000000ff */
[----:B----4-:R0:W-:Y:S04]  /*ee440*/  @P4 STG.E.U8 desc[UR10][R228.64], R0 ;  /* 0x00000000e4004986 */ /* 0x0101e8000c10110a */
[----:B------:R-:W-:Y:S02]  /*ee450*/  @P6 LOP3.LUT R23, R23, 0x40, RZ, 0xfc, !PT ;  /* 0x0000004017176812 */ /* 0x000fe400078efcff */
[----:B------:R-:W-:Y:S02]  /*ee460*/  LOP3.LUT P6, RZ, R240, 0x80, RZ, 0xc0, !PT ;  /* 0x00000080f0ff7812 */ /* 0x000fe400078cc0ff */
[----:B0-----:R-:W-:Y:S01]  /*ee470*/  PRMT R0, R15, 0x7773, RZ ;  /* 0x000077730f007816 */ /* 0x001fe200000000ff */
        /* <DEDUP_REMOVED lines=41> */
[----:B----4-:R0:W-:Y:S01]  /*ee710*/  @P1 STG.E.U8 desc[UR10][R228.64], R0 ;  /* 0x00000000e4001986 */ /* 0x0101e2000c10110a */
[C---:B------:R-:W-:Y:S02]  /*ee720*/  LOP3.LUT P4, RZ, R240.reuse, 0x100000, RZ, 0xc0, !PT ;  /* 0x00100000f0ff7812 */ /* 0x040fe4000788c0ff */
[----:B0-----:R-:W-:Y:S02]  /*ee730*/  PRMT R0, R241, 0x7773, RZ ;  /* 0x00007773f1007816 */ /* 0x001fe400000000ff */
[----:B------:R-:W-:Y:S01]  /*ee740*/  LOP3.LUT P5, RZ, R240, 0x200000, RZ, 0xc0, !PT ;  /* 0x00200000f0ff7812 */ /* 0x000fe200078ac0ff */
[----:B------:R-:W4:Y:S04]  /*ee750*/  LDL.LU R241, [R1+0x521c] ;  /* 0x00521c0001f17983 */ /* 0x000f280000300800 */
        /* <DEDUP_REMOVED lines=9> */
[----:B------:R-:W3:Y:S04]  /*ee7f0*/  LDL.LU.64 R228, [R1+0x3cd8] ;  /* 0x003cd80001e47983 */ /* 0x000ee80000300a00 */
[----:B------:R-:W3:Y:S04]  /*ee800*/  LDL.LU.64 R4, [R1+0x3ce0] ;  /* 0x003ce00001047983 */ /* 0x000ee80000300a00 */
[----:B------:R-:W3:Y:S04]  /*ee810*/  LDL.LU R20, [R1+0x294] ;  /* 0x0002940001147983 */ /* 0x000ee80000300800 */
[----:B------:R-:W3:Y:S04]  /*ee820*/  LDL.LU.64 R226, [R1+0x3ce8] ;  /* 0x003ce80001e27983 */ /* 0x000ee80000300a00 */
[----:B------:R-:W3:Y:S01]  /*ee830*/  LDL.LU R21, [R1+0x284] ;  /* 0x0002840001157983 */ /* 0x000ee20000300800 */
[----:B------:R-:W-:-:S03]  /*ee840*/  LOP3.LUT P2, RZ, R240, 0x400000, RZ, 0xc0, !PT ;  /* 0x00400000f0ff7812 */ /* 0x000fc6000784c0ff */
[----:B------:R-:W3:Y:S01]  /*ee850*/  LDL.LU.64 R18, [R1+0x3cf0] ;  /* 0x003cf00001127983 */ /* 0x000ee20000300a00 */
[----:B------:R-:W-:Y:S02]  /*ee860*/  PRMT R0, R15, 0x7773, RZ ;  /* 0x000077730f007816 */ /* 0x000fe400000000ff */
[----:B------:R-:W-:Y:S02]  /*ee870*/  LOP3.LUT R216, R216, 0xff7fffff, RZ, 0xc0, !PT ;  /* 0xff7fffffd8d87812 */ /* 0x000fe400078ec0ff */
[C---:B------:R-:W-:Y:S02]  /*ee880*/  LOP3.LUT P3, RZ, R240.reuse, 0x800000, RZ, 0xc0, !PT ;  /* 0x00800000f0ff7812 */ /* 0x040fe4000786c0ff */
[----:B------:R-:W-:Y:S02]  /*ee890*/  LOP3.LUT P4, RZ, R240, 0x1000000, RZ, 0xc0, !PT ;  /* 0x01000000f0ff7812 */ /* 0x000fe4000788c0ff */
[----:B----4-:R-:W-:Y:S01]  /*ee8a0*/  LOP3.LUT P6, RZ, R241, 0x4, RZ, 0xc0, !PT ;  /* 0x00000004f1ff7812 */ /* 0x010fe200078cc0ff */
[----:B--2---:R0:W-:Y:S04]  /*ee8b0*/  @P2 STG.E.U8 desc[UR10][R16.64], R0 ;  /* 0x0000000010002986 */ /* 0x0041e8000c10110a */
[----:B0-----:R-:W2:Y:S08]  /*ee8c0*/  LDL.LU.64 R16, [R1+0x3cf8] ;  /* 0x003cf80001107983 */ /* 0x001eb00000300a00 */
[----:B------:R-:W-:-:S02]  /*ee8d0*/  @P6 LOP3.LUT R216, R216, 0x800000, RZ, 0xfc, !PT ;  /* 0x00800000d8d86812 */ /* 0x000fc400078efcff */
[----:B------:R-:W-:Y:S01]  /*ee8e0*/  LOP3.LUT P6, RZ, R241, 0x2, RZ, 0xc0, !PT ;  /* 0x00000002f1ff7812 */ /* 0x000fe200078cc0ff */
[----:B------:R-:W4:Y:S01]  /*ee8f0*/  LDL.LU.64 R22, [R1+0x3d00] ;  /* 0x003d000001167983 */ /* 0x000f220000300a00 */
[----:B------:R-:W-:-:S03]  /*ee900*/  LOP3.LUT R216, R216, 0xfeffffff, RZ, 0xc0, !PT ;  /* 0xfeffffffd8d87812 */ /* 0x000fc600078ec0ff */
[----:B------:R-:W4:Y:S04]  /*ee910*/  LDL.LU.64 R238, [R1+0x3d08] ;  /* 0x003d080001ee7983 */ /* 0x000f280000300a00 */
[----:B------:R-:W4:Y:S04]  /*ee920*/  LDL.LU R225, [R1+0x298] ;  /* 0x0002980001e17983 */ /* 0x000f280000300800 */
[----:B------:R-:W-:Y:S01]  /*ee930*/  @P6 LOP3.LUT R216, R216, 0x1000000, RZ, 0xfc, !PT ;  /* 0x01000000d8d86812 */ /* 0x000fe200078efcff */
[----:B------:R-:W4:Y:S01]  /*ee940*/  LDL.LU.64 R236, [R1+0x3d10] ;  /* 0x003d100001ec7983 */ /* 0x000f220000300a00 */
[----:B------:R-:W-:-:S02]  /*ee950*/  LOP3.LUT P6, RZ, R241, 0x1, RZ, 0xc0, !PT ;  /* 0x00000001f1ff7812 */ /* 0x000fc400078cc0ff */
[----:B------:R-:W-:Y:S01]  /*ee960*/  LOP3.LUT R216, R216, 0xfdffffff, RZ, 0xc0, !PT ;  /* 0xfdffffffd8d87812 */ /* 0x000fe200078ec0ff */
[----:B------:R-:W4:Y:S01]  /*ee970*/  LDL.LU.64 R234, [R1+0x3d18] ;  /* 0x003d180001ea7983 */ /* 0x000f220000300a00 */
[----:B---3--:R-:W-:-:S03]  /*ee980*/  PRMT R0, R20, 0x7770, RZ ;  /* 0x0000777014007816 */ /* 0x008fc600000000ff */
[----:B------:R-:W3:Y:S06]  /*ee990*/  LDL.LU.64 R232, [R1+0x3d20] ;  /* 0x003d200001e87983 */ /* 0x000eec0000300a00 */
[----:B------:R-:W-:Y:S01]  /*ee9a0*/  @P6 LOP3.LUT R216, R216, 0x2000000, RZ, 0xfc, !PT ;  /* 0x02000000d8d86812 */ /* 0x000fe200078efcff */
[----:B------:R0:W-:Y:S01]  /*ee9b0*/  @P3 STG.E.U8 desc[UR10][R230.64], R0 ;  /* 0x00000000e6003986 */ /* 0x0001e2000c10110a */
[----:B------:R-:W-:Y:S02]  /*ee9c0*/  LOP3.LUT P6, RZ, R240, 0x80000000, RZ, 0xc0, !PT ;  /* 0x80000000f0ff7812 */ /* 0x000fe400078cc0ff */
[----:B------:R-:W-:Y:S01]  /*ee9d0*/  LOP3.LUT R216, R216, 0xfbffffff, RZ, 0xc0, !PT ;  /* 0xfbffffffd8d87812 */ /* 0x000fe200078ec0ff */
[----:B------:R-:W3:Y:S01]  /*ee9e0*/  LDL.LU R15, [R1+0x288] ;  /* 0x00028800010f7983 */ /* 0x000ee20000300800 */
[----:B------:R-:W-:-:S03]  /*ee9f0*/  LOP3.LUT P5, RZ, R240, 0x2000000, RZ, 0xc0, !PT ;  /* 0x02000000f0ff7812 */ /* 0x000fc600078ac0ff */
[----:B------:R-:W3:Y:S01]  /*eea00*/  LDL.LU.64 R6, [R1+0x3d28] ;  /* 0x003d280001067983 */ /* 0x000ee20000300a00 */
[----:B0-----:R-:W-:-:S03]  /*eea10*/  PRMT R0, R20, 0x7771, RZ ;  /* 0x0000777114007816 */ /* 0x001fc600000000ff */
        /* <DEDUP_REMOVED lines=17> */
[----:B------:R-:W-:-:S05]  /*eeb30*/  PRMT R0, R20, 0x7772, RZ ;  /* 0x0000777214007816 */ /* 0x000fca00000000ff */
[----:B------:R0:W-:Y:S02]  /*eeb40*/  @P5 STG.E.U8 desc[UR10][R4.64], R0 ;  /* 0x0000000004005986 */ /* 0x0001e4000c10110a */
[----:B0-----:R-:W-:Y:S02]  /*eeb50*/  PRMT R0, R20, 0x7773, RZ ;  /* 0x0000777314007816 */ /* 0x001fe400000000ff */
[----:B------:R-:W3:Y:S04]  /*eeb60*/  LDL.LU.64 R4, [R1+0x3d40] ;  /* 0x003d400001047983 */ /* 0x000ee80000300a00 */
[----:B------:R0:W-:Y:S01]  /*eeb70*/  @P6 STG.E.U8 desc[UR10][R226.64], R0 ;  /* 0x00000000e2006986 */ /* 0x0001e2000c10110a */
[----:B------:R-:W-:-:S03]  /*eeb80*/  LOP3.LUT P6, RZ, R216, 0x40000000, RZ, 0xc0, !PT ;  /* 0x40000000d8ff7812 */ /* 0x000fc600078cc0ff */
[----:B------:R-:W3:Y:S01]  /*eeb90*/  LDL.LU R20, [R1+0x29c] ;  /* 0x00029c0001147983 */ /* 0x000ee20000300800 */
[----:B0-----:R-:W-:-:S03]  /*eeba0*/  PRMT R0, R21, 0x7770, RZ ;  /* 0x0000777015007816 */ /* 0x001fc600000000ff */
[----:B------:R-:W3:Y:S06]  /*eebb0*/  LDL.LU.64 R226, [R1+0x3d48] ;  /* 0x003d480001e27983 */ /* 0x000eec0000300a00 */
[----:B------:R0:W-:Y:S01]  /*eebc0*/  @P6 STG.E.U8 desc[UR10][R18.64], R0 ;  /* 0x0000000012006986 */ /* 0x0001e2000c10110a */
[----:B------:R-:W-:-:S03]  /*eebd0*/  LOP3.LUT P6, RZ, R216, 0x20000000, RZ, 0xc0, !PT ;  /* 0x20000000d8ff7812 */ /* 0x000fc600078cc0ff */
[----:B0-----:R-:W3:Y:S01]  /*eebe0*/  LDL.LU.64 R18, [R1+0x3d50] ;  /* 0x003d500001127983 */ /* 0x001ee20000300a00 */
[----:B------:R-:W-:-:S09]  /*eebf0*/  PRMT R0, R21, 0x7771, RZ ;  /* 0x0000777115007816 */ /* 0x000fd200000000ff */
[----:B--2---:R0:W-:Y:S04]  /*eec00*/  @P6 STG.E.U8 desc[UR10][R16.64], R0 ;  /* 0x0000000010006986 */ /* 0x0041e8000c10110a */
[----:B0-----:R-:W2:Y:S01]  /*eec10*/  LDL.LU.64 R16, [R1+0x3d58] ;  /* 0x003d580001107983 */ /* 0x001ea20000300a00 */
[----:B------:R-:W-:Y:S02]  /*eec20*/  LOP3.LUT P6, RZ, R216, 0x10000000, RZ, 0xc0, !PT ;  /* 0x10000000d8ff7812 */ /* 0x000fe400078cc0ff */
[----:B------:R-:W-:-:S11]  /*eec30*/  PRMT R0, R21, 0x7772, RZ ;  /* 0x0000777215007816 */ /* 0x000fd600000000ff */
        /* <DEDUP_REMOVED lines=43> */
[----:B------:R-:W4:Y:S01]  /*eeef0*/  LDL.LU R225, [R1+0x270] ;  /* 0x0002700001e17983 */ /* 0x000f220000300800 */
        /* <DEDUP_REMOVED lines=19> */
[----:B------:R-:W-:Y:S02]  /*ef030*/  LOP3.LUT P6, RZ, R241, 0x10000, RZ, 0xc0, !PT ;  /* 0x00010000f1ff7812 */ /* 0x000fe400078cc0ff */
[----:B------:R-:W-:Y:S02]  /*ef040*/  PRMT R0, R20, 0x7773, RZ ;  /* 0x0000777314007816 */ /* 0x000fe400000000ff */
[----:B------:R-:W2:Y:S01]  /*ef050*/  LDL.LU R20, [R1+0x260] ;  /* 0x0002600001147983 */ /* 0x000ea20000300800 */
[----:B------:R-:W-:-:S03]  /*ef060*/  LOP3.LUT R216, R216, 0xffefffff, RZ, 0xc0, !PT ;  /* 0xffefffffd8d87812 */ /* 0x000fc600078ec0ff */
[----:B------:R-:W2:Y:S04]  /*ef070*/  LDL.LU.64 R236, [R1+0x3da8] ;  /* 0x003da80001ec7983 */ /* 0x000ea80000300a00 */
[----:B------:R-:W2:Y:S01]  /*ef080*/  LDL.LU.64 R234, [R1+0x3db0] ;  /* 0x003db00001ea7983 */ /* 0x000ea20000300a00 */
[----:B------:R-:W-:Y:S02]  /*ef090*/  @P6 LOP3.LUT R216, R216, 0x100000, RZ, 0xfc, !PT ;  /* 0x00100000d8d86812 */ /* 0x000fe400078efcff */
[C---:B------:R-:W-:Y:S01]  /*ef0a0*/  LOP3.LUT P6, RZ, R241.reuse, 0x8000, RZ, 0xc0, !PT ;  /* 0x00008000f1ff7812 */ /* 0x040fe200078cc0ff */
[----:B------:R-:W2:Y:S01]  /*ef0b0*/  LDL.LU.64 R232, [R1+0x3db8] ;  /* 0x003db80001e87983 */ /* 0x000ea20000300a00 */
[----:B------:R-:W-:Y:S02]  /*ef0c0*/  LOP3.LUT R216, R216, 0xffdfffff, RZ, 0xc0, !PT ;  /* 0xffdfffffd8d87812 */ /* 0x000fe400078ec0ff */
[C---:B------:R-:W-:Y:S01]  /*ef0d0*/  LOP3.LUT P3, RZ, R241.reuse, 0x400, RZ, 0xc0, !PT ;  /* 0x00000400f1ff7812 */ /* 0x040fe2000786c0ff */
[----:B------:R-:W2:Y:S01]  /*ef0e0*/  LDL.LU.64 R6, [R1+0x3dc0] ;  /* 0x003dc00001067983 */ /* 0x000ea20000300a00 */
[----:B------:R-:W-:-:S07]  /*ef0f0*/  LOP3.LUT P4, RZ, R241, 0x800, RZ, 0xc0, !PT ;  /* 0x00000800f1ff7812 */ /* 0x000fce000788c0ff */
[----:B------:R-:W-:Y:S02]  /*ef100*/  @P6 LOP3.LUT R216, R216, 0x200000, RZ, 0xfc, !PT ;  /* 0x00200000d8d86812 */ /* 0x000fe400078efcff */
[C---:B------:R-:W-:Y:S02]  /*ef110*/  LOP3.LUT P6, RZ, R241.reuse, 0x4000, RZ, 0xc0, !PT ;  /* 0x00004000f1ff7812 */ /* 0x040fe400078cc0ff */
[----:B------:R-:W-:Y:S01]  /*ef120*/  LOP3.LUT P5, RZ, R241, 0x1000, RZ, 0xc0, !PT ;  /* 0x00001000f1ff7812 */ /* 0x000fe200078ac0ff */
[----:B---3--:R4:W-:Y:S01]  /*ef130*/  @P3 STG.E.U8 desc[UR10][R230.64], R0 ;  /* 0x00000000e6003986 */ /* 0x0089e2000c10110a */
[----:B------:R-:W-:Y:S02]  /*ef140*/  LOP3.LUT R216, R216, 0xffbfffff, RZ, 0xc0, !PT ;  /* 0xffbfffffd8d87812 */ /* 0x000fe400078ec0ff */
[----:B----4-:R-:W-:Y:S01]  /*ef150*/  PRMT R0, R15, 0x7770, RZ ;  /* 0x000077700f007816 */ /* 0x010fe200000000ff */
[----:B------:R-:W3:Y:S06]  /*ef160*/  LDL.LU.64 R230, [R1+0x3dc8] ;  /* 0x003dc80001e67983 */ /* 0x000eec0000300a00 */
[----:B------:R-:W-:-:S02]  /*ef170*/  @P6 LOP3.LUT R216, R216, 0x400000, RZ, 0xfc, !PT ;  /* 0x00400000d8d86812 */ /* 0x000fc400078efcff */
[----:B------:R-:W-:Y:S01]  /*ef180*/  LOP3.LUT P6, RZ, R241, 0x2000, RZ, 0xc0, !PT ;  /* 0x00002000f1ff7812 */ /* 0x000fe200078cc0ff */
[----:B------:R0:W-:Y:S02]  /*ef190*/  @P4 STG.E.U8 desc[UR10][R228.64], R0 ;  /* 0x00000000e4004986 */ /* 0x0001e4000c10110a */
[C---:B0-----:R-:W-:Y:S02]  /*ef1a0*/  PRMT R0, R15.reuse, 0x7771, RZ ;  /* 0x000077710f007816 */ /* 0x041fe400000000ff */
[----:B------:R-:W4:Y:S04]  /*ef1b0*/  LDL.LU.64 R228, [R1+0x3dd0] ;  /* 0x003dd00001e47983 */ /* 0x000f280000300a00 */
[----:B------:R0:W-:Y:S02]  /*ef1c0*/  @P5 STG.E.U8 desc[UR10][R4.64], R0 ;  /* 0x0000000004005986 */ /* 0x0001e4000c10110a */
[----:B0-----:R-:W-:-:S02]  /*ef1d0*/  PRMT R0, R15, 0x7772, RZ ;  /* 0x000077720f007816 */ /* 0x001fc400000000ff */
        /* <DEDUP_REMOVED lines=8> */
[----:B------:R-:W-:-:S03]  /*ef260*/  PRMT R0, R225, 0x7770, RZ ;  /* 0x00007770e1007816 */ /* 0x000fc600000000ff */
[----:B------:R-:W4:Y:S06]  /*ef270*/  LDL.LU R15, [R1+0x264] ;  /* 0x00026400010f7983 */ /* 0x000f2c0000300800 */
[----:B--2---:R0:W-:Y:S04]  /*ef280*/  @P6 STG.E.U8 desc[UR10][R16.64], R0 ;  /* 0x0000000010006986 */ /* 0x0041e8000c10110a */
[----:B0-----:R-:W2:Y:S01]  /*ef290*/  LDL.LU.64 R16, [R1+0x3df0] ;  /* 0x003df00001107983 */ /* 0x001ea20000300a00 */
        /* <DEDUP_REMOVED lines=34> */
[----:B------:R0:W-:Y:S02]  /*ef4c0*/  @P4 STG.E.U8 desc[UR10][R18.64], R0 ;  /* 0x0000000012004986 */ /* 0x0001e4000c10110a */
[----:B0-----:R-:W-:-:S05]  /*ef4d0*/  PRMT R0, R15, 0x7770, RZ ;  /* 0x000077700f007816 */ /* 0x001fca00000000ff */
[----:B--2---:R0:W-:Y:S04]  /*ef4e0*/  @P5 STG.E.U8 desc[UR10][R16.64], R0 ;  /* 0x0000000010005986 */ /* 0x0041e8000c10110a */
[----:B0-----:R-:W2:Y:S04]  /*ef4f0*/  LDL.LU.64 R16, [R1+0x3df8] ;  /* 0x003df80001107983 */ /* 0x001ea80000300a00 */
        /* <DEDUP_REMOVED lines=9> */
[C---:B------:R-:W-:Y:S02]  /*ef590*/  LOP3.LUT P3, RZ, R241.reuse, 0x20000000, RZ, 0xc0, !PT ;  /* 0x20000000f1ff7812 */ /* 0x040fe4000786c0ff */
[C---:B------:R-:W-:Y:S02]  /*ef5a0*/  LOP3.LUT P4, RZ, R241.reuse, 0x40000000, RZ, 0xc0, !PT ;  /* 0x40000000f1ff7812 */ /* 0x040fe4000788c0ff */
[----:B------:R-:W-:-:S03]  /*ef5b0*/  LOP3.LUT P5, RZ, R241, 0x80000000, RZ, 0xc0, !PT ;  /* 0x80000000f1ff7812 */ /* 0x000fc600078ac0ff */
[----:B--2---:R0:W-:Y:S04]  /*ef5c0*/  @P2 STG.E.U8 desc[UR10][R16.64], R0 ;  /* 0x0000000010002986 */ /* 0x0041e8000c10110a */
[----:B0-----:R-:W2:Y:S01]  /*ef5d0*/  LDL.LU.64 R16, [R1+0x3e28] ;  /* 0x003e280001107983 */ /* 0x001ea20000300a00 */
[----:B---3--:R-:W-:-:S03]  /*ef5e0*/  LOP3.LUT P6, RZ, R242, 0x100, RZ, 0xc0, !PT ;  /* 0x00000100f2ff7812 */ /* 0x008fc600078cc0ff */
[----:B------:R-:W3:Y:S04]  /*ef5f0*/  LDL.LU R225, [R1+0x268] ;  /* 0x0002680001e17983 */ /* 0x000ee80000300800 */
[----:B------:R-:W3:Y:S04]  /*ef600*/  LDL.LU.64 R238, [R1+0x3e30] ;  /* 0x003e300001ee7983 */ /* 0x000ee80000300a00 */
[----:B------:R-:W3:Y:S02]  /*ef610*/  LDL.LU.64 R236, [R1+0x3e38] ;  /* 0x003e380001ec7983 */ /* 0x000ee40000300a00 */
[----:B------:R-:W-:-:S02]  /*ef620*/  @P6 LOP3.LUT R216, R216, 0x80, RZ, 0xfc, !PT ;  /* 0x00000080d8d86812 */ /* 0x000fc400078efcff */
[----:B------:R-:W-:Y:S01]  /*ef630*/  LOP3.LUT P6, RZ, R242, 0x80, RZ, 0xc0, !PT ;  /* 0x00000080f2ff7812 */ /* 0x000fe200078cc0ff */
[----:B------:R-:W3:Y:S01]  /*ef640*/  LDL.LU.64 R234, [R1+0x3e40] ;  /* 0x003e400001ea7983 */ /* 0x000ee20000300a00 */
[----:B------:R-:W-:-:S03]  /*ef650*/  LOP3.LUT R216, R216, 0xfffffeff, RZ, 0xc0, !PT ;  /* 0xfffffeffd8d87812 */ /* 0x000fc600078ec0ff */
[----:B------:R-:W3:Y:S08]  /*ef660*/  LDL.LU.64 R20, [R1+0x3e48] ;  /* 0x003e480001147983 */ /* 0x000ef00000300a00 */
[----:B------:R-:W-:Y:S02]  /*ef670*/  @P6 LOP3.LUT R216, R216, 0x100, RZ, 0xfc, !PT ;  /* 0x00000100d8d86812 */ /* 0x000fe400078efcff */
[----:B------:R-:W-:-:S02]  /*ef680*/  LOP3.LUT P6, RZ, R242, 0x40, RZ, 0xc0, !PT ;  /* 0x00000040f2ff7812 */ /* 0x000fc400078cc0ff */
        /* <DEDUP_REMOVED lines=10> */
[----:B------:R-:W-:-:S09]  /*ef730*/  PRMT R0, R15, 0x7772, RZ ;  /* 0x000077720f007816 */ /* 0x000fd200000000ff */
[----:B------:R-:W-:Y:S02]  /*ef740*/  @P6 LOP3.LUT R216, R216, 0x1000, RZ, 0xfc, !PT ;  /* 0x00001000d8d86812 */ /* 0x000fe400078efcff */
[----:B------:R-:W-:Y:S02]  /*ef750*/  LOP3.LUT P6, RZ, R242, 0x4, RZ, 0xc0, !PT ;  /* 0x00000004f2ff7812 */ /* 0x000fe400078cc0ff */
[----:B------:R-:W-:Y:S01]  /*ef760*/  LOP3.LUT R216, R216, 0xffffdfff, RZ, 0xc0, !PT ;  /* 0xffffdfffd8d87812 */ /* 0x000fe200078ec0ff */
[----:B----4-:R0:W-:Y:S10]  /*ef770*/  @P3 STG.E.U8 desc[UR10][R230.64], R0 ;  /* 0x00000000e6003986 */ /* 0x0101f4000c10110a */
[----:B------:R-:W-:-:S02]  /*ef780*/  @P6 LOP3.LUT R216, R216, 0x2000, RZ, 0xfc, !PT ;  /* 0x00002000d8d86812 */ /* 0x000fc400078efcff */
[----:B------:R-:W-:Y:S02]  /*ef790*/  LOP3.LUT P6, RZ, R242, 0x2, RZ, 0xc0, !PT ;  /* 0x00000002f2ff7812 */ /* 0x000fe400078cc0ff */
[----:B0-----:R-:W-:Y:S02]  /*ef7a0*/  PRMT R0, R15, 0x7773, RZ ;  /* 0x000077730f007816 */ /* 0x001fe400000000ff */
[----:B------:R-:W4:Y:S01]  /*ef7b0*/  LDL.LU R15, [R1+0x27c] ;  /* 0x00027c00010f7983 */ /* 0x000f220000300800 */
[----:B------:R-:W-:-:S03]  /*ef7c0*/  LOP3.LUT R216, R216, 0xffffbfff, RZ, 0xc0, !PT ;  /* 0xffffbfffd8d87812 */ /* 0x000fc600078ec0ff */
[----:B------:R-:W4:Y:S04]  /*ef7d0*/  LDL.LU.64 R232, [R1+0x3e50] ;  /* 0x003e500001e87983 */ /* 0x000f280000300a00 */
[----:B------:R0:W-:Y:S01]  /*ef7e0*/  @P4 STG.E.U8 desc[UR10][R228.64], R0 ;  /* 0x00000000e4004986 */ /* 0x0001e2000c10110a */
[----:B------:R-:W-:Y:S02]  /*ef7f0*/  @P6 LOP3.LUT R216, R216, 0x4000, RZ, 0xfc, !PT ;  /* 0x00004000d8d86812 */ /* 0x000fe400078efcff */
[----:B------:R-:W-:Y:S01]  /*ef800*/  LOP3.LUT P6, RZ, R242, 0x1, RZ, 0xc0, !PT ;  /* 0x00000001f2ff7812 */ /* 0x000fe200078cc0ff */
[----:B------:R-:W4:Y:S04]  /*ef810*/  LDL.LU.64 R6, [R1+0x3e58] ;  /* 0x003e580001067983 */ /* 0x000f280000300a00 */
[----:B------:R-:W4:Y:S01]  /*ef820*/  LDL.LU.64 R230, [R1+0x3e60] ;  /* 0x003e600001e67983 */ /* 0x000f220000300a00 */
        /* <DEDUP_REMOVED lines=30> */
[----:B------:R-:W-:Y:S02]  /*efa10*/  LOP3.LUT P2, RZ, R242, 0x800, RZ, 0xc0, !PT ;  /* 0x00000800f2ff7812 */ /* 0x000fe4000784c0ff */
[----:B----4-:R-:W-:-:S05]  /*efa20*/  PRMT R0, R15, 0x7770, RZ ;  /* 0x000077700f007816 */ /* 0x010fca00000000ff */
        /* <DEDUP_REMOVED lines=22> */
[----:B------:R-:W3:Y:S04]  /*efb90*/  LDL.LU.64 R228, [R1+0x3ea0] ;  /* 0x003ea00001e47983 */ /* 0x000ee80000300a00 */
[----:B------:R-:W2:Y:S04]  /*efba0*/  LDL.LU R15, [R1+0x250] ;  /* 0x00025000010f7983 */ /* 0x000ea80000300800 */
[----:B------:R-:W3:Y:S04]  /*efbb0*/  LDL.LU.64 R4, [R1+0x3ea8] ;  /* 0x003ea80001047983 */ /* 0x000ee80000300a00 */
[----:B------:R-:W3:Y:S04]  /*efbc0*/  LDL.LU.64 R226, [R1+0x3eb0] ;  /* 0x003eb00001e27983 */ /* 0x000ee80000300a00 */
[----:B------:R-:W3:Y:S04]  /*efbd0*/  LDL.LU.64 R18, [R1+0x3eb8] ;  /* 0x003eb80001127983 */ /* 0x000ee80000300a00 */
[----:B------:R-:W3:Y:S01]  /*efbe0*/  LDL.LU R21, [R1+0x240] ;  /* 0x0002400001157983 */ /* 0x000ee20000300800 */
        /* <DEDUP_REMOVED lines=34> */
[C---:B------:R-:W-:Y:S01]  /*efe10*/  LOP3.LUT P6, RZ, R242.reuse, 0x100000, RZ, 0xc0, !PT ;  /* 0x00100000f2ff7812 */ /* 0x040fe200078cc0ff */
[----:B----4-:R0:W-:Y:S01]  /*efe20*/  @P3 STG.E.U8 desc[UR10][R230.64], R0 ;  /* 0x00000000e6003986 */ /* 0x0101e2000c10110a */
[----:B------:R-:W-:Y:S02]  /*efe30*/  LOP3.LUT P5, RZ, R242, 0x40000, RZ, 0xc0, !PT ;  /* 0x00040000f2ff7812 */ /* 0x000fe400078ac0ff */
[----:B------:R-:W-:Y:S02]  /*efe40*/  LOP3.LUT R216, R216, 0xffffffbf, RZ, 0xc0, !PT ;  /* 0xffffffbfd8d87812 */ /* 0x000fe400078ec0ff */
[----:B0-----:R-:W-:-:S07]  /*efe50*/  PRMT R0, R15, 0x7772, RZ ;  /* 0x000077720f007816 */ /* 0x001fce00000000ff */
[----:B------:R-:W-:Y:S02]  /*efe60*/  @P6 LOP3.LUT R216, R216, 0x40, RZ, 0xfc, !PT ;  /* 0x00000040d8d86812 */ /* 0x000fe400078efcff */
[----:B------:R-:W-:Y:S01]  /*efe70*/  LOP3.LUT P6, RZ, R242, 0x80000, RZ, 0xc0, !PT ;  /* 0x00080000f2ff7812 */ /* 0x000fe200078cc0ff */
[----:B---3--:R0:W-:Y:S02]  /*efe80*/  @P4 STG.E.U8 desc[UR10][R228.64], R0 ;  /* 0x00000000e4004986 */ /* 0x0081e4000c10110a */
[----:B0-----:R-:W-:Y:S02]  /*efe90*/  PRMT R0, R15, 0x7773, RZ ;  /* 0x000077730f007816 */ /* 0x001fe400000000ff */
[----:B------:R-:W3:Y:S04]  /*efea0*/  LDL.LU R15, [R1+0x244] ;  /* 0x00024400010f7983 */ /* 0x000ee80000300800 */
[----:B------:R-:W4:Y:S04]  /*efeb0*/  LDL.LU.64 R6, [R1+0x3ef0] ;  /* 0x003ef00001067983 */ /* 0x000f280000300a00 */
[----:B------:R0:W-:Y:S04]  /*efec0*/  @P5 STG.E.U8 desc[UR10][R4.64], R0 ;  /* 0x0000000004005986 */ /* 0x0001e8000c10110a */
[----:B------:R-:W4:Y:S04]  /*efed0*/  LDL.LU.64 R230, [R1+0x3ef8] ;  /* 0x003ef80001e67983 */ /* 0x000f280000300a00 */
[----:B------:R-:W4:Y:S01]  /*efee0*/  LDL.LU.64 R228, [R1+0x3f00] ;  /* 0x003f000001e47983 */ /* 0x000f220000300a00 */
[----:B0-----:R-:W-:-:S03]  /*efef0*/  PRMT R0, R21, 0x7770, RZ ;  /* 0x0000777015007816 */ /* 0x001fc600000000ff */
        /* <DEDUP_REMOVED lines=78> */
[----:B------:R-:W2:Y:S01]  /*f03e0*/  LDL.LU R20, [R1+0x24c] ;  /* 0x00024c0001147983 */ /* 0x000ea20000300800 */
[----:B------:R-:W-:-:S03]  /*f03f0*/  LOP3.LUT R217, R217, 0xefffffff, RZ, 0xc0, !PT ;  /* 0xefffffffd9d97812 */ /* 0x000fc600078ec0ff */
[----:B------:R-:W2:Y:S04]  /*f0400*/  LDL.LU.64 R236, [R1+0x3f70] ;  /* 0x003f700001ec7983 */ /* 0x000ea80000300a00 */
[----:B------:R-:W2:Y:S04]  /*f0410*/  LDL.LU.64 R234, [R1+0x3f78] ;  /* 0x003f780001ea7983 */ /* 0x000ea80000300a00 */
[----:B------:R-:W-:Y:S01]  /*f0420*/  @P6 LOP3.LUT R217, R217, 0x10000000, RZ, 0xfc, !PT ;  /* 0x10000000d9d96812 */ /* 0x000fe200078efcff */
[----:B------:R-:W2:Y:S01]  /*f0430*/  LDL.LU.64 R232, [R1+0x3f80] ;  /* 0x003f800001e87983 */ /* 0x000ea20000300a00 */
[----:B------:R-:W-:-:S02]  /*f0440*/  LOP3.LUT P6, RZ, R243, 0x100, RZ, 0xc0, !PT ;  /* 0x00000100f3ff7812 */ /* 0x000fc400078cc0ff */
[----:B------:R-:W-:Y:S01]  /*f0450*/  LOP3.LUT R217, R217, 0xdfffffff, RZ, 0xc0, !PT ;  /* 0xdfffffffd9d97812 */ /* 0x000fe200078ec0ff */
[----:B------:R-:W2:Y:S01]  /*f0460*/  LDL.LU.64 R6, [R1+0x3f88] ;  /* 0x003f880001067983 */ /* 0x000ea20000300a00 */
[C---:B------:R-:W-:Y:S02]  /*f0470*/  LOP3.LUT P3, RZ, R243.reuse, 0x8, RZ, 0xc0, !PT ;  /* 0x00000008f3ff7812 */ /* 0x040fe4000786c0ff */
[----:B------:R-:W-:Y:S02]  /*f0480*/  LOP3.LUT P4, RZ, R243, 0x10, RZ, 0xc0, !PT ;  /* 0x00000010f3ff7812 */ /* 0x000fe4000788c0ff */
[----:B---3--:R-:W-:-:S05]  /*f0490*/  PRMT R0, R15, 0x7770, RZ ;  /* 0x000077700f007816 */ /* 0x008fca00000000ff */
[----:B------:R-:W-:Y:S02]  /*f04a0*/  @P6 LOP3.LUT R217, R217, 0x20000000, RZ, 0xfc, !PT ;  /* 0x20000000d9d96812 */ /* 0x000fe400078efcff */
[C---:B------:R-:W-:Y:S02]  /*f04b0*/  LOP3.LUT P6, RZ, R243.reuse, 0x80, RZ, 0xc0, !PT ;  /* 0x00000080f3ff7812 */ /* 0x040fe400078cc0ff */
[----:B------:R-:W-:Y:S01]  /*f04c0*/  LOP3.LUT P5, RZ, R243, 0x20, RZ, 0xc0, !PT ;  /* 0x00000020f3ff7812 */ /* 0x000fe200078ac0ff */
[----:B------:R0:W-:Y:S01]  /*f04d0*/  @P3 STG.E.U8 desc[UR10][R230.64], R0 ;  /* 0x00000000e6003986 */ /* 0x0001e2000c10110a */
        /* <DEDUP_REMOVED lines=52> */
[----:B0-----:R-:W-:Y:S02]  /*f0820*/  PRMT R0, R244, 0x7773, RZ ;  /* 0x00007773f4007816 */ /* 0x001fe400000000ff */
[----:B------:R-:W3:Y:S04]  /*f0830*/  LDL.LU R244, [R1+0x5210] ;  /* 0x0052100001f47983 */ /* 0x000ee80000300800 */
        /* <DEDUP_REMOVED lines=15> */
[----:B------:R-:W-:Y:S02]  /*f0930*/  LOP3.LUT R217, R217, 0xffff7fff, RZ, 0xc0, !PT ;  /* 0xffff7fffd9d97812 */ /* 0x000fe400078ec0ff */
[C---:B------:R-:W-:Y:S02]  /*f0940*/  LOP3.LUT P3, RZ, R243.reuse, 0x400000, RZ, 0xc0, !PT ;  /* 0x00400000f3ff7812 */ /* 0x040fe4000786c0ff */
[C---:B------:R-:W-:Y:S02]  /*f0950*/  LOP3.LUT P4, RZ, R243.reuse, 0x800000, RZ, 0xc0, !PT ;  /* 0x00800000f3ff7812 */ /* 0x040fe4000788c0ff */
[----:B------:R-:W-:Y:S02]  /*f0960*/  LOP3.LUT P5, RZ, R243, 0x1000000, RZ, 0xc0, !PT ;  /* 0x01000000f3ff7812 */ /* 0x000fe400078ac0ff */
[----:B---3--:R-:W-:Y:S01]  /*f0970*/  LOP3.LUT P6, RZ, R244, 0x2, RZ, 0xc0, !PT ;  /* 0x00000002f4ff7812 */ /* 0x008fe200078cc0ff */
[----:B--2---:R0:W-:Y:S04]  /*f0980*/  @P2 STG.E.U8 desc[UR10][R16.64], R0 ;  /* 0x0000000010002986 */ /* 0x0041e8000c10110a */
[----:B0-----:R-:W2:Y:S08]  /*f0990*/  LDL.LU.64 R16, [R1+0x3ff0] ;  /* 0x003ff00001107983 */ /* 0x001eb00000300a00 */
[----:B------:R-:W-:-:S02]  /*f09a0*/  @P6 LOP3.LUT R217, R217, 0x8000, RZ, 0xfc, !PT ;  /* 0x00008000d9d96812 */ /* 0x000fc400078efcff */
[----:B------:R-:W-:Y:S01]  /*f09b0*/  LOP3.LUT P6, RZ, R244, 0x1, RZ, 0xc0, !PT ;  /* 0x00000001f4ff7812 */ /* 0x000fe200078cc0ff */
[----:B------:R-:W3:Y:S01]  /*f09c0*/  LDL.LU.64 R22, [R1+0x3ff8] ;  /* 0x003ff80001167983 */ /* 0x000ee20000300a00 */
[----:B------:R-:W-:-:S03]  /*f09d0*/  LOP3.LUT R217, R217, 0xfffeffff, RZ, 0xc0, !PT ;  /* 0xfffeffffd9d97812 */ /* 0x000fc600078ec0ff */
[----:B------:R-:W3:Y:S04]  /*f09e0*/  LDL.LU.64 R238, [R1+0x4000] ;  /* 0x0040000001ee7983 */ /* 0x000ee80000300a00 */
[----:B------:R-:W3:Y:S04]  /*f09f0*/  LDL.LU.64 R236, [R1+0x4008] ;  /* 0x0040080001ec7983 */ /* 0x000ee80000300a00 */
[----:B------:R-:W-:Y:S01]  /*f0a00*/  @P6 LOP3.LUT R217, R217, 0x10000, RZ, 0xfc, !PT ;  /* 0x00010000d9d96812 */ /* 0x000fe200078efcff */
[----:B------:R-:W3:Y:S01]  /*f0a10*/  LDL.LU R225, [R1+0x238] ;  /* 0x0002380001e17983 */ /* 0x000ee20000300800 */
[----:B------:R-:W-:-:S02]  /*f0a20*/  LOP3.LUT P6, RZ, R243, 0x80000000, RZ, 0xc0, !PT ;  /* 0x80000000f3ff7812 */ /* 0x000fc400078cc0ff */
[----:B------:R-:W-:Y:S01]  /*f0a30*/  LOP3.LUT R217, R217, 0xfffdffff, RZ, 0xc0, !PT ;  /* 0xfffdffffd9d97812 */ /* 0x000fe200078ec0ff */
[----:B------:R-:W3:Y:S01]  /*f0a40*/  LDL.LU.64 R234, [R1+0x4010] ;  /* 0x0040100001ea7983 */ /* 0x000ee20000300a00 */
[----:B------:R-:W-:-:S03]  /*f0a50*/  PRMT R0, R15, 0x7773, RZ ;  /* 0x000077730f007816 */ /* 0x000fc600000000ff */
[----:B------:R-:W3:Y:S06]  /*f0a60*/  LDL.LU.64 R232, [R1+0x4018] ;  /* 0x0040180001e87983 */ /* 0x000eec0000300a00 */
[----:B------:R-:W-:Y:S01]  /*f0a70*/  @P6 LOP3.LUT R217, R217, 0x20000, RZ, 0xfc, !PT ;  /* 0x00020000d9d96812 */ /* 0x000fe200078efcff */
[----:B----4-:R0:W-:Y:S01]  /*f0a80*/  @P3 STG.E.U8 desc[UR10][R230.64], R0 ;  /* 0x00000000e6003986 */ /* 0x0101e2000c10110a */
[----:B------:R-:W-:Y:S02]  /*f0a90*/  LOP3.LUT P6, RZ, R243, 0x40000000, RZ, 0xc0, !PT ;  /* 0x40000000f3ff7812 */ /* 0x000fe400078cc0ff */
[----:B------:R-:W-:Y:S01]  /*f0aa0*/  LOP3.LUT R217, R217, 0xfffbffff, RZ, 0xc0, !PT ;  /* 0xfffbffffd9d97812 */ /* 0x000fe200078ec0ff */
[----:B------:R-:W4:Y:S04]  /*f0ab0*/  LDL.LU R15, [R1+0x228] ;  /* 0x00022800010f7983 */ /* 0x000f280000300800 */
[----:B------:R-:W4:Y:S01]  /*f0ac0*/  LDL.LU.64 R6, [R1+0x4020] ;  /* 0x0040200001067983 */ /* 0x000f220000300a00 */
[----:B0-----:R-:W-:-:S03]  /*f0ad0*/  PRMT R0, R20, 0x7770, RZ ;  /* 0x0000777014007816 */ /* 0x001fc600000000ff */
[----:B------:R-:W4:Y:S02]  /*f0ae0*/  LDL.LU.64 R230, [R1+0x4028] ;  /* 0x0040280001e67983 */ /* 0x000f240000300a00 */
        /* <DEDUP_REMOVED lines=15> */
[----:B0-----:R-:W4:Y:S01]  /*f0be0*/  LDL.LU.64 R228, [R1+0x4030] ;  /* 0x0040300001e47983 */ /* 0x001f220000300a00 */
[----:B------:R-:W-:-:S05]  /*f0bf0*/  PRMT R0, R20, 0x7771, RZ ;  /* 0x0000777114007816 */ /* 0x000fca00000000ff */
[----:B------:R0:W-:Y:S02]  /*f0c00*/  @P5 STG.E.U8 desc[UR10][R4.64], R0 ;  /* 0x0000000004005986 */ /* 0x0001e4000c10110a */
[C---:B0-----:R-:W-:Y:S02]  /*f0c10*/  PRMT R0, R20.reuse, 0x7772, RZ ;  /* 0x0000777214007816 */ /* 0x041fe400000000ff */
        /* <DEDUP_REMOVED lines=76> */
[C---:B------:R-:W-:Y:S01]  /*f10e0*/  LOP3.LUT P6, RZ, R244.reuse, 0x20000, RZ, 0xc0, !PT ;  /* 0x00020000f4ff7812 */ /* 0x040fe200078cc0ff */
[----:B------:R-:W2:Y:S01]  /*f10f0*/  LDL.LU.64 R234, [R1+0x40a0] ;  /* 0x0040a00001ea7983 */ /* 0x000ea20000300a00 */
[----:B------:R-:W-:Y:S02]  /*f1100*/  LOP3.LUT P3, RZ, R244, 0x200, RZ, 0xc0, !PT ;  /* 0x00000200f4ff7812 */ /* 0x000fe4000786c0ff */
[----:B------:R-:W-:Y:S02]  /*f1110*/  LOP3.LUT R217, R217, 0xffffefff, RZ, 0xc0, !PT ;  /* 0xffffefffd9d97812 */ /* 0x000fe400078ec0ff */
[----:B------:R-:W-:-:S07]  /*f1120*/  PRMT R0, R20, 0x7772, RZ ;  /* 0x0000777214007816 */ /* 0x000fce00000000ff */
[----:B------:R-:W-:Y:S02]  /*f1130*/  @P6 LOP3.LUT R217, R217, 0x1000, RZ, 0xfc, !PT ;  /* 0x00001000d9d96812 */ /* 0x000fe400078efcff */
[----:B------:R-:W-:Y:S01]  /*f1140*/  LOP3.LUT P6, RZ, R244, 0x10000, RZ, 0xc0, !PT ;  /* 0x00010000f4ff7812 */ /* 0x000fe200078cc0ff */
[----:B---3--:R0:W-:Y:S01]  /*f1150*/  @P3 STG.E.U8 desc[UR10][R230.64], R0 ;  /* 0x00000000e6003986 */ /* 0x0081e2000c10110a */
[----:B------:R-:W-:Y:S02]  /*f1160*/  LOP3.LUT R217, R217, 0xffffdfff, RZ, 0xc0, !PT ;  /* 0xffffdfffd9d97812 */ /* 0x000fe400078ec0ff */
[----:B0-----:R-:W-:Y:S02]  /*f1170*/  PRMT R0, R20, 0x7773, RZ ;  /* 0x0000777314007816 */ /* 0x001fe400000000ff */
[----:B------:R-:W3:Y:S07]  /*f1180*/  LDL.LU.64 R20, [R1+0x40a8] ;  /* 0x0040a80001147983 */ /* 0x000eee0000300a00 */
[----:B------:R-:W-:-:S02]  /*f1190*/  @P6 LOP3.LUT R217, R217, 0x2000, RZ, 0xfc, !PT ;  /* 0x00002000d9d96812 */ /* 0x000fc400078efcff */
[C---:B------:R-:W-:Y:S01]  /*f11a0*/  LOP3.LUT P6, RZ, R244.reuse, 0x8000, RZ, 0xc0, !PT ;  /* 0x00008000f4ff7812 */ /* 0x040fe200078cc0ff */
[----:B------:R-:W3:Y:S01]  /*f11b0*/  LDL.LU.64 R232, [R1+0x40b0] ;  /* 0x0040b00001e87983 */ /* 0x000ee20000300a00 */
[C---:B------:R-:W-:Y:S02]  /*f11c0*/  LOP3.LUT P4, RZ, R244.reuse, 0x1000, RZ, 0xc0, !PT ;  /* 0x00001000f4ff7812 */ /* 0x040fe4000788c0ff */
[----:B------:R-:W-:Y:S01]  /*f11d0*/  LOP3.LUT P5, RZ, R244, 0x2000, RZ, 0xc0, !PT ;  /* 0x00002000f4ff7812 */ /* 0x000fe200078ac0ff */
[----:B------:R-:W3:Y:S01]  /*f11e0*/  LDL.LU.64 R6, [R1+0x40b8] ;  /* 0x0040b80001067983 */ /* 0x000ee20000300a00 */
[----:B------:R-:W-:-:S03]  /*f11f0*/  LOP3.LUT R217, R217, 0xffffbfff, RZ, 0xc0, !PT ;  /* 0xffffbfffd9d97812 */ /* 0x000fc600078ec0ff */
[----:B------:R-:W3:Y:S04]  /*f1200*/  LDL.LU.64 R230, [R1+0x40c0] ;  /* 0x0040c00001e67983 */ /* 0x000ee80000300a00 */
[----:B------:R-:W-:Y:S02]  /*f1210*/  @P6 LOP3.LUT R217, R217, 0x4000, RZ, 0xfc, !PT ;  /* 0x00004000d9d96812 */ /* 0x000fe400078efcff */
        /* <DEDUP_REMOVED lines=28> */
[----:B------:R-:W-:Y:S01]  /*f13e0*/  LOP3.LUT P0, RZ, R244, 0x800000, RZ, 0xc0, !PT ;  /* 0x00800000f4ff7812 */ /* 0x000fe2000780c0ff */
[----:B------:R-:W2:Y:S08]  /*f13f0*/  LDL.LU R245, [R1+0x520c] ;  /* 0x00520c0001f57983 */ /* 0x000eb00000300800 */
[----:B---3--:R0:W-:Y:S01]  /*f1400*/  @P6 STG.E.U8 desc[UR10][R20.64], R0 ;  /* 0x0000000014006986 */ /* 0x0081e2000c10110a */
[----:B------:R-:W-:-:S02]  /*f1410*/  LOP3.LUT P6, RZ, R217, 0x100, RZ, 0xc0, !PT ;  /* 0x00000100d9ff7812 */ /* 0x000fc400078cc0ff */
        /* <DEDUP_REMOVED lines=10> */
[----:B0-----:R-:W-:Y:S02]  /*f14c0*/  PRMT R0, R246, 0x7773, RZ ;  /* 0x00007773f6007816 */ /* 0x001fe400000000ff */
[C---:B------:R-:W-:Y:S01]  /*f14d0*/  LOP3.LUT P4, RZ, R244.reuse, 0x8000000, RZ, 0xc0, !PT ;  /* 0x08000000f4ff7812 */ /* 0x040fe2000788c0ff */
[----:B------:R-:W3:Y:S04]  /*f14e0*/  LDL.LU R246, [R1+0x5208] ;  /* 0x0052080001f67983 */ /* 0x000ee80000300800 */
[----:B----4-:R0:W-:Y:S01]  /*f14f0*/  @P1 STG.E.U8 desc[UR10][R228.64], R0 ;  /* 0x00000000e4001986 */ /* 0x0101e2000c10110a */
[----:B------:R-:W-:-:S02]  /*f1500*/  LOP3.LUT P5, RZ, R244, 0x10000000, RZ, 0xc0, !PT ;  /* 0x10000000f4ff7812 */ /* 0x000fc400078ac0ff */
[----:B0-----:R-:W-:-:S05]  /*f1510*/  PRMT R0, R247, 0x7770, RZ ;  /* 0x00007770f7007816 */ /* 0x001fca00000000ff */
[----:B------:R0:W-:Y:S02]  /*f1520*/  @P2 STG.E.U8 desc[UR10][R4.64], R0 ;  /* 0x0000000004002986 */ /* 0x0001e4000c10110a */
[----:B0-----:R-:W-:-:S05]  /*f1530*/  PRMT R0, R247, 0x7771, RZ ;  /* 0x00007771f7007816 */ /* 0x001fca00000000ff */
[----:B------:R0:W-:Y:S02]  /*f1540*/  @P3 STG.E.U8 desc[UR10][R226.64], R0 ;  /* 0x00000000e2003986 */ /* 0x0001e4000c10110a */
[----:B0-----:R-:W-:-:S05]  /*f1550*/  PRMT R0, R247, 0x7772, RZ ;  /* 0x00007772f7007816 */ /* 0x001fca00000000ff */
[----:B------:R0:W-:Y:S02]  /*f1560*/  @P4 STG.E.U8 desc[UR10][R18.64], R0 ;  /* 0x0000000012004986 */ /* 0x0001e4000c10110a */
[----:B0-----:R-:W-:Y:S02]  /*f1570*/  PRMT R0, R247, 0x7773, RZ ;  /* 0x00007773f7007816 */ /* 0x001fe400000000ff */
[----:B------:R-:W4:Y:S04]  /*f1580*/  LDL.LU R247, [R1+0x5204] ;  /* 0x0052040001f77983 */ /* 0x000f280000300800 */
[----:B--2---:R0:W-:Y:S04]  /*f1590*/  @P5 STG.E.U8 desc[UR10][R16.64], R0 ;  /* 0x0000000010005986 */ /* 0x0041e8000c10110a */
[----:B0-----:R-:W2:Y:S04]  /*f15a0*/  LDL.LU.64 R16, [R1+0x40f0] ;  /* 0x0040f00001107983 */ /* 0x001ea80000300a00 */
[----:B------:R-:W3:Y:S04]  /*f15b0*/  LDL.LU.64 R230, [R1+0x40f8] ;  /* 0x0040f80001e67983 */ /* 0x000ee80000300a00 */
[----:B------:R-:W4:Y:S04]  /*f15c0*/  LDL.LU.64 R228, [R1+0x4100] ;  /* 0x0041000001e47983 */ /* 0x000f280000300a00 */
[----:B------:R-:W4:Y:S04]  /*f15d0*/  LDL.LU.64 R4, [R1+0x4108] ;  /* 0x0041080001047983 */ /* 0x000f280000300a00 */
[----:B------:R-:W4:Y:S01]  /*f15e0*/  LDL.LU.64 R226, [R1+0x4110] ;  /* 0x0041100001e27983 */ /* 0x000f220000300a00 */
[----:B------:R-:W-:-:S03]  /*f15f0*/  LOP3.LUT P2, RZ, R244, 0x20000000, RZ, 0xc0, !PT ;  /* 0x20000000f4ff7812 */ /* 0x000fc6000784c0ff */
[----:B------:R-:W4:Y:S01]  /*f1600*/  LDL.LU.64 R18, [R1+0x4118] ;  /* 0x0041180001127983 */ /* 0x000f220000300a00 */
[----:B------:R-:W-:Y:S02]  /*f1610*/  PRMT R0, R248, 0x7770, RZ ;  /* 0x00007770f8007816 */ /* 0x000fe400000000ff */
[----:B------:R-:W-:Y:S02]  /*f1620*/  LOP3.LUT R218, R218, 0x7fffffff, RZ, 0xc0, !PT ;  /* 0x7fffffffdada7812 */ /* 0x000fe400078ec0ff */
[----:B------:R-:W-:Y:S02]  /*f1630*/  LOP3.LUT R217, R217, 0xfffffffe, RZ, 0xc0, !PT ;  /* 0xfffffffed9d97812 */ /* 0x000fe400078ec0ff */
        /* <DEDUP_REMOVED lines=8> */
[----:B------:R-:W-:Y:S01]  /*f16c0*/  LOP3.LUT R217, R217, 0xfffffffb, RZ, 0xc0, !PT ;  /* 0xfffffffbd9d97812 */ /* 0x000fe200078ec0ff */
[----:B--2---:R0:W-:Y:S04]  /*f16d0*/  @P2 STG.E.U8 desc[UR10][R16.64], R0 ;  /* 0x0000000010002986 */ /* 0x0041e8000c10110a */
[----:B0-----:R-:W2:Y:S04]  /*f16e0*/  LDL.LU.64 R16, [R1+0x4120] ;  /* 0x0041200001107983 */ /* 0x001ea80000300a00 */
[----:B------:R-:W2:Y:S02]  /*f16f0*/  LDL.LU.64 R238, [R1+0x4128] ;  /* 0x0041280001ee7983 */ /* 0x000ea40000300a00 */
        /* <DEDUP_REMOVED lines=13> */
[----:B------:R-:W-:Y:S02]  /*f17d0*/  LOP3.LUT P6, RZ, R245, 0x8, RZ, 0xc0, !PT ;  /* 0x00000008f5ff7812 */ /* 0x000fe400078cc0ff */
[----:B------:R-:W-:Y:S01]  /*f17e0*/  LOP3.LUT R217, R217, 0xffffffdf, RZ, 0xc0, !PT ;  /* 0xffffffdfd9d97812 */ /* 0x000fe200078ec0ff */
[----:B---3--:R0:W-:Y:S01]  /*f17f0*/  @P3 STG.E.U8 desc[UR10][R230.64], R0 ;  /* 0x00000000e6003986 */ /* 0x0081e2000c10110a */
[----:B------:R-:W-:-:S09]  /*f1800*/  LOP3.LUT P5, RZ, R245, 0x1, RZ, 0xc0, !PT ;  /* 0x00000001f5ff7812 */ /* 0x000fd200078ac0ff */
[----:B------:R-:W-:Y:S02]  /*f1810*/  @P6 LOP3.LUT R217, R217, 0x20, RZ, 0xfc, !PT ;  /* 0x00000020d9d96812 */ /* 0x000fe400078efcff */
[----:B0-----:R-:W-:Y:S02]  /*f1820*/  PRMT R0, R248, 0x7772, RZ ;  /* 0x00007772f8007816 */ /* 0x001fe400000000ff */
[----:B------:R-:W-:-:S03]  /*f1830*/  LOP3.LUT P6, RZ, R245, 0x4, RZ, 0xc0, !PT ;  /* 0x00000004f5ff7812 */ /* 0x000fc600078cc0ff */
[----:B----4-:R0:W-:Y:S01]  /*f1840*/  @P4 STG.E.U8 desc[UR10][R228.64], R0 ;  /* 0x00000000e4004986 */ /* 0x0101e2000c10110a */
[----:B------:R-:W-:Y:S02]  /*f1850*/  LOP3.LUT R217, R217, 0xffffffbf, RZ, 0xc0, !PT ;  /* 0xffffffbfd9d97812 */ /* 0x000fe400078ec0ff */
[----:B0-----:R-:W-:Y:S02]  /*f1860*/  PRMT R0, R248, 0x7773, RZ ;  /* 0x00007773f8007816 */ /* 0x001fe400000000ff */
[----:B------:R-:W3:Y:S04]  /*f1870*/  LDL.LU R248, [R1+0x5200] ;  /* 0x0052000001f87983 */ /* 0x000ee80000300800 */
[----:B------:R-:W4:Y:S01]  /*f1880*/  LDL.LU.64 R232, [R1+0x4148] ;  /* 0x0041480001e87983 */ /* 0x000f220000300a00 */
[----:B------:R-:W-:-:S02]  /*f1890*/  @P6 LOP3.LUT R217, R217, 0x40, RZ, 0xfc, !PT ;  /* 0x00000040d9d96812 */ /* 0x000fc400078efcff */
[----:B------:R-:W-:Y:S01]  /*f18a0*/  LOP3.LUT P6, RZ, R245, 0x2, RZ, 0xc0, !PT ;  /* 0x00000002f5ff7812 */ /* 0x000fe200078cc0ff */
[----:B------:R-:W3:Y:S04]  /*f18b0*/  LDL.LU.64 R6, [R1+0x4150] ;  /* 0x0041500001067983 */ /* 0x000ee80000300a00 */
[----:B------:R0:W-:Y:S04]  /*f18c0*/  @P5 STG.E.U8 desc[UR10][R4.64], R0 ;  /* 0x0000000004005986 */ /* 0x0001e8000c10110a */
[----:B------:R-:W3:Y:S04]  /*f18d0*/  LDL.LU.64 R230, [R1+0x4158] ;  /* 0x0041580001e67983 */ /* 0x000ee80000300a00 */
[----:B------:R-:W3:Y:S01]  /*f18e0*/  LDL.LU.64 R228, [R1+0x4160] ;  /* 0x0041600001e47983 */ /* 0x000ee20000300a00 */
[----:B0-----:R-:W-:-:S03]  /*f18f0*/  PRMT R0, R2, 0x7770, RZ ;  /* 0x0000777002007816 */ /* 0x001fc600000000ff */
[----:B------:R-:W3:Y:S04]  /*f1900*/  LDL.LU.64 R4, [R1+0x4168] ;  /* 0x0041680001047983 */ /* 0x000ee80000300a00 */
[----:B------:R0:W-:Y:S01]  /*f1910*/  @P6 STG.E.U8 desc[UR10][R226.64], R0 ;  /* 0x00000000e2006986 */ /* 0x0001e2000c10110a */
[C---:B------:R-:W-:Y:S02]  /*f1920*/  LOP3.LUT P6, RZ, R217.reuse, 0x40, RZ, 0xc0, !PT ;  /* 0x00000040d9ff7812 */ /* 0x040fe400078cc0ff */
[----:B0-----:R-:W-:Y:S01]  /*f1930*/  PRMT R0, R2, 0x7771, RZ ;  /* 0x0000777102007816 */ /* 0x001fe200000000ff */
[----:B------:R-:W3:Y:S10]  /*f1940*/  LDL.LU.64 R226, [R1+0x4170] ;  /* 0x0041700001e27983 */ /* 0x000ef40000300a00 */
[----:B------:R0:W-:Y:S01]  /*f1950*/  @P6 STG.E.U8 desc[UR10][R18.64], R0 ;  /* 0x0000000012006986 */ /* 0x0001e2000c10110a */
[----:B------:R-:W-:-:S03]  /*f1960*/  LOP3.LUT P6, RZ, R217, 0x20, RZ, 0xc0, !PT ;  /* 0x00000020d9ff7812 */ /* 0x000fc600078cc0ff */
[----:B0-----:R-:W3:Y:S01]  /*f1970*/  LDL.LU.64 R18, [R1+0x4178] ;  /* 0x0041780001127983 */ /* 0x001ee20000300a00 */
[----:B------:R-:W-:-:S09]  /*f1980*/  PRMT R0, R2, 0x7772, RZ ;  /* 0x0000777202007816 */ /* 0x000fd200000000ff */
[----:B--2---:R0:W-:Y:S04]  /*f1990*/  @P6 STG.E.U8 desc[UR10][R16.64], R0 ;  /* 0x0000000010006986 */ /* 0x0041e8000c10110a */
[----:B0-----:R-:W2:Y:S01]  /*f19a0*/  LDL.LU.64 R16, [R1+0x4180] ;  /* 0x0041800001107983 */ /* 0x001ea20000300a00 */
[----:B------:R-:W-:Y:S02]  /*f19b0*/  LOP3.LUT P6, RZ, R217, 0x10, RZ, 0xc0, !PT ;  /* 0x00000010d9ff7812 */ /* 0x000fe400078cc0ff */
[----:B------:R-:W-:Y:S02]  /*f19c0*/  PRMT R0, R2, 0x7773, RZ ;  /* 0x0000777302007816 */ /* 0x000fe400000000ff */
[----:B------:R-:W-:Y:S01]  /*f19d0*/  LOP3.LUT P0, RZ, R245, 0x400, RZ, 0xc0, !PT ;  /* 0x00000400f5ff7812 */ /* 0x000fe2000780c0ff */
[----:B------:R-:W2:Y:S08]  /*f19e0*/  LDL.LU R2, [R1+0x51fc] ;  /* 0x0051fc0001027983 */ /* 0x000eb00000300800 */
        /* <DEDUP_REMOVED lines=14> */
[----:B----4-:R0:W-:Y:S01]  /*f1ad0*/  @P6 STG.E.U8 desc[UR10][R232.64], R0 ;  /* 0x00000000e8006986 */ /* 0x0101e2000c10110a */
[----:B------:R-:W-:-:S02]  /*f1ae0*/  LOP3.LUT P6, RZ, R218, 0x80000000, RZ, 0xc0, !PT ;  /* 0x80000000daff7812 */ /* 0x000fc400078cc0ff */
[----:B0-----:R-:W-:-:S11]  /*f1af0*/  PRMT R0, R8, 0x7770, RZ ;  /* 0x0000777008007816 */ /* 0x001fd600000000ff */
[----:B---3--:R0:W-:Y:S01]  /*f1b00*/  @P6 STG.E.U8 desc[UR10][R6.64], R0 ;  /* 0x0000000006006986 */ /* 0x0081e2000c10110a */
[----:B------:R-:W-:Y:S02]  /*f1b10*/  LOP3.LUT P2, RZ, R245, 0x1000, RZ, 0xc0, !PT ;  /* 0x00001000f5ff7812 */ /* 0x000fe4000784c0ff */
[----:B0-----:R-:W-:-:S05]  /*f1b20*/  PRMT R0, R8, 0x7771, RZ ;  /* 0x0000777108007816 */ /* 0x001fca00000000ff */
[----:B------:R0:W-:Y:S01]  /*f1b30*/  @P0 STG.E.U8 desc[UR10][R230.64], R0 ;  /* 0x00000000e6000986 */ /* 0x0001e2000c10110a */
[----:B------:R-:W-:Y:S02]  /*f1b40*/  LOP3.LUT P3, RZ, R245, 0x2000, RZ, 0xc0, !PT ;  /* 0x00002000f5ff7812 */ /* 0x000fe4000786c0ff */
[----:B0-----:R-:W-:-:S05]  /*f1b50*/  PRMT R0, R8, 0x7772, RZ ;  /* 0x0000777208007816 */ /* 0x001fca00000000ff */
[----:B------:R0:W-:Y:S01]  /*f1b60*/  @P1 STG.E.U8 desc[UR10][R228.64], R0 ;  /* 0x00000000e4001986 */ /* 0x0001e2000c10110a */
[C---:B------:R-:W-:Y:S02]  /*f1b70*/  LOP3.LUT P4, RZ, R245.reuse, 0x4000, RZ, 0xc0, !PT ;  /* 0x00004000f5ff7812 */ /* 0x040fe4000788c0ff */
[----:B0-----:R-:W-:Y:S02]  /*f1b80*/  PRMT R0, R8, 0x7773, RZ ;  /* 0x0000777308007816 */ /* 0x001fe400000000ff */
[----:B------:R-:W-:Y:S01]  /*f1b90*/  LOP3.LUT P5, RZ, R245, 0x8000, RZ, 0xc0, !PT ;  /* 0x00008000f5ff7812 */ /* 0x000fe200078ac0ff */
[----:B------:R-:W3:Y:S04]  /*f1ba0*/  LDL.LU R8, [R1+0x51f4] ;  /* 0x0051f40001087983 */ /* 0x000ee80000300800 */
        /* <DEDUP_REMOVED lines=11> */
[----:B------:R-:W3:Y:S01]  /*f1c60*/  LDL.LU.64 R226, [R1+0x41a8] ;  /* 0x0041a80001e27983 */ /* 0x000ee20000300a00 */
[----:B------:R-:W-:-:S03]  /*f1c70*/  LOP3.LUT P2, RZ, R245, 0x10000, RZ, 0xc0, !PT ;  /* 0x00010000f5ff7812 */ /* 0x000fc6000784c0ff */
[----:B------:R-:W3:Y:S01]  /*f1c80*/  LDL.LU.64 R18, [R1+0x41b0] ;  /* 0x0041b00001127983 */ /* 0x000ee20000300a00 */
[----:B------:R-:W-:-:S03]  /*f1c90*/  PRMT R0, R13, 0x7773, RZ ;  /* 0x000077730d007816 */ /* 0x000fc600000000ff */
[----:B------:R-:W3:Y:S01]  /*f1ca0*/  LDL.LU R13, [R1+0x51f0] ;  /* 0x0051f000010d7983 */ /* 0x000ee20000300800 */
        /* <DEDUP_REMOVED lines=16> */
[----:B------:R-:W2:Y:S04]  /*f1db0*/  LDL.LU.64 R238, [R1+0x41c0] ;  /* 0x0041c00001ee7983 */ /* 0x000ea80000300a00 */
[----:B------:R-:W2:Y:S01]  /*f1dc0*/  LDL.LU.64 R236, [R1+0x41c8] ;  /* 0x0041c80001ec7983 */ /* 0x000ea20000300a00 */
        /* <DEDUP_REMOVED lines=8> */
[----:B------:R-:W-:Y:S01]  /*f1e50*/  @P6 LOP3.LUT R218, R218, 0x10000000, RZ, 0xfc, !PT ;  /* 0x10000000dada6812 */ /* 0x000fe200078efcff */
[----:B------:R-:W2:Y:S01]  /*f1e60*/  LDL.LU.64 R6, [R1+0x41e8] ;  /* 0x0041e80001067983 */ /* 0x000ea20000300a00 */
        /* <DEDUP_REMOVED lines=12> */
[----:B0-----:R-:W-:-:S05]  /*f1f30*/  PRMT R0, R249, 0x7772, RZ ;  /* 0x00007772f9007816 */ /* 0x001fca00000000ff */
[----:B------:R0:W-:Y:S02]  /*f1f40*/  @P5 STG.E.U8 desc[UR10][R4.64], R0 ;  /* 0x0000000004005986 */ /* 0x0001e4000c10110a */
[----:B0-----:R-:W-:Y:S02]  /*f1f50*/  PRMT R0, R249, 0x7773, RZ ;  /* 0x00007773f9007816 */ /* 0x001fe400000000ff */
[----:B------:R-:W3:Y:S04]  /*f1f60*/  LDL.LU R249, [R1+0x51ec] ;  /* 0x0051ec0001f97983 */ /* 0x000ee80000300800 */
[----:B------:R-:W4:Y:S04]  /*f1f70*/  LDL.LU.64 R230, [R1+0x41f0] ;  /* 0x0041f00001e67983 */ /* 0x000f280000300a00 */
[----:B------:R0:W-:Y:S01]  /*f1f80*/  @P6 STG.E.U8 desc[UR10][R226.64], R0 ;  /* 0x00000000e2006986 */ /* 0x0001e2000c10110a */
[----:B------:R-:W-:-:S03]  /*f1f90*/  LOP3.LUT P6, RZ, R218, 0x40000000, RZ, 0xc0, !PT ;  /* 0x40000000daff7812 */ /* 0x000fc600078cc0ff */
[----:B------:R-:W3:Y:S04]  /*f1fa0*/  LDL.LU.64 R228, [R1+0x41f8] ;  /* 0x0041f80001e47983 */ /* 0x000ee80000300a00 */
[----:B------:R-:W3:Y:S01]  /*f1fb0*/  LDL.LU.64 R4, [R1+0x4200] ;  /* 0x0042000001047983 */ /* 0x000ee20000300a00 */
[----:B0-----:R-:W-:-:S03]  /*f1fc0*/  PRMT R0, R250, 0x7770, RZ ;  /* 0x00007770fa007816 */ /* 0x001fc600000000ff */
[----:B------:R-:W3:Y:S04]  /*f1fd0*/  LDL.LU.64 R226, [R1+0x4208] ;  /* 0x0042080001e27983 */ /* 0x000ee80000300a00 */
        /* <DEDUP_REMOVED lines=8> */
[----:B------:R0:W-:Y:S01]  /*f2060*/  @P6 STG.E.U8 desc[UR10][R238.64], R0 ;  /* 0x00000000ee006986 */ /* 0x0001e2000c10110a */
[----:B------:R-:W-:Y:S02]  /*f2070*/  LOP3.LUT P6, RZ, R218, 0x8000000, RZ, 0xc0, !PT ;  /* 0x08000000daff7812 */ /* 0x000fe400078cc0ff */
[----:B0-----:R-:W-:Y:S02]  /*f2080*/  PRMT R0, R250, 0x7773, RZ ;  /* 0x00007773fa007816 */ /* 0x001fe400000000ff */
        /* <DEDUP_REMOVED lines=14> */
[----:B0-----:R-:W-:Y:S02]  /*f2170*/  PRMT R0, R251, 0x7773, RZ ;  /* 0x00007773fb007816 */ /* 0x001fe400000000ff */
[----:B------:R-:W-:Y:S01]  /*f2180*/  LOP3.LUT P2, RZ, R245, 0x80000000, RZ, 0xc0, !PT ;  /* 0x80000000f5ff7812 */ /* 0x000fe2000784c0ff */
[----:B------:R-:W2:Y:S06]  /*f2190*/  LDL.LU R251, [R1+0x51e4] ;  /* 0x0051e40001fb7983 */ /* 0x000eac0000300800 */
[----:B------:R0:W-:Y:S01]  /*f21a0*/  @P6 STG.E.U8 desc[UR10][R6.64], R0 ;  /* 0x0000000006006986 */ /* 0x0001e2000c10110a */
[----:B------:R-:W-:-:S02]  /*f21b0*/  LOP3.LUT P3, RZ, R246, 0x1, RZ, 0xc0, !PT ;  /* 0x00000001f6ff7812 */ /* 0x000fc4000786c0ff */
[----:B0-----:R-:W-:-:S05]  /*f21c0*/  PRMT R0, R252, 0x7770, RZ ;  /* 0x00007770fc007816 */ /* 0x001fca00000000ff */
[----:B----4-:R0:W-:Y:S01]  /*f21d0*/  @P0 STG.E.U8 desc[UR10][R230.64], R0 ;  /* 0x00000000e6000986 */ /* 0x0101e2000c10110a */
[----:B------:R-:W-:Y:S02]  /*f21e0*/  LOP3.LUT P4, RZ, R246, 0x2, RZ, 0xc0, !PT ;  /* 0x00000002f6ff7812 */ /* 0x000fe4000788c0ff */
[----:B0-----:R-:W-:-:S05]  /*f21f0*/  PRMT R0, R252, 0x7771, RZ ;  /* 0x00007771fc007816 */ /* 0x001fca00000000ff */
[----:B---3--:R0:W-:Y:S01]  /*f2200*/  @P1 STG.E.U8 desc[UR10][R228.64], R0 ;  /* 0x00000000e4001986 */ /* 0x0081e2000c10110a */
[----:B------:R-:W-:Y:S02]  /*f2210*/  LOP3.LUT P5, RZ, R246, 0x4, RZ, 0xc0, !PT ;  /* 0x00000004f6ff7812 */ /* 0x000fe400078ac0ff */
[----:B0-----:R-:W-:-:S05]  /*f2220*/  PRMT R0, R252, 0x7772, RZ ;  /* 0x00007772fc007816 */ /* 0x001fca00000000ff */
[----:B------:R0:W-:Y:S02]  /*f2230*/  @P2 STG.E.U8 desc[UR10][R4.64], R0 ;  /* 0x0000000004002986 */ /* 0x0001e4000c10110a */
        /* <DEDUP_REMOVED lines=33> */
[----:B------:R-:W2:Y:S01]  /*f2450*/  LDL.LU.64 R238, [R1+0x4258] ;  /* 0x0042580001ee7983 */ /* 0x000ea20000300a00 */
[----:B------:R-:W-:-:S03]  /*f2460*/  @P6 LOP3.LUT R218, R218, 0x80000, RZ, 0xfc, !PT ;  /* 0x00080000dada6812 */ /* 0x000fc600078efcff */
[----:B------:R-:W2:Y:S01]  /*f2470*/  LDL.LU.64 R236, [R1+0x4260] ;  /* 0x0042600001ec7983 */ /* 0x000ea20000300a00 */
[----:B------:R-:W-:Y:S02]  /*f2480*/  LOP3.LUT P6, RZ, R246, 0x400, RZ, 0xc0, !PT ;  /* 0x00000400f6ff7812 */ /* 0x000fe400078cc0ff */
[----:B------:R-:W-:Y:S01]  /*f2490*/  LOP3.LUT R218, R218, 0xffefffff, RZ, 0xc0, !PT ;  /* 0xffefffffdada7812 */ /* 0x000fe200078ec0ff */
[----:B------:R-:W2:Y:S01]  /*f24a0*/  LDL.LU.64 R234, [R1+0x4268] ;  /* 0x0042680001ea7983 */ /* 0x000ea20000300a00 */
[----:B------:R-:W-:-:S03]  /*f24b0*/  LOP3.LUT P3, RZ, R246, 0x10, RZ, 0xc0, !PT ;  /* 0x00000010f6ff7812 */ /* 0x000fc6000786c0ff */
[----:B------:R-:W2:Y:S01]  /*f24c0*/  LDL.LU.64 R20, [R1+0x4270] ;  /* 0x0042700001147983 */ /* 0x000ea20000300a00 */
[C---:B------:R-:W-:Y:S02]  /*f24d0*/  LOP3.LUT P4, RZ, R246.reuse, 0x20, RZ, 0xc0, !PT ;  /* 0x00000020f6ff7812 */ /* 0x040fe4000788c0ff */
[----:B------:R-:W-:Y:S01]  /*f24e0*/  LOP3.LUT P5, RZ, R246, 0x40, RZ, 0xc0, !PT ;  /* 0x00000040f6ff7812 */ /* 0x000fe200078ac0ff */
[----:B------:R-:W2:Y:S02]  /*f24f0*/  LDL.LU.64 R232, [R1+0x4278] ;  /* 0x0042780001e87983 */ /* 0x000ea40000300a00 */
[----:B------:R-:W-:Y:S02]  /*f2500*/  @P6 LOP3.LUT R218, R218, 0x100000, RZ, 0xfc, !PT ;  /* 0x00100000dada6812 */ /* 0x000fe400078efcff */
[----:B------:R-:W-:Y:S01]  /*f2510*/  LOP3.LUT P6, RZ, R246, 0x200, RZ, 0xc0, !PT ;  /* 0x00000200f6ff7812 */ /* 0x000fe200078cc0ff */
[----:B------:R-:W2:Y:S01]  /*f2520*/  LDL.LU.64 R6, [R1+0x4280] ;  /* 0x0042800001067983 */ /* 0x000ea20000300a00 */
[----:B------:R-:W-:-:S11]  /*f2530*/  LOP3.LUT R218, R218, 0xffdfffff, RZ, 0xc0, !PT ;  /* 0xffdfffffdada7812 */ /* 0x000fd600078ec0ff */
[----:B------:R-:W-:Y:S02]  /*f2540*/  @P6 LOP3.LUT R218, R218, 0x200000, RZ, 0xfc, !PT ;  /* 0x00200000dada6812 */ /* 0x000fe400078efcff */
[----:B------:R-:W-:Y:S01]  /*f2550*/  LOP3.LUT P6, RZ, R246, 0x100, RZ, 0xc0, !PT ;  /* 0x00000100f6ff7812 */ /* 0x000fe200078cc0ff */
[----:B----4-:R0:W-:Y:S01]  /*f2560*/  @P3 STG.E.U8 desc[UR10][R230.64], R0 ;  /* 0x00000000e6003986 */ /* 0x0101e2000c10110a */
[----:B------:R-:W-:Y:S02]  /*f2570*/  LOP3.LUT R218, R218, 0xffbfffff, RZ, 0xc0, !PT ;  /* 0xffbfffffdada7812 */ /* 0x000fe400078ec0ff */
[----:B0-----:R-:W-:Y:S01]  /*f2580*/  PRMT R0, R11, 0x7770, RZ ;  /* 0x000077700b007816 */ /* 0x001fe200000000ff */
[----:B------:R-:W4:Y:S08]  /*f2590*/  LDL.LU.64 R230, [R1+0x4288] ;  /* 0x0042880001e67983 */ /* 0x000f300000300a00 */
[----:B------:R-:W-:-:S02]  /*f25a0*/  @P6 LOP3.LUT R218, R218, 0x400000, RZ, 0xfc, !PT ;  /* 0x00400000dada6812 */ /* 0x000fc400078efcff */
[----:B------:R-:W-:Y:S01]  /*f25b0*/  LOP3.LUT P6, RZ, R246, 0x80, RZ, 0xc0, !PT ;  /* 0x00000080f6ff7812 */ /* 0x000fe200078cc0ff */
[----:B---3--:R0:W-:Y:S02]  /*f25c0*/  @P4 STG.E.U8 desc[UR10][R228.64], R0 ;  /* 0x00000000e4004986 */ /* 0x0081e4000c10110a */
[C---:B0-----:R-:W-:Y:S02]  /*f25d0*/  PRMT R0, R11.reuse, 0x7771, RZ ;  /* 0x000077710b007816 */ /* 0x041fe400000000ff */
[----:B------:R-:W3:Y:S04]  /*f25e0*/  LDL.LU.64 R228, [R1+0x4290] ;  /* 0x0042900001e47983 */ /* 0x000ee80000300a00 */
[----:B------:R0:W-:Y:S02]  /*f25f0*/  @P5 STG.E.U8 desc[UR10][R4.64], R0 ;  /* 0x0000000004005986 */ /* 0x0001e4000c10110a */
[----:B0-----:R-:W-:-:S02]  /*f2600*/  PRMT R0, R11, 0x7772, RZ ;  /* 0x000077720b007816 */ /* 0x001fc400000000ff */
[----:B------:R-:W3:Y:S04]  /*f2610*/  LDL.LU.64 R4, [R1+0x4298] ;  /* 0x0042980001047983 */ /* 0x000ee80000300a00 */
[----:B------:R0:W-:Y:S01]  /*f2620*/  @P6 STG.E.U8 desc[UR10][R226.64], R0 ;  /* 0x00000000e2006986 */ /* 0x0001e2000c10110a */
[C---:B------:R-:W-:Y:S02]  /*f2630*/  LOP3.LUT P6, RZ, R218.reuse, 0x400000, RZ, 0xc0, !PT ;  /* 0x00400000daff7812 */ /* 0x040fe400078cc0ff */
[----:B0-----:R-:W-:Y:S02]  /*f2640*/  PRMT R0, R11, 0x7773, RZ ;  /* 0x000077730b007816 */ /* 0x001fe400000000ff */
[----:B------:R-:W3:Y:S09]  /*f2650*/  LDL.LU R11, [R1+0x51d8] ;  /* 0x0051d800010b7983 */ /* 0x000ef20000300800 */
[----:B------:R0:W-:Y:S01]  /*f2660*/  @P6 STG.E.U8 desc[UR10][R18.64], R0 ;  /* 0x0000000012006986 */ /* 0x0001e2000c10110a */
[----:B------:R-:W-:-:S03]  /*f2670*/  LOP3.LUT P6, RZ, R218, 0x200000, RZ, 0xc0, !PT ;  /* 0x00200000daff7812 */ /* 0x000fc600078cc0ff */
[----:B------:R-:W3:Y:S01]  /*f2680*/  LDL.LU.64 R226, [R1+0x42a0] ;  /* 0x0042a00001e27983 */ /* 0x000ee20000300a00 */
[----:B0-----:R-:W-:-:S03]  /*f2690*/  PRMT R0, R10, 0x7770, RZ ;  /* 0x000077700a007816 */ /* 0x001fc600000000ff */
[----:B------:R-:W3:Y:S06]  /*f26a0*/  LDL.LU.64 R18, [R1+0x42a8] ;  /* 0x0042a80001127983 */ /* 0x000eec0000300a00 */
        /* <DEDUP_REMOVED lines=23> */
[C---:B------:R-:W-:Y:S02]  /*f2820*/  LOP3.LUT P2, RZ, R246.reuse, 0x40000, RZ, 0xc0, !PT ;  /* 0x00040000f6ff7812 */ /* 0x040fe4000784c0ff */
[----:B0-----:R-:W-:Y:S02]  /*f2830*/  PRMT R0, R9, 0x7773, RZ ;  /* 0x0000777309007816 */ /* 0x001fe400000000ff */
[C---:B------:R-:W-:Y:S01]  /*f2840*/  LOP3.LUT P3, RZ, R246.reuse, 0x80000, RZ, 0xc0, !PT ;  /* 0x00080000f6ff7812 */ /* 0x040fe2000786c0ff */
[----:B------:R-:W2:Y:S04]  /*f2850*/  LDL.LU R9, [R1+0x51d0] ;  /* 0x0051d00001097983 */ /* 0x000ea80000300800 */
[----:B----4-:R0:W-:Y:S01]  /*f2860*/  @P0 STG.E.U8 desc[UR10][R230.64], R0 ;  /* 0x00000000e6000986 */ /* 0x0101e2000c10110a */
[----:B------:R-:W-:-:S02]  /*f2870*/  LOP3.LUT P4, RZ, R246, 0x100000, RZ, 0xc0, !PT ;  /* 0x00100000f6ff7812 */ /* 0x000fc4000788c0ff */
[----:B0-----:R-:W-:-:S05]  /*f2880*/  PRMT R0, R24, 0x7770, RZ ;  /* 0x0000777018007816 */ /* 0x001fca00000000ff */
[----:B---3--:R0:W-:Y:S01]  /*f2890*/  @P1 STG.E.U8 desc[UR10][R228.64], R0 ;  /* 0x00000000e4001986 */ /* 0x0081e2000c10110a */
[----:B------:R-:W-:Y:S02]  /*f28a0*/  LOP3.LUT P5, RZ, R246, 0x200000, RZ, 0xc0, !PT ;  /* 0x00200000f6ff7812 */ /* 0x000fe400078ac0ff */
[----:B0-----:R-:W-:-:S05]  /*f28b0*/  PRMT R0, R24, 0x7771, RZ ;  /* 0x0000777118007816 */ /* 0x001fca00000000ff */
[----:B------:R0:W-:Y:S02]  /*f28c0*/  @P2 STG.E.U8 desc[UR10][R4.64], R0 ;  /* 0x0000000004002986 */ /* 0x0001e4000c10110a */
[C---:B0-----:R-:W-:Y:S02]  /*f28d0*/  PRMT R0, R24.reuse, 0x7772, RZ ;  /* 0x0000777218007816 */ /* 0x041fe400000000ff */
[----:B------:R-:W-:-:S03]  /*f28e0*/  PRMT R24, R24, 0x7773, RZ ;  /* 0x0000777318187816 */ /* 0x000fc600000000ff */
[----:B------:R0:W-:Y:S04]  /*f28f0*/  @P3 STG.E.U8 desc[UR10][R226.64], R0 ;  /* 0x00000000e2003986 */ /* 0x0001e8000c10110a */
[----:B------:R-:W-:Y:S01]  /*f2900*/  @P4 STG.E.U8 desc[UR10][R18.64], R24 ;  /* 0x0000001812004986 */ /* 0x000fe2000c10110a */
[----:B0-----:R-:W-:-:S05]  /*f2910*/  PRMT R0, R28, 0x7770, RZ ;  /* 0x000077701c007816 */ /* 0x001fca00000000ff */
        /* <DEDUP_REMOVED lines=31> */
[----:B------:R-:W-:-:S03]  /*f2b10*/  LOP3.LUT P3, RZ, R246, 0x800000, RZ, 0xc0, !PT ;  /* 0x00800000f6ff7812 */ /* 0x000fc6000786c0ff */
[----:B------:R-:W2:Y:S04]  /*f2b20*/  LDL.LU.64 R20, [R1+0x4308] ;  /* 0x0043080001147983 */ /* 0x000ea80000300a00 */
[----:B------:R-:W-:Y:S01]  /*f2b30*/  @P6 LOP3.LUT R218, R218, 0x1000, RZ, 0xfc, !PT ;  /* 0x00001000dada6812 */ /* 0x000fe200078efcff */
[----:B------:R-:W2:Y:S01]  /*f2b40*/  LDL.LU.64 R232, [R1+0x4310] ;  /* 0x0043100001e87983 */ /* 0x000ea20000300a00 */
[----:B------:R-:W-:Y:S02]  /*f2b50*/  LOP3.LUT P6, RZ, R246, 0x10000000, RZ, 0xc0, !PT ;  /* 0x10000000f6ff7812 */ /* 0x000fe400078cc0ff */
[----:B------:R-:W-:Y:S01]  /*f2b60*/  LOP3.LUT R218, R218, 0xffffdfff, RZ, 0xc0, !PT ;  /* 0xffffdfffdada7812 */ /* 0x000fe200078ec0ff */
[----:B------:R-:W2:Y:S01]  /*f2b70*/  LDL.LU.64 R6, [R1+0x4318] ;  /* 0x0043180001067983 */ /* 0x000ea20000300a00 */
[----:B------:R-:W-:-:S09]  /*f2b80*/  LOP3.LUT P4, RZ, R246, 0x1000000, RZ, 0xc0, !PT ;  /* 0x01000000f6ff7812 */ /* 0x000fd2000788c0ff */
[----:B------:R-:W-:Y:S02]  /*f2b90*/  @P6 LOP3.LUT R218, R218, 0x2000, RZ, 0xfc, !PT ;  /* 0x00002000dada6812 */ /* 0x000fe400078efcff */
[C---:B------:R-:W-:Y:S02]  /*f2ba0*/  LOP3.LUT P6, RZ, R246.reuse, 0x8000000, RZ, 0xc0, !PT ;  /* 0x08000000f6ff7812 */ /* 0x040fe400078cc0ff */
[----:B------:R-:W-:Y:S02]  /*f2bb0*/  LOP3.LUT P5, RZ, R246, 0x2000000, RZ, 0xc0, !PT ;  /* 0x02000000f6ff7812 */ /* 0x000fe400078ac0ff */
[----:B------:R-:W-:Y:S02]  /*f2bc0*/  LOP3.LUT R218, R218, 0xffffbfff, RZ, 0xc0, !PT ;  /* 0xffffbfffdada7812 */ /* 0x000fe400078ec0ff */
[C---:B------:R-:W-:Y:S02]  /*f2bd0*/  PRMT R0, R28.reuse, 0x7772, RZ ;  /* 0x000077721c007816 */ /* 0x040fe400000000ff */
[----:B------:R-:W-:-:S03]  /*f2be0*/  PRMT R28, R28, 0x7773, RZ ;  /* 0x000077731c1c7816 */ /* 0x000fc600000000ff */
[----:B---3--:R0:W-:Y:S02]  /*f2bf0*/  @P3 STG.E.U8 desc[UR10][R230.64], R0 ;  /* 0x00000000e6003986 */ /* 0x0081e4000c10110a */
[----:B------:R-:W-:Y:S02]  /*f2c00*/  @P6 LOP3.LUT R218, R218, 0x4000, RZ, 0xfc, !PT ;  /* 0x00004000dada6812 */ /* 0x000fe400078efcff */
[----:B------:R-:W-:Y:S01]  /*f2c10*/  LOP3.LUT P6, RZ, R246, 0x4000000, RZ, 0xc0, !PT ;  /* 0x04000000f6ff7812 */ /* 0x000fe200078cc0ff */
[----:B----4-:R1:W-:Y:S01]  /*f2c20*/  @P4 STG.E.U8 desc[UR10][R228.64], R28 ;  /* 0x0000001ce4004986 */ /* 0x0103e2000c10110a */
[----:B0-----:R-:W-:-:S03]  /*f2c30*/  PRMT R0, R25, 0x7770, RZ ;  /* 0x0000777019007816 */ /* 0x001fc600000000ff */
[----:B------:R-:W3:Y:S04]  /*f2c40*/  LDL.LU.64 R230, [R1+0x4320] ;  /* 0x0043200001e67983 */ /* 0x000ee80000300a00 */
[----:B------:R0:W-:Y:S04]  /*f2c50*/  @P5 STG.E.U8 desc[UR10][R4.64], R0 ;  /* 0x0000000004005986 */ /* 0x0001e8000c10110a */
[----:B-1----:R-:W4:Y:S01]  /*f2c60*/  LDL.LU.64 R228, [R1+0x4328] ;  /* 0x0043280001e47983 */ /* 0x002f220000300a00 */
[----:B0-----:R-:W-:-:S03]  /*f2c70*/  PRMT R0, R25, 0x7771, RZ ;  /* 0x0000777119007816 */ /* 0x001fc600000000ff */
[----:B------:R-:W4:Y:S04]  /*f2c80*/  LDL.LU.64 R4, [R1+0x4330] ;  /* 0x0043300001047983 */ /* 0x000f280000300a00 */
[----:B------:R0:W-:Y:S01]  /*f2c90*/  @P6 STG.E.U8 desc[UR10][R226.64], R0 ;  /* 0x00000000e2006986 */ /* 0x0001e2000c10110a */
[C---:B------:R-:W-:Y:S02]  /*f2ca0*/  LOP3.LUT P6, RZ, R218.reuse, 0x4000, RZ, 0xc0, !PT ;  /* 0x00004000daff7812 */ /* 0x040fe400078cc0ff */
[----:B0-----:R-:W-:Y:S01]  /*f2cb0*/  PRMT R0, R25, 0x7772, RZ ;  /* 0x0000777219007816 */ /* 0x001fe200000000ff */
[----:B------:R-:W4:Y:S10]  /*f2cc0*/  LDL.LU.64 R226, [R1+0x4338] ;  /* 0x0043380001e27983 */ /* 0x000f340000300a00 */
[----:B------:R0:W-:Y:S01]  /*f2cd0*/  @P6 STG.E.U8 desc[UR10][R18.64], R0 ;  /* 0x0000000012006986 */ /* 0x0001e2000c10110a */
[----:B------:R-:W-:-:S02]  /*f2ce0*/  LOP3.LUT P6, RZ, R218, 0x2000, RZ, 0xc0, !PT ;  /* 0x00002000daff7812 */ /* 0x000fc400078cc0ff */
[----:B------:R-:W-:Y:S01]  /*f2cf0*/  PRMT R25, R25, 0x7773, RZ ;  /* 0x0000777319197816 */ /* 0x000fe200000000ff */
[----:B0-----:R-:W4:Y:S10]  /*f2d00*/  LDL.LU.64 R18, [R1+0x4340] ;  /* 0x0043400001127983 */ /* 0x001f340000300a00 */
        /* <DEDUP_REMOVED lines=12> */
[----:B------:R-:W-:-:S11]  /*f2dd0*/  PRMT R29, R29, 0x7773, RZ ;  /* 0x000077731d1d7816 */ /* 0x000fd600000000ff */
[----:B------:R-:W-:Y:S01]  /*f2de0*/  @P6 STG.E.U8 desc[UR10][R20.64], R29 ;  /* 0x0000001d14006986 */ /* 0x000fe2000c10110a */
[----:B------:R-:W-:Y:S02]  /*f2df0*/  LOP3.LUT P6, RZ, R218, 0x100, RZ, 0xc0, !PT ;  /* 0x00000100daff7812 */ /* 0x000fe400078cc0ff */
[----:B0-----:R-:W-:Y:S02]  /*f2e00*/  PRMT R0, R26, 0x7770, RZ ;  /* 0x000077701a007816 */ /* 0x001fe400000000ff */
[----:B------:R-:W-:-:S09]  /*f2e10*/  LOP3.LUT P0, RZ, R247, 0x8, RZ, 0xc0, !PT ;  /* 0x00000008f7ff7812 */ /* 0x000fd2000780c0ff */
[----:B------:R0:W-:Y:S01]  /*f2e20*/  @P6 STG.E.U8 desc[UR10][R232.64], R0 ;  /* 0x00000000e8006986 */ /* 0x0001e2000c10110a */
[----:B------:R-:W-:Y:S02]  /*f2e30*/  LOP3.LUT P6, RZ, R218, 0x80, RZ, 0xc0, !PT ;  /* 0x00000080daff7812 */ /* 0x000fe400078cc0ff */
[C---:B------:R-:W-:Y:S02]  /*f2e40*/  LOP3.LUT P1, RZ, R247.reuse, 0x10, RZ, 0xc0, !PT ;  /* 0x00000010f7ff7812 */ /* 0x040fe4000782c0ff */
[----:B------:R-:W-:Y:S02]  /*f2e50*/  LOP3.LUT P2, RZ, R247, 0x20, RZ, 0xc0, !PT ;  /* 0x00000020f7ff7812 */ /* 0x000fe4000784c0ff */
[----:B0-----:R-:W-:-:S07]  /*f2e60*/  PRMT R0, R26, 0x7771, RZ ;  /* 0x000077711a007816 */ /* 0x001fce00000000ff */
[----:B------:R0:W-:Y:S01]  /*f2e70*/  @P6 STG.E.U8 desc[UR10][R6.64], R0 ;  /* 0x0000000006006986 */ /* 0x0001e2000c10110a */
[----:B------:R-:W-:Y:S02]  /*f2e80*/  LOP3.LUT P3, RZ, R247, 0x40, RZ, 0xc0, !PT ;  /* 0x00000040f7ff7812 */ /* 0x000fe4000786c0ff */
[C---:B0-----:R-:W-:Y:S02]  /*f2e90*/  PRMT R0, R26.reuse, 0x7772, RZ ;  /* 0x000077721a007816 */ /* 0x041fe400000000ff */
[----:B------:R-:W-:-:S03]  /*f2ea0*/  PRMT R26, R26, 0x7773, RZ ;  /* 0x000077731a1a7816 */ /* 0x000fc600000000ff */
[----:B---3--:R0:W-:Y:S01]  /*f2eb0*/  @P0 STG.E.U8 desc[UR10][R230.64], R0 ;  /* 0x00000000e6000986 */ /* 0x0081e2000c10110a */
[C---:B------:R-:W-:Y:S02]  /*f2ec0*/  LOP3.LUT P4, RZ, R247.reuse, 0x80, RZ, 0xc0, !PT ;  /* 0x00000080f7ff7812 */ /* 0x040fe4000788c0ff */
[----:B------:R-:W-:Y:S01]  /*f2ed0*/  LOP3.LUT P5, RZ, R247, 0x100, RZ, 0xc0, !PT ;  /* 0x00000100f7ff7812 */ /* 0x000fe200078ac0ff */
[----:B----4-:R-:W-:Y:S01]  /*f2ee0*/  @P1 STG.E.U8 desc[UR10][R228.64], R26 ;  /* 0x0000001ae4001986 */ /* 0x010fe2000c10110a */
[----:B0-----:R-:W-:-:S05]  /*f2ef0*/  PRMT R0, R30, 0x7770, RZ ;  /* 0x000077701e007816 */ /* 0x001fca00000000ff */
[----:B------:R0:W-:Y:S02]  /*f2f00*/  @P2 STG.E.U8 desc[UR10][R4.64], R0 ;  /* 0x0000000004002986 */ /* 0x0001e4000c10110a */
[----:B0-----:R-:W-:-:S05]  /*f2f10*/  PRMT R0, R30, 0x7771, RZ ;  /* 0x000077711e007816 */ /* 0x001fca00000000ff */
[----:B------:R0:W-:Y:S02]  /*f2f20*/  @P3 STG.E.U8 desc[UR10][R226.64], R0 ;  /* 0x00000000e2003986 */ /* 0x0001e4000c10110a */
[C---:B0-----:R-:W-:Y:S02]  /*f2f30*/  PRMT R0, R30.reuse, 0x7772, RZ ;  /* 0x000077721e007816 */ /* 0x041fe400000000ff */
[----:B------:R-:W-:-:S03]  /*f2f40*/  PRMT R30, R30, 0x7773, RZ ;  /* 0x000077731e1e7816 */ /* 0x000fc600000000ff */
[----:B------:R-:W-:Y:S04]  /*f2f50*/  @P4 STG.E.U8 desc[UR10][R18.64], R0 ;  /* 0x0000000012004986 */ /* 0x000fe8000c10110a */
        /* <DEDUP_REMOVED lines=27> */
[----:B------:R-:W2:Y:S01]  /*f3110*/  LDL.LU.64 R236, [R1+0x4390] ;  /* 0x0043900001ec7983 */ /* 0x000ea20000300a00 */
[C---:B------:R-:W-:Y:S02]  /*f3120*/  LOP3.LUT P6, RZ, R247.reuse, 0x10000, RZ, 0xc0, !PT ;  /* 0x00010000f7ff7812 */ /* 0x040fe400078cc0ff */
[----:B------:R-:W-:Y:S01]  /*f3130*/  LOP3.LUT R218, R218, 0xffffffef, RZ, 0xc0, !PT ;  /* 0xffffffefdada7812 */ /* 0x000fe200078ec0ff */
[----:B------:R-:W2:Y:S04]  /*f3140*/  LDL.LU.64 R234, [R1+0x4398] ;  /* 0x0043980001ea7983 */ /* 0x000ea80000300a00 */
[----:B------:R-:W2:Y:S01]  /*f3150*/  LDL.LU.64 R20, [R1+0x43a0] ;  /* 0x0043a00001147983 */ /* 0x000ea20000300a00 */
[C---:B------:R-:W-:Y:S02]  /*f3160*/  LOP3.LUT P3, RZ, R247.reuse, 0x400, RZ, 0xc0, !PT ;  /* 0x00000400f7ff7812 */ /* 0x040fe4000786c0ff */
[----:B------:R-:W-:Y:S01]  /*f3170*/  LOP3.LUT P4, RZ, R247, 0x800, RZ, 0xc0, !PT ;  /* 0x00000800f7ff7812 */ /* 0x000fe2000788c0ff */
[----:B------:R-:W2:Y:S02]  /*f3180*/  LDL.LU.64 R232, [R1+0x43a8] ;  /* 0x0043a80001e87983 */ /* 0x000ea40000300a00 */
[----:B------:R-:W-:-:S02]  /*f3190*/  @P6 LOP3.LUT R218, R218, 0x10, RZ, 0xfc, !PT ;  /* 0x00000010dada6812 */ /* 0x000fc400078efcff */
[----:B------:R-:W-:Y:S01]  /*f31a0*/  LOP3.LUT P6, RZ, R247, 0x8000, RZ, 0xc0, !PT ;  /* 0x00008000f7ff7812 */ /* 0x000fe200078cc0ff */
[----:B------:R-:W2:Y:S01]  /*f31b0*/  LDL.LU.64 R6, [R1+0x43b0] ;  /* 0x0043b00001067983 */ /* 0x000ea20000300a00 */
[----:B------:R-:W-:-:S11]  /*f31c0*/  LOP3.LUT R218, R218, 0xffffffdf, RZ, 0xc0, !PT ;  /* 0xffffffdfdada7812 */ /* 0x000fd600078ec0ff */
[----:B------:R-:W-:Y:S02]  /*f31d0*/  @P6 LOP3.LUT R218, R218, 0x20, RZ, 0xfc, !PT ;  /* 0x00000020dada6812 */ /* 0x000fe400078efcff */
[----:B------:R-:W-:Y:S02]  /*f31e0*/  LOP3.LUT P6, RZ, R247, 0x4000, RZ, 0xc0, !PT ;  /* 0x00004000f7ff7812 */ /* 0x000fe400078cc0ff */
[----:B------:R-:W-:Y:S02]  /*f31f0*/  LOP3.LUT R218, R218, 0xffffffbf, RZ, 0xc0, !PT ;  /* 0xffffffbfdada7812 */ /* 0x000fe400078ec0ff */
[----:B------:R-:W-:Y:S02]  /*f3200*/  PRMT R0, R27, 0x7771, RZ ;  /* 0x000077711b007816 */ /* 0x000fe400000000ff */
[----:B------:R-:W-:-:S03]  /*f3210*/  LOP3.LUT P5, RZ, R247, 0x1000, RZ, 0xc0, !PT ;  /* 0x00001000f7ff7812 */ /* 0x000fc600078ac0ff */
[----:B---3--:R0:W-:Y:S04]  /*f3220*/  @P3 STG.E.U8 desc[UR10][R230.64], R0 ;  /* 0x00000000e6003986 */ /* 0x0081e8000c10110a */
[----:B------:R-:W-:Y:S02]  /*f3230*/  @P6 LOP3.LUT R218, R218, 0x40, RZ, 0xfc, !PT ;  /* 0x00000040dada6812 */ /* 0x000fe400078efcff */
[----:B------:R-:W-:Y:S02]  /*f3240*/  LOP3.LUT P6, RZ, R247, 0x2000, RZ, 0xc0, !PT ;  /* 0x00002000f7ff7812 */ /* 0x000fe400078cc0ff */
[C---:B0-----:R-:W-:Y:S01]  /*f3250*/  PRMT R0, R27.reuse, 0x7772, RZ ;  /* 0x000077721b007816 */ /* 0x041fe200000000ff */
[----:B------:R-:W3:Y:S01]  /*f3260*/  LDL.LU.64 R230, [R1+0x43b8] ;  /* 0x0043b80001e67983 */ /* 0x000ee20000300a00 */
[----:B------:R-:W-:-:S03]  /*f3270*/  PRMT R27, R27, 0x7773, RZ ;  /* 0x000077731b1b7816 */ /* 0x000fc600000000ff */
[----:B----4-:R0:W-:Y:S04]  /*f3280*/  @P4 STG.E.U8 desc[UR10][R228.64], R0 ;  /* 0x00000000e4004986 */ /* 0x0101e8000c10110a */
[----:B------:R1:W-:Y:S01]  /*f3290*/  @P5 STG.E.U8 desc[UR10][R4.64], R27 ;  /* 0x0000001b04005986 */ /* 0x0003e2000c10110a */
[----:B0-----:R-:W-:-:S03]  /*f32a0*/  PRMT R0, R31, 0x7770, RZ ;  /* 0x000077701f007816 */ /* 0x001fc600000000ff */
[----:B------:R-:W4:Y:S04]  /*f32b0*/  LDL.LU.64 R228, [R1+0x43c0] ;  /* 0x0043c00001e47983 */ /* 0x000f280000300a00 */
[----:B------:R0:W-:Y:S01]  /*f32c0*/  @P6 STG.E.U8 desc[UR10][R226.64], R0 ;  /* 0x00000000e2006986 */ /* 0x0001e2000c10110a */
[----:B------:R-:W-:-:S03]  /*f32d0*/  LOP3.LUT P6, RZ, R218, 0x40, RZ, 0xc0, !PT ;  /* 0x00000040daff7812 */ /* 0x000fc600078cc0ff */
[----:B-1----:R-:W4:Y:S01]  /*f32e0*/  LDL.LU.64 R4, [R1+0x43c8] ;  /* 0x0043c80001047983 */ /* 0x002f220000300a00 */
        /* <DEDUP_REMOVED lines=10> */
[----:B------:R-:W-:-:S09]  /*f3390*/  PRMT R0, R32, 0x7770, RZ ;  /* 0x0000777020007816 */ /* 0x000fd200000000ff */
[----:B------:R-:W-:Y:S01]  /*f33a0*/  @P6 STG.E.U8 desc[UR10][R238.64], R31 ;  /* 0x0000001fee006986 */ /* 0x000fe2000c10110a */
[----:B------:R-:W-:-:S13]  /*f33b0*/  LOP3.LUT P6, RZ, R218, 0x8, RZ, 0xc0, !PT ;  /* 0x00000008daff7812 */ /* 0x000fda00078cc0ff */
        /* <DEDUP_REMOVED lines=8> */
[----:B------:R-:W-:Y:S02]  /*f3440*/  PRMT R32, R32, 0x7773, RZ ;  /* 0x0000777320207816 */ /* 0x000fe400000000ff */
[----:B------:R-:W-:-:S09]  /*f3450*/  LOP3.LUT P0, RZ, R247, 0x400000, RZ, 0xc0, !PT ;  /* 0x00400000f7ff7812 */ /* 0x000fd2000780c0ff */
[----:B------:R-:W-:Y:S01]  /*f3460*/  @P6 STG.E.U8 desc[UR10][R232.64], R32 ;  /* 0x00000020e8006986 */ /* 0x000fe2000c10110a */
[----:B------:R-:W-:Y:S02]  /*f3470*/  LOP3.LUT P6, RZ, R219, 0x80000000, RZ, 0xc0, !PT ;  /* 0x80000000dbff7812 */ /* 0x000fe400078cc0ff */
[----:B0-----:R-:W-:Y:S02]  /*f3480*/  PRMT R0, R36, 0x7770, RZ ;  /* 0x0000777024007816 */ /* 0x001fe400000000ff */
[C---:B------:R-:W-:Y:S02]  /*f3490*/  LOP3.LUT P1, RZ, R247.reuse, 0x800000, RZ, 0xc0, !PT ;  /* 0x00800000f7ff7812 */ /* 0x040fe4000782c0ff */
[C---:B------:R-:W-:Y:S02]  /*f34a0*/  LOP3.LUT P2, RZ, R247.reuse, 0x1000000, RZ, 0xc0, !PT ;  /* 0x01000000f7ff7812 */ /* 0x040fe4000784c0ff */
[----:B------:R-:W-:-:S05]  /*f34b0*/  LOP3.LUT P3, RZ, R247, 0x2000000, RZ, 0xc0, !PT ;  /* 0x02000000f7ff7812 */ /* 0x000fca000786c0ff */
[----:B------:R0:W-:Y:S01]  /*f34c0*/  @P6 STG.E.U8 desc[UR10][R6.64], R0 ;  /* 0x0000000006006986 */ /* 0x0001e2000c10110a */
[----:B------:R-:W-:Y:S02]  /*f34d0*/  LOP3.LUT P4, RZ, R247, 0x4000000, RZ, 0xc0, !PT ;  /* 0x04000000f7ff7812 */ /* 0x000fe4000788c0ff */
[----:B0-----:R-:W-:-:S05]  /*f34e0*/  PRMT R0, R36, 0x7771, RZ ;  /* 0x0000777124007816 */ /* 0x001fca00000000ff */
[----:B---3--:R0:W-:Y:S01]  /*f34f0*/  @P0 STG.E.U8 desc[UR10][R230.64], R0 ;  /* 0x00000000e6000986 */ /* 0x0081e2000c10110a */
[----:B------:R-:W-:Y:S02]  /*f3500*/  LOP3.LUT P5, RZ, R247, 0x8000000, RZ, 0xc0, !PT ;  /* 0x08000000f7ff7812 */ /* 0x000fe400078ac0ff */
[C---:B0-----:R-:W-:Y:S02]  /*f3510*/  PRMT R0, R36.reuse, 0x7772, RZ ;  /* 0x0000777224007816 */ /* 0x041fe400000000ff */
[----:B------:R-:W-:-:S03]  /*f3520*/  PRMT R36, R36, 0x7773, RZ ;  /* 0x0000777324247816 */ /* 0x000fc600000000ff */
[----:B----4-:R0:W-:Y:S04]  /*f3530*/  @P1 STG.E.U8 desc[UR10][R228.64], R0 ;  /* 0x00000000e4001986 */ /* 0x0101e8000c10110a */
[----:B------:R-:W-:Y:S01]  /*f3540*/  @P2 STG.E.U8 desc[UR10][R4.64], R36 ;  /* 0x0000002404002986 */ /* 0x000fe2000c10110a */
        /* <DEDUP_REMOVED lines=53> */
[----:B------:R-:W3:Y:S04]  /*f38a0*/  LDL.LU.64 R230, [R1+0x4450] ;  /* 0x0044500001e67983 */ /* 0x000ee80000300a00 */
[----:B----4-:R0:W-:Y:S02]  /*f38b0*/  @P4 STG.E.U8 desc[UR10][R228.64], R0 ;  /* 0x00000000e4004986 */ /* 0x0101e4000c10110a */
[----:B0-----:R-:W-:-:S02]  /*f38c0*/  PRMT R0, R37, 0x7772, RZ ;  /* 0x0000777225007816 */ /* 0x001fc400000000ff */
[----:B------:R-:W4:Y:S01]  /*f38d0*/  LDL.LU.64 R228, [R1+0x4458] ;  /* 0x0044580001e47983 */ /* 0x000f220000300a00 */
[----:B------:R-:W-:-:S03]  /*f38e0*/  PRMT R37, R37, 0x7773, RZ ;  /* 0x0000777325257816 */ /* 0x000fc600000000ff */
[----:B------:R0:W-:Y:S04]  /*f38f0*/  @P5 STG.E.U8 desc[UR10][R4.64], R0 ;  /* 0x0000000004005986 */ /* 0x0001e8000c10110a */
[----:B------:R1:W-:Y:S01]  /*f3900*/  @P6 STG.E.U8 desc[UR10][R226.64], R37 ;  /* 0x00000025e2006986 */ /* 0x0003e2000c10110a */
[C---:B------:R-:W-:Y:S02]  /*f3910*/  LOP3.LUT P6, RZ, R219.reuse, 0x40000000, RZ, 0xc0, !PT ;  /* 0x40000000dbff7812 */ /* 0x040fe400078cc0ff */
[----:B0-----:R-:W-:Y:S01]  /*f3920*/  PRMT R0, R34, 0x7770, RZ ;  /* 0x0000777022007816 */ /* 0x001fe200000000ff */
[----:B------:R-:W4:Y:S04]  /*f3930*/  LDL.LU.64 R4, [R1+0x4460] ;  /* 0x0044600001047983 */ /* 0x000f280000300a00 */
[----:B-1----:R-:W4:Y:S06]  /*f3940*/  LDL.LU.64 R226, [R1+0x4468] ;  /* 0x0044680001e27983 */ /* 0x002f2c0000300a00 */
[----:B------:R0:W-:Y:S01]  /*f3950*/  @P6 STG.E.U8 desc[UR10][R18.64], R0 ;  /* 0x0000000012006986 */ /* 0x0001e2000c10110a */
[----:B------:R-:W-:-:S03]  /*f3960*/  LOP3.LUT P6, RZ, R219, 0x20000000, RZ, 0xc0, !PT ;  /* 0x20000000dbff7812 */ /* 0x000fc600078cc0ff */
[----:B0-----:R-:W4:Y:S01]  /*f3970*/  LDL.LU.64 R18, [R1+0x4470] ;  /* 0x0044700001127983 */ /* 0x001f220000300a00 */
[----:B------:R-:W-:-:S09]  /*f3980*/  PRMT R0, R34, 0x7771, RZ ;  /* 0x0000777122007816 */ /* 0x000fd200000000ff */
[----:B--2---:R0:W-:Y:S04]  /*f3990*/  @P6 STG.E.U8 desc[UR10][R16.64], R0 ;  /* 0x0000000010006986 */ /* 0x0041e8000c10110a */
[----:B0-----:R-:W2:Y:S01]  /*f39a0*/  LDL.LU.64 R16, [R1+0x4478] ;  /* 0x0044780001107983 */ /* 0x001ea20000300a00 */
[----:B------:R-:W-:Y:S02]  /*f39b0*/  LOP3.LUT P6, RZ, R219, 0x10000000, RZ, 0xc0, !PT ;  /* 0x10000000dbff7812 */ /* 0x000fe400078cc0ff */
[C---:B------:R-:W-:Y:S02]  /*f39c0*/  PRMT R0, R34.reuse, 0x7772, RZ ;  /* 0x0000777222007816 */ /* 0x040fe400000000ff */
[----:B------:R-:W-:-:S09]  /*f39d0*/  PRMT R34, R34, 0x7773, RZ ;  /* 0x0000777322227816 */ /* 0x000fd200000000ff */
[----:B------:R0:W-:Y:S01]  /*f39e0*/  @P6 STG.E.U8 desc[UR10][R238.64], R0 ;  /* 0x00000000ee006986 */ /* 0x0001e2000c10110a */
[----:B------:R-:W-:-:S13]  /*f39f0*/  LOP3.LUT P6, RZ, R219, 0x8000000, RZ, 0xc0, !PT ;  /* 0x08000000dbff7812 */ /* 0x000fda00078cc0ff */
[----:B------:R-:W-:Y:S01]  /*f3a00*/  @P6 STG.E.U8 desc[UR10][R236.64], R34 ;  /* 0x00000022ec006986 */ /* 0x000fe2000c10110a */
        /* <DEDUP_REMOVED lines=11> */
[----:B------:R-:W-:Y:S02]  /*f3ac0*/  LOP3.LUT P1, RZ, R248, 0x400, RZ, 0xc0, !PT ;  /* 0x00000400f8ff7812 */ /* 0x000fe4000782c0ff */
[----:B------:R-:W-:Y:S02]  /*f3ad0*/  PRMT R38, R38, 0x7773, RZ ;  /* 0x0000777326267816 */ /* 0x000fe400000000ff */
[----:B------:R-:W-:Y:S02]  /*f3ae0*/  LOP3.LUT P2, RZ, R248, 0x800, RZ, 0xc0, !PT ;  /* 0x00000800f8ff7812 */ /* 0x000fe4000784c0ff */
[----:B0-----:R-:W-:-:S05]  /*f3af0*/  PRMT R0, R35, 0x7770, RZ ;  /* 0x0000777023007816 */ /* 0x001fca00000000ff */
[----:B------:R-:W-:Y:S04]  /*f3b00*/  @P6 STG.E.U8 desc[UR10][R6.64], R38 ;  /* 0x0000002606006986 */ /* 0x000fe8000c10110a */
[----:B---3--:R0:W-:Y:S01]  /*f3b10*/  @P0 STG.E.U8 desc[UR10][R230.64], R0 ;  /* 0x00000000e6000986 */ /* 0x0081e2000c10110a */
[C---:B------:R-:W-:Y:S02]  /*f3b20*/  LOP3.LUT P3, RZ, R248.reuse, 0x1000, RZ, 0xc0, !PT ;  /* 0x00001000f8ff7812 */ /* 0x040fe4000786c0ff */
[----:B------:R-:W-:Y:S02]  /*f3b30*/  LOP3.LUT P4, RZ, R248, 0x2000, RZ, 0xc0, !PT ;  /* 0x00002000f8ff7812 */ /* 0x000fe4000788c0ff */
[----:B0-----:R-:W-:-:S05]  /*f3b40*/  PRMT R0, R35, 0x7771, RZ ;  /* 0x0000777123007816 */ /* 0x001fca00000000ff */
[----:B----4-:R0:W-:Y:S01]  /*f3b50*/  @P1 STG.E.U8 desc[UR10][R228.64], R0 ;  /* 0x00000000e4001986 */ /* 0x0101e2000c10110a */
[----:B------:R-:W-:Y:S02]  /*f3b60*/  LOP3.LUT P5, RZ, R248, 0x4000, RZ, 0xc0, !PT ;  /* 0x00004000f8ff7812 */ /* 0x000fe400078ac0ff */
[C---:B0-----:R-:W-:Y:S02]  /*f3b70*/  PRMT R0, R35.reuse, 0x7772, RZ ;  /* 0x0000777223007816 */ /* 0x041fe400000000ff */
[----:B------:R-:W-:-:S03]  /*f3b80*/  PRMT R35, R35, 0x7773, RZ ;  /* 0x0000777323237816 */ /* 0x000fc600000000ff */
[----:B------:R0:W-:Y:S04]  /*f3b90*/  @P2 STG.E.U8 desc[UR10][R4.64], R0 ;  /* 0x0000000004002986 */ /* 0x0001e8000c10110a */
[----:B------:R-:W-:Y:S01]  /*f3ba0*/  @P3 STG.E.U8 desc[UR10][R226.64], R35 ;  /* 0x00000023e2003986 */ /* 0x000fe2000c10110a */
        /* <DEDUP_REMOVED lines=41> */
[----:B------:R-:W-:Y:S01]  /*f3e40*/  LOP3.LUT R219, R219, 0xffdfffff, RZ, 0xc0, !PT ;  /* 0xffdfffffdbdb7812 */ /* 0x000fe200078ec0ff */
[----:B------:R-:W2:Y:S01]  /*f3e50*/  LDL.LU.64 R6, [R1+0x44e0] ;  /* 0x0044e00001067983 */ /* 0x000ea20000300a00 */
[----:B------:R-:W-:-:S09]  /*f3e60*/  LOP3.LUT P5, RZ, R248, 0x40000, RZ, 0xc0, !PT ;  /* 0x00040000f8ff7812 */ /* 0x000fd200078ac0ff */
[----:B------:R-:W-:Y:S02]  /*f3e70*/  @P6 LOP3.LUT R219, R219, 0x200000, RZ, 0xfc, !PT ;  /* 0x00200000dbdb6812 */ /* 0x000fe400078efcff */
[----:B------:R-:W-:Y:S02]  /*f3e80*/  LOP3.LUT P6, RZ, R248, 0x100000, RZ, 0xc0, !PT ;  /* 0x00100000f8ff7812 */ /* 0x000fe400078cc0ff */
[----:B------:R-:W-:Y:S02]  /*f3e90*/  LOP3.LUT R219, R219, 0xffbfffff, RZ, 0xc0, !PT ;  /* 0xffbfffffdbdb7812 */ /* 0x000fe400078ec0ff */
[----:B------:R-:W-:Y:S02]  /*f3ea0*/  PRMT R39, R39, 0x7773, RZ ;  /* 0x0000777327277816 */ /* 0x000fe400000000ff */
[----:B------:R-:W-:-:S03]  /*f3eb0*/  PRMT R0, R40, 0x7770, RZ ;  /* 0x0000777028007816 */ /* 0x000fc600000000ff */
[----:B---3--:R0:W-:Y:S04]  /*f3ec0*/  @P3 STG.E.U8 desc[UR10][R230.64], R39 ;  /* 0x00000027e6003986 */ /* 0x0081e8000c10110a */
[----:B------:R-:W-:Y:S01]  /*f3ed0*/  @P6 LOP3.LUT R219, R219, 0x400000, RZ, 0xfc, !PT ;  /* 0x00400000dbdb6812 */ /* 0x000fe200078efcff */
[----:B----4-:R1:W-:Y:S01]  /*f3ee0*/  @P4 STG.E.U8 desc[UR10][R228.64], R0 ;  /* 0x00000000e4004986 */ /* 0x0103e2000c10110a */
[----:B------:R-:W-:-:S03]  /*f3ef0*/  LOP3.LUT P6, RZ, R248, 0x80000, RZ, 0xc0, !PT ;  /* 0x00080000f8ff7812 */ /* 0x000fc600078cc0ff */
[----:B0-----:R-:W3:Y:S01]  /*f3f00*/  LDL.LU.64 R230, [R1+0x44e8] ;  /* 0x0044e80001e67983 */ /* 0x001ee20000300a00 */
[----:B-1----:R-:W-:-:S03]  /*f3f10*/  PRMT R0, R40, 0x7771, RZ ;  /* 0x0000777128007816 */ /* 0x002fc600000000ff */
[----:B------:R-:W4:Y:S04]  /*f3f20*/  LDL.LU.64 R228, [R1+0x44f0] ;  /* 0x0044f00001e47983 */ /* 0x000f280000300a00 */
[----:B------:R0:W-:Y:S02]  /*f3f30*/  @P5 STG.E.U8 desc[UR10][R4.64], R0 ;  /* 0x0000000004005986 */ /* 0x0001e4000c10110a */
[----:B0-----:R-:W-:Y:S02]  /*f3f40*/  PRMT R0, R40, 0x7772, RZ ;  /* 0x0000777228007816 */ /* 0x001fe400000000ff */
[----:B------:R-:W4:Y:S04]  /*f3f50*/  LDL.LU.64 R4, [R1+0x44f8] ;  /* 0x0044f80001047983 */ /* 0x000f280000300a00 */
[----:B------:R0:W-:Y:S01]  /*f3f60*/  @P6 STG.E.U8 desc[UR10][R226.64], R0 ;  /* 0x00000000e2006986 */ /* 0x0001e2000c10110a */
[----:B------:R-:W-:-:S02]  /*f3f70*/  LOP3.LUT P6, RZ, R219, 0x400000, RZ, 0xc0, !PT ;  /* 0x00400000dbff7812 */ /* 0x000fc400078cc0ff */
[----:B------:R-:W-:Y:S01]  /*f3f80*/  PRMT R40, R40, 0x7773, RZ ;  /* 0x0000777328287816 */ /* 0x000fe200000000ff */
[----:B0-----:R-:W4:Y:S10]  /*f3f90*/  LDL.LU.64 R226, [R1+0x4500] ;  /* 0x0045000001e27983 */ /* 0x001f340000300a00 */
        /* <DEDUP_REMOVED lines=25> */
[C---:B0-----:R-:W-:Y:S02]  /*f4130*/  PRMT R0, R41.reuse, 0x7772, RZ ;  /* 0x0000777229007816 */ /* 0x041fe400000000ff */
[----:B------:R-:W-:-:S03]  /*f4140*/  PRMT R41, R41, 0x7773, RZ ;  /* 0x0000777329297816 */ /* 0x000fc600000000ff */
[----:B------:R0:W-:Y:S01]  /*f4150*/  @P6 STG.E.U8 desc[UR10][R6.64], R0 ;  /* 0x0000000006006986 */ /* 0x0001e2000c10110a */
[----:B------:R-:W-:-:S03]  /*f4160*/  LOP3.LUT P3, RZ, R248, 0x80000000, RZ, 0xc0, !PT ;  /* 0x80000000f8ff7812 */ /* 0x000fc6000786c0ff */
[----:B---3--:R-:W-:Y:S01]  /*f4170*/  @P0 STG.E.U8 desc[UR10][R230.64], R41 ;  /* 0x00000029e6000986 */ /* 0x008fe2000c10110a */
[----:B0-----:R-:W-:-:S05]  /*f4180*/  PRMT R0, R45, 0x7770, RZ ;  /* 0x000077702d007816 */ /* 0x001fca00000000ff */
[----:B----4-:R0:W-:Y:S01]  /*f4190*/  @P1 STG.E.U8 desc[UR10][R228.64], R0 ;  /* 0x00000000e4001986 */ /* 0x0101e2000c10110a */
[C---:B------:R-:W-:Y:S02]  /*f41a0*/  LOP3.LUT P4, RZ, R20.reuse, 0x1, RZ, 0xc0, !PT ;  /* 0x0000000114ff7812 */ /* 0x040fe4000788c0ff */
        /* <DEDUP_REMOVED lines=43> */
[C---:B------:R-:W-:Y:S02]  /*f4460*/  LOP3.LUT P6, RZ, R20.reuse, 0x100, RZ, 0xc0, !PT ;  /* 0x0000010014ff7812 */ /* 0x040fe400078cc0ff */
        /* <DEDUP_REMOVED lines=30> */
[----:B------:R-:W-:Y:S01]  /*f4650*/  PRMT R0, R43, 0x7770, RZ ;  /* 0x000077702b007816 */ /* 0x000fe200000000ff */
[----:B------:R-:W2:Y:S10]  /*f4660*/  LDL.LU R15, [R1+0x1604] ;  /* 0x00160400010f7983 */ /* 0x000eb40000300800 */
        /* <DEDUP_REMOVED lines=66> */
[----:B------:R-:W-:-:S11]  /*f4a90*/  LOP3.LUT R219, R219, 0xffffffdf, RZ, 0xc0, !PT ;  /* 0xffffffdfdbdb7812 */ /* 0x000fd600078ec0ff */
[----:B------:R-:W-:Y:S02]  /*f4aa0*/  @P6 LOP3.LUT R219, R219, 0x20, RZ, 0xfc, !PT ;  /* 0x00000020dbdb6812 */ /* 0x000fe400078efcff */
[C---:B------:R-:W-:Y:S02]  /*f4ab0*/  LOP3.LUT P6, RZ, R20.reuse, 0x4000000, RZ, 0xc0, !PT ;  /* 0x0400000014ff7812 */ /* 0x040fe400078cc0ff */
[----:B------:R-:W-:Y:S02]  /*f4ac0*/  LOP3.LUT R219, R219, 0xffffffbf, RZ, 0xc0, !PT ;  /* 0xffffffbfdbdb7812 */ /* 0x000fe400078ec0ff */
[C---:B------:R-:W-:Y:S02]  /*f4ad0*/  LOP3.LUT P3, RZ, R20.reuse, 0x400000, RZ, 0xc0, !PT ;  /* 0x0040000014ff7812 */ /* 0x040fe4000786c0ff */
[C---:B------:R-:W-:Y:S02]  /*f4ae0*/  LOP3.LUT P4, RZ, R20.reuse, 0x800000, RZ, 0xc0, !PT ;  /* 0x0080000014ff7812 */ /* 0x040fe4000788c0ff */
[----:B------:R-:W-:-:S05]  /*f4af0*/  LOP3.LUT P5, RZ, R20, 0x1000000, RZ, 0xc0, !PT ;  /* 0x0100000014ff7812 */ /* 0x000fca00078ac0ff */
[----:B------:R-:W-:Y:S02]  /*f4b00*/  @P6 LOP3.LUT R219, R219, 0x40, RZ, 0xfc, !PT ;  /* 0x00000040dbdb6812 */ /* 0x000fe400078efcff */
[----:B------:R-:W-:Y:S02]  /*f4b10*/  LOP3.LUT P6, RZ, R20, 0x2000000, RZ, 0xc0, !PT ;  /* 0x0200000014ff7812 */ /* 0x000fe400078cc0ff */
[----:B------:R-:W2:Y:S01]  /*f4b20*/  LDL.LU.64 R20, [R1+0x4600] ;  /* 0x0046000001147983 */ /* 0x000ea20000300a00 */
[----:B------:R-:W-:-:S03]  /*f4b30*/  PRMT R0, R52, 0x7771, RZ ;  /* 0x0000777134007816 */ /* 0x000fc600000000ff */
[----:B------:R-:W2:Y:S04]  /*f4b40*/  LDL.LU.64 R232, [R1+0x4608] ;  /* 0x0046080001e87983 */ /* 0x000ea80000300a00 */
[----:B---3--:R0:W-:Y:S04]  /*f4b50*/  @P3 STG.E.U8 desc[UR10][R230.64], R0 ;  /* 0x00000000e6003986 */ /* 0x0081e8000c10110a */
[----:B------:R-:W3:Y:S01]  /*f4b60*/  LDL.LU.64 R6, [R1+0x4610] ;  /* 0x0046100001067983 */ /* 0x000ee20000300a00 */
[----:B0-----:R-:W-:-:S03]  /*f4b70*/  PRMT R0, R52, 0x7772, RZ ;  /* 0x0000777234007816 */ /* 0x001fc600000000ff */
        /* <DEDUP_REMOVED lines=38> */
[----:B---3--:R0:W-:Y:S01]  /*f4de0*/  @P6 STG.E.U8 desc[UR10][R6.64], R0 ;  /* 0x0000000006006986 */ /* 0x0081e2000c10110a */
[----:B------:R-:W-:Y:S02]  /*f4df0*/  LOP3.LUT P4, RZ, R15, 0x40, RZ, 0xc0, !PT ;  /* 0x000000400fff7812 */ /* 0x000fe4000788c0ff */
[----:B0-----:R-:W-:-:S05]  /*f4e00*/  PRMT R0, R50, 0x7771, RZ ;  /* 0x0000777132007816 */ /* 0x001fca00000000ff */
[----:B------:R0:W-:Y:S01]  /*f4e10*/  @P0 STG.E.U8 desc[UR10][R230.64], R0 ;  /* 0x00000000e6000986 */ /* 0x0001e2000c10110a */
        /* <DEDUP_REMOVED lines=79> */
[----:B------:R-:W-:Y:S02]  /*f5310*/  LOP3.LUT P6, RZ, R220, 0x8000000, RZ, 0xc0, !PT ;  /* 0x08000000dcff7812 */ /* 0x000fe400078cc0ff */
[----:B0-----:R-:W-:Y:S01]  /*f5320*/  PRMT R0, R56, 0x7770, RZ ;  /* 0x0000777038007816 */ /* 0x001fe200000000ff */
[----:B------:R-:W2:Y:S10]  /*f5330*/  LDL.LU R20, [R1+0x1608] ;  /* 0x0016080001147983 */ /* 0x000eb40000300800 */
[----:B------:R-:W-:Y:S01]  /*f5340*/  @P6 STG.E.U8 desc[UR10][R238.64], R55 ;  /* 0x00000037ee006986 */ /* 0x000fe2000c10110a */
[----:B------:R-:W-:-:S13]  /*f5350*/  LOP3.LUT P6, RZ, R220, 0x4000000, RZ, 0xc0, !PT ;  /* 0x04000000dcff7812 */ /* 0x000fda00078cc0ff */
        /* <DEDUP_REMOVED lines=9> */
[C---:B------:R-:W-:Y:S02]  /*f53f0*/  LOP3.LUT P1, RZ, R15.reuse, 0x400000, RZ, 0xc0, !PT ;  /* 0x004000000fff7812 */ /* 0x040fe4000782c0ff */
        /* <DEDUP_REMOVED lines=142> */
[----:B0-----:R-:W2:Y:S06]  /*f5ce0*/  LDL.LU.64 R16, [R1+0x2ff0] ;  /* 0x002ff00001107983 */ /* 0x001eac0000300a00 */
        /* <DEDUP_REMOVED lines=14> */
[----:B------:R-:W-:Y:S02]  /*f5dd0*/  PRMT R63, R63, 0x7773, RZ ;  /* 0x000077733f3f7816 */ /* 0x000fe400000000ff */
[----:B------:R-:W-:Y:S01]  /*f5de0*/  LOP3.LUT R220, R220, 0xffffbfff, RZ, 0xc0, !PT ;  /* 0xffffbfffdcdc7812 */ /* 0x000fe200078ec0ff */
[----:B---3--:R0:W-:Y:S01]  /*f5df0*/  @P3 STG.E.U8 desc[UR10][R230.64], R0 ;  /* 0x00000000e6003986 */ /* 0x0081e2000c10110a */
[C---:B------:R-:W-:Y:S02]  /*f5e00*/  LOP3.LUT P5, RZ, R20.reuse, 0x20000, RZ, 0xc0, !PT ;  /* 0x0002000014ff7812 */ /* 0x040fe400078ac0ff */
[C---:B------:R-:W-:Y:S01]  /*f5e10*/  LOP3.LUT P0, RZ, R20.reuse, 0x8000000, RZ, 0xc0, !PT ;  /* 0x0800000014ff7812 */ /* 0x040fe2000780c0ff */
[----:B----4-:R-:W-:Y:S01]  /*f5e20*/  @P4 STG.E.U8 desc[UR10][R228.64], R63 ;  /* 0x0000003fe4004986 */ /* 0x010fe2000c10110a */
[----:B------:R-:W-:-:S02]  /*f5e30*/  LOP3.LUT P1, RZ, R20, 0x10000000, RZ, 0xc0, !PT ;  /* 0x1000000014ff7812 */ /* 0x000fc4000782c0ff */
[----:B------:R-:W-:Y:S02]  /*f5e40*/  LOP3.LUT P2, RZ, R20, 0x20000000, RZ, 0xc0, !PT ;  /* 0x2000000014ff7812 */ /* 0x000fe4000784c0ff */
[----:B------:R-:W-:Y:S02]  /*f5e50*/  @P6 LOP3.LUT R220, R220, 0x4000, RZ, 0xfc, !PT ;  /* 0x00004000dcdc6812 */ /* 0x000fe400078efcff */
[C---:B------:R-:W-:Y:S02]  /*f5e60*/  LOP3.LUT P6, RZ, R20.reuse, 0x40000, RZ, 0xc0, !PT ;  /* 0x0004000014ff7812 */ /* 0x040fe400078cc0ff */
[C---:B------:R-:W-:Y:S02]  /*f5e70*/  LOP3.LUT P3, RZ, R20.reuse, 0x40000000, RZ, 0xc0, !PT ;  /* 0x4000000014ff7812 */ /* 0x040fe4000786c0ff */
[----:B------:R-:W-:Y:S02]  /*f5e80*/  LOP3.LUT P4, RZ, R20, 0x80000000, RZ, 0xc0, !PT ;  /* 0x8000000014ff7812 */ /* 0x000fe4000788c0ff */
[----:B------:R-:W3:Y:S01]  /*f5e90*/  LDL.LU.64 R20, [R1+0x2fb0] ;  /* 0x002fb00001147983 */ /* 0x000ee20000300a00 */
[----:B0-----:R-:W-:-:S03]  /*f5ea0*/  PRMT R0, R64, 0x7770, RZ ;  /* 0x0000777040007816 */ /* 0x001fc600000000ff */
        /* <DEDUP_REMOVED lines=12> */
[----:B------:R-:W-:Y:S02]  /*f5f70*/  LOP3.LUT P6, RZ, R220, 0x2000, RZ, 0xc0, !PT ;  /* 0x00002000dcff7812 */ /* 0x000fe400078cc0ff */
        /* <DEDUP_REMOVED lines=15> */
[----:B---3--:R-:W-:Y:S01]  /*f6070*/  @P6 STG.E.U8 desc[UR10][R20.64], R68 ;  /* 0x0000004414006986 */ /* 0x008fe2000c10110a */
[----:B------:R-:W-:Y:S02]  /*f6080*/  LOP3.LUT P6, RZ, R220, 0x100, RZ, 0xc0, !PT ;  /* 0x00000100dcff7812 */ /* 0x000fe400078cc0ff */
[----:B0-----:R-:W-:-:S11]  /*f6090*/  PRMT R0, R65, 0x7770, RZ ;  /* 0x0000777041007816 */ /* 0x001fd600000000ff */
[----:B----4-:R0:W-:Y:S01]  /*f60a0*/  @P6 STG.E.U8 desc[UR10][R232.64], R0 ;  /* 0x00000000e8006986 */ /* 0x0101e2000c10110a */
[----:B------:R-:W-:Y:S02]  /*f60b0*/  LOP3.LUT P6, RZ, R220, 0x80, RZ, 0xc0, !PT ;  /* 0x00000080dcff7812 */ /* 0x000fe400078cc0ff */
[----:B0-----:R-:W-:-:S11]  /*f60c0*/  PRMT R0, R65, 0x7771, RZ ;  /* 0x0000777141007816 */ /* 0x001fd600000000ff */
[----:B------:R0:W-:Y:S01]  /*f60d0*/  @P6 STG.E.U8 desc[UR10][R6.64], R0 ;  /* 0x0000000006006986 */ /* 0x0001e2000c10110a */
        /* <DEDUP_REMOVED lines=52> */
[C---:B------:R-:W-:Y:S02]  /*f6420*/  LOP3.LUT P6, RZ, R15.reuse, 0x40, RZ, 0xc0, !PT ;  /* 0x000000400fff7812 */ /* 0x040fe400078cc0ff */
        /* <DEDUP_REMOVED lines=27> */
[----:B------:R0:W-:Y:S01]  /*f65e0*/  @P6 STG.E.U8 desc[UR10][R20.64], R70 ;  /* 0x0000004614006986 */ /* 0x0001e2000c10110a */
[C---:B------:R-:W-:Y:S02]  /*f65f0*/  LOP3.LUT P6, RZ, R220.reuse, 0x8, RZ, 0xc0, !PT ;  /* 0x00000008dcff7812 */ /* 0x040fe400078cc0ff */
[C---:B------:R-:W-:Y:S02]  /*f6600*/  LOP3.LUT P0, RZ, R15.reuse, 0x4000, RZ, 0xc0, !PT ;  /* 0x000040000fff7812 */ /* 0x040fe4000780c0ff */
[C---:B------:R-:W-:Y:S02]  /*f6610*/  LOP3.LUT P1, RZ, R15.reuse, 0x8000, RZ, 0xc0, !PT ;  /* 0x000080000fff7812 */ /* 0x040fe4000782c0ff */
[C---:B------:R-:W-:Y:S02]  /*f6620*/  LOP3.LUT P2, RZ, R15.reuse, 0x10000, RZ, 0xc0, !PT ;  /* 0x000100000fff7812 */ /* 0x040fe4000784c0ff */
[C---:B------:R-:W-:Y:S02]  /*f6630*/  LOP3.LUT P3, RZ, R15.reuse, 0x20000, RZ, 0xc0, !PT ;  /* 0x000200000fff7812 */ /* 0x040fe4000786c0ff */
[----:B------:R-:W-:Y:S01]  /*f6640*/  LOP3.LUT P4, RZ, R15, 0x40000, RZ, 0xc0, !PT ;  /* 0x000400000fff7812 */ /* 0x000fe2000788c0ff */
[----:B0-----:R-:W2:Y:S04]  /*f6650*/  LDL.LU R20, [R1+0x1610] ;  /* 0x0016100001147983 */ /* 0x001ea80000300800 */
        /* <DEDUP_REMOVED lines=12> */
[----:B------:R0:W-:Y:S02]  /*f6720*/  @P6 STG.E.U8 desc[UR10][R6.64], R0 ;  /* 0x0000000006006986 */ /* 0x0001e4000c10110a */
        /* <DEDUP_REMOVED lines=67> */
[----:B------:R-:W-:Y:S02]  /*f6b60*/  LOP3.LUT P6, RZ, R221, 0x40000000, RZ, 0xc0, !PT ;  /* 0x40000000ddff7812 */ /* 0x000fe400078cc0ff */
        /* <DEDUP_REMOVED lines=174> */
[----:B------:R-:W2:Y:S04]  /*f7650*/  LDL.LU.64 R236, [R1+0x17d8] ;  /* 0x0017d80001ec7983 */ /* 0x000ea80000300a00 */
[----:B------:R-:W2:Y:S04]  /*f7660*/  LDL.LU.64 R234, [R1+0x17d0] ;  /* 0x0017d00001ea7983 */ /* 0x000ea80000300a00 */
[----:B------:R-:W-:Y:S02]  /*f7670*/  @P6 LOP3.LUT R221, R221, 0x1000, RZ, 0xfc, !PT ;  /* 0x00001000dddd6812 */ /* 0x000fe400078efcff */
[----:B------:R-:W-:-:S02]  /*f7680*/  LOP3.LUT P6, RZ, R15, 0x1, RZ, 0xc0, !PT ;  /* 0x000000010fff7812 */ /* 0x000fc400078cc0ff */
        /* <DEDUP_REMOVED lines=10> */
[C---:B------:R-:W-:Y:S02]  /*f7730*/  PRMT R0, R81.reuse, 0x7772, RZ ;  /* 0x0000777251007816 */ /* 0x040fe400000000ff */
[----:B------:R-:W-:Y:S01]  /*f7740*/  PRMT R81, R81, 0x7773, RZ ;  /* 0x0000777351517816 */ /* 0x000fe200000000ff */
[----:B------:R-:W2:Y:S04]  /*f7750*/  LDL.LU.64 R232, [R1+0x17c0] ;  /* 0x0017c00001e87983 */ /* 0x000ea80000300a00 */
[----:B---3--:R0:W-:Y:S04]  /*f7760*/  @P3 STG.E.U8 desc[UR10][R230.64], R0 ;  /* 0x00000000e6003986 */ /* 0x0081e8000c10110a */
[----:B----4-:R1:W-:Y:S04]  /*f7770*/  @P4 STG.E.U8 desc[UR10][R228.64], R81 ;  /* 0x00000051e4004986 */ /* 0x0103e8000c10110a */
[----:B------:R-:W3:Y:S01]  /*f7780*/  LDL.LU.64 R6, [R1+0x17b8] ;  /* 0x0017b80001067983 */ /* 0x000ee20000300a00 */
[----:B0-----:R-:W-:-:S03]  /*f7790*/  PRMT R0, R85, 0x7770, RZ ;  /* 0x0000777055007816 */ /* 0x001fc600000000ff */
[----:B------:R-:W4:Y:S04]  /*f77a0*/  LDL.LU.64 R230, [R1+0x17b0] ;  /* 0x0017b00001e67983 */ /* 0x000f280000300a00 */
[----:B------:R0:W-:Y:S04]  /*f77b0*/  @P5 STG.E.U8 desc[UR10][R4.64], R0 ;  /* 0x0000000004005986 */ /* 0x0001e8000c10110a */
[----:B-1----:R-:W4:Y:S01]  /*f77c0*/  LDL.LU.64 R228, [R1+0x17a8] ;  /* 0x0017a80001e47983 */ /* 0x002f220000300a00 */
[----:B0-----:R-:W-:-:S03]  /*f77d0*/  PRMT R0, R85, 0x7771, RZ ;  /* 0x0000777155007816 */ /* 0x001fc600000000ff */
[----:B------:R-:W4:Y:S04]  /*f77e0*/  LDL.LU.64 R4, [R1+0x17a0] ;  /* 0x0017a00001047983 */ /* 0x000f280000300a00 */
[----:B------:R0:W-:Y:S01]  /*f77f0*/  @P6 STG.E.U8 desc[UR10][R226.64], R0 ;  /* 0x00000000e2006986 */ /* 0x0001e2000c10110a */
[----:B------:R-:W-:Y:S02]  /*f7800*/  LOP3.LUT P6, RZ, R221, 0x4000, RZ, 0xc0, !PT ;  /* 0x00004000ddff7812 */ /* 0x000fe400078cc0ff */
        /* <DEDUP_REMOVED lines=28> */
[----:B---3--:R0:W-:Y:S01]  /*f79d0*/  @P6 STG.E.U8 desc[UR10][R6.64], R0 ;  /* 0x0000000006006986 */ /* 0x0081e2000c10110a */
[----:B------:R-:W-:Y:S02]  /*f79e0*/  LOP3.LUT P3, RZ, R15, 0x400, RZ, 0xc0, !PT ;  /* 0x000004000fff7812 */ /* 0x000fe4000786c0ff */
[C---:B0-----:R-:W-:Y:S02]  /*f79f0*/  PRMT R0, R86.reuse, 0x7772, RZ ;  /* 0x0000777256007816 */ /* 0x041fe400000000ff */
[----:B------:R-:W-:-:S03]  /*f7a00*/  PRMT R86, R86, 0x7773, RZ ;  /* 0x0000777356567816 */ /* 0x000fc600000000ff */
[----:B----4-:R0:W-:Y:S01]  /*f7a10*/  @P0 STG.E.U8 desc[UR10][R230.64], R0 ;  /* 0x00000000e6000986 */ /* 0x0101e2000c10110a */
[C---:B------:R-:W-:Y:S02]  /*f7a20*/  LOP3.LUT P4, RZ, R15.reuse, 0x800, RZ, 0xc0, !PT ;  /* 0x000008000fff7812 */ /* 0x040fe4000788c0ff */
[----:B------:R-:W-:Y:S01]  /*f7a30*/  LOP3.LUT P5, RZ, R15, 0x1000, RZ, 0xc0, !PT ;  /* 0x000010000fff7812 */ /* 0x000fe200078ac0ff */
        /* <DEDUP_REMOVED lines=36> */
[----:B------:R-:W-:Y:S02]  /*f7c80*/  LOP3.LUT P6, RZ, R15, 0x100000, RZ, 0xc0, !PT ;  /* 0x001000000fff7812 */ /* 0x000fe400078cc0ff */
        /* <DEDUP_REMOVED lines=215> */
[----:B------:R-:W2:Y:S01]  /*f8a00*/  LDL.LU.64 R20, [R1+0x1578] ;  /* 0x0015780001147983 */ /* 0x000ea20000300a00 */
[----:B------:R-:W-:Y:S02]  /*f8a10*/  PRMT R96, R96, 0x7773, RZ ;  /* 0x0000777360607816 */ /* 0x000fe400000000ff */
[C---:B------:R-:W-:Y:S01]  /*f8a20*/  PRMT R0, R100.reuse, 0x7770, RZ ;  /* 0x0000777064007816 */ /* 0x040fe200000000ff */
[----:B------:R-:W2:Y:S04]  /*f8a30*/  LDL.LU.64 R232, [R1+0x1568] ;  /* 0x0015680001e87983 */ /* 0x000ea80000300a00 */
[----:B---3--:R0:W-:Y:S04]  /*f8a40*/  @P3 STG.E.U8 desc[UR10][R230.64], R96 ;  /* 0x00000060e6003986 */ /* 0x0081e8000c10110a */
[----:B----4-:R1:W-:Y:S04]  /*f8a50*/  @P4 STG.E.U8 desc[UR10][R228.64], R0 ;  /* 0x00000000e4004986 */ /* 0x0103e8000c10110a */
[----:B------:R-:W3:Y:S04]  /*f8a60*/  LDL.LU.64 R6, [R1+0x1560] ;  /* 0x0015600001067983 */ /* 0x000ee80000300a00 */
[----:B0-----:R-:W4:Y:S01]  /*f8a70*/  LDL.LU.64 R230, [R1+0x1558] ;  /* 0x0015580001e67983 */ /* 0x001f220000300a00 */
        /* <DEDUP_REMOVED lines=36> */
[----:B---3--:R0:W-:Y:S01]  /*f8cc0*/  @P6 STG.E.U8 desc[UR10][R6.64], R0 ;  /* 0x0000000006006986 */ /* 0x0081e2000c10110a */
[----:B------:R-:W-:-:S03]  /*f8cd0*/  LOP3.LUT P3, RZ, R15, 0x8, RZ, 0xc0, !PT ;  /* 0x000000080fff7812 */ /* 0x000fc6000786c0ff */
[----:B----4-:R-:W-:Y:S01]  /*f8ce0*/  @P0 STG.E.U8 desc[UR10][R230.64], R101 ;  /* 0x00000065e6000986 */ /* 0x010fe2000c10110a */
[----:B0-----:R-:W-:-:S05]  /*f8cf0*/  PRMT R0, R98, 0x7770, RZ ;  /* 0x0000777062007816 */ /* 0x001fca00000000ff */
[----:B------:R0:W-:Y:S01]  /*f8d00*/  @P1 STG.E.U8 desc[UR10][R228.64], R0 ;  /* 0x00000000e4001986 */ /* 0x0001e2000c10110a */
        /* <DEDUP_REMOVED lines=77> */
[C---:B------:R-:W-:Y:S02]  /*f91e0*/  LOP3.LUT P6, RZ, R222.reuse, 0x800, RZ, 0xc0, !PT ;  /* 0x00000800deff7812 */ /* 0x040fe400078cc0ff */
[----:B0-----:R-:W-:Y:S01]  /*f91f0*/  PRMT R0, R103, 0x7771, RZ ;  /* 0x0000777167007816 */ /* 0x001fe200000000ff */
        /* <DEDUP_REMOVED lines=197> */
[C---:B------:R-:W-:Y:S01]  /*f9e50*/  PRMT R0, R112.reuse, 0x7772, RZ ;  /* 0x0000777270007816 */ /* 0x040fe200000000ff */
[----:B------:R-:W2:Y:S01]  /*f9e60*/  LDL.LU R15, [R1+0x1624] ;  /* 0x00162400010f7983 */ /* 0x000ea20000300800 */
        /* <DEDUP_REMOVED lines=300> */
[----:B------:R-:W-:Y:S01]  /*fb130*/  PRMT R123, R123, 0x7773, RZ ;  /* 0x000077737b7b7816 */ /* 0x000fe200000000ff */
[----:B------:R-:W2:Y:S01]  /*fb140*/  LDL.LU R15, [R1+0x162c] ;  /* 0x00162c00010f7983 */ /* 0x000ea20000300800 */
        /* <DEDUP_REMOVED lines=81> */
[----:B------:R-:W3:Y:S04]  /*fb660*/  LDL.LU.64 R230, [R1+0x1148] ;  /* 0x0011480001e67983 */ /* 0x000ee80000300a00 */
[----:B----4-:R0:W-:Y:S02]  /*fb670*/  @P4 STG.E.U8 desc[UR10][R228.64], R0 ;  /* 0x00000000e4004986 */ /* 0x0101e4000c10110a */
[C---:B0-----:R-:W-:Y:S02]  /*fb680*/  PRMT R0, R129.reuse, 0x7772, RZ ;  /* 0x0000777281007816 */ /* 0x041fe400000000ff */
        /* <DEDUP_REMOVED lines=35> */
[----:B---3--:R-:W-:Y:S04]  /*fb8c0*/  @P6 STG.E.U8 desc[UR10][R6.64], R130 ;  /* 0x0000008206006986 */ /* 0x008fe8000c10110a */
[----:B------:R0:W-:Y:S01]  /*fb8d0*/  @P0 STG.E.U8 desc[UR10][R230.64], R0 ;  /* 0x00000000e6000986 */ /* 0x0001e2000c10110a */
        /* <DEDUP_REMOVED lines=1219> */
[----:B------:R-:W4:Y:S01]  /*100510*/  LDL.LU.64 R18, [R1+0x7c8] ;  /* 0x0007c80001127983 */ /* 0x000f220000300a00 */
[----:B------:R-:W-:-:S02]  /*100520*/  LOP3.LUT P6, RZ, R251, 0x400000, RZ, 0xc0, !PT ;  /* 0x00400000fbff7812 */ /* 0x000fc400078cc0ff */
[----:B------:R-:W-:Y:S02]  /*100530*/  LOP3.LUT P2, RZ, R250, 0x4, RZ, 0xc0, !PT ;  /* 0x00000004faff7812 */ /* 0x000fe4000784c0ff */
[----:B------:R-:W-:Y:S02]  /*100540*/  LOP3.LUT R225, R225, 0xffff7fff, RZ, 0xc0, !PT ;  /* 0xffff7fffe1e17812 */ /* 0x000fe400078ec0ff */
        /* <DEDUP_REMOVED lines=22> */
[C---:B------:R-:W-:Y:S02]  /*1006b0*/  LOP3.LUT P6, RZ, R251.reuse, 0x20000000, RZ, 0xc0, !PT ;  /* 0x20000000fbff7812 */ /* 0x040fe400078cc0ff */
[----:B------:R-:W-:Y:S02]  /*1006c0*/  LOP3.LUT P5, RZ, R251, 0x80000000, RZ, 0xc0, !PT ;  /* 0x80000000fbff7812 */ /* 0x000fe400078ac0ff */
[----:B------:R-:W-:Y:S02]  /*1006d0*/  PRMT R191, R191, 0x7773, RZ ;  /* 0x00007773bfbf7816 */ /* 0x000fe400000000ff */
[----:B------:R-:W-:-:S07]  /*1006e0*/  LOP3.LUT R225, R225, 0xffbfffff, RZ, 0xc0, !PT ;  /* 0xffbfffffe1e17812 */ /* 0x000fce00078ec0ff */
        /* <DEDUP_REMOVED lines=8> */
[----:B------:R-:W2:Y:S01]  /*100770*/  LDL.LU.64 R232, [R1+0x798] ;  /* 0x0007980001e87983 */ /* 0x000ea20000300a00 */
[----:B------:R-:W-:-:S03]  /*100780*/  PRMT R0, R192, 0x7770, RZ ;  /* 0x00007770c0007816 */ /* 0x000fc600000000ff */
[----:B---3--:R0:W-:Y:S04]  /*100790*/  @P4 STG.E.U8 desc[UR10][R230.64], R191 ;  /* 0x000000bfe6004986 */ /* 0x0081e8000c10110a */
[----:B------:R-:W3:Y:S04]  /*1007a0*/  LDL.LU.64 R6, [R1+0x790] ;  /* 0x0007900001067983 */ /* 0x000ee80000300a00 */
[----:B----4-:R1:W-:Y:S04]  /*1007b0*/  @P3 STG.E.U8 desc[UR10][R228.64], R0 ;  /* 0x00000000e4003986 */ /* 0x0103e8000c10110a */
        /* <DEDUP_REMOVED lines=37> */
[C---:B0-----:R-:W-:Y:S02]  /*100a10*/  PRMT R0, R193.reuse, 0x7772, RZ ;  /* 0x00007772c1007816 */ /* 0x041fe400000000ff */
[----:B------:R-:W-:-:S09]  /*100a20*/  PRMT R193, R193, 0x7773, RZ ;  /* 0x00007773c1c17816 */ /* 0x000fd200000000ff */
[----:B---3--:R0:W-:Y:S04]  /*100a30*/  @P6 STG.E.U8 desc[UR10][R6.64], R0 ;  /* 0x0000000006006986 */ /* 0x0081e8000c10110a */
        /* <DEDUP_REMOVED lines=8> */
[----:B------:R0:W-:Y:S04]  /*100ac0*/  @P3 STG.E.U8 desc[UR10][R18.64], R197 ;  /* 0x000000c512003986 */ /* 0x0001e8000c10110a */
[----:B0-----:R-:W3:Y:S01]  /*100ad0*/  LDL.LU.64 R18, [R1+0x758] ;  /* 0x0007580001127983 */ /* 0x001ee20000300a00 */
[C---:B------:R-:W-:Y:S02]  /*100ae0*/  LOP3.LUT P5, RZ, R251.reuse, 0x10000, RZ, 0xc0, !PT ;  /* 0x00010000fbff7812 */ /* 0x040fe400078ac0ff */
[----:B------:R-:W-:Y:S01]  /*100af0*/  PRMT R0, R194, 0x7770, RZ ;  /* 0x00007770c2007816 */ /* 0x000fe200000000ff */
[----:B------:R-:W4:Y:S01]  /*100b00*/  LDL.LU.64 R230, [R1+0x750] ;  /* 0x0007500001e67983 */ /* 0x000f220000300a00 */
[----:B------:R-:W-:-:S09]  /*100b10*/  LOP3.LUT P4, RZ, R251, 0x8000, RZ, 0xc0, !PT ;  /* 0x00008000fbff7812 */ /* 0x000fd2000788c0ff */
[----:B--2---:R0:W-:Y:S04]  /*100b20*/  @P5 STG.E.U8 desc[UR10][R16.64], R0 ;  /* 0x0000000010005986 */ /* 0x0041e8000c10110a */
[----:B0-----:R-:W2:Y:S04]  /*100b30*/  LDL.LU.64 R16, [R1+0x748] ;  /* 0x0007480001107983 */ /* 0x001ea80000300a00 */
[----:B------:R-:W2:Y:S04]  /*100b40*/  LDL.LU.64 R228, [R1+0x740] ;  /* 0x0007400001e47983 */ /* 0x000ea80000300a00 */
[----:B------:R-:W2:Y:S04]  /*100b50*/  LDL.LU.64 R4, [R1+0x738] ;  /* 0x0007380001047983 */ /* 0x000ea80000300a00 */
[----:B------:R-:W2:Y:S04]  /*100b60*/  LDL.LU.64 R226, [R1+0x730] ;  /* 0x0007300001e27983 */ /* 0x000ea80000300a00 */
[----:B------:R-:W2:Y:S01]  /*100b70*/  LDL.LU.64 R238, [R1+0x728] ;  /* 0x0007280001ee7983 */ /* 0x000ea20000300a00 */
[----:B------:R-:W-:-:S05]  /*100b80*/  PRMT R0, R194, 0x7771, RZ ;  /* 0x00007771c2007816 */ /* 0x000fca00000000ff */
[----:B---3--:R0:W-:Y:S04]  /*100b90*/  @P4 STG.E.U8 desc[UR10][R18.64], R0 ;  /* 0x0000000012004986 */ /* 0x0081e8000c10110a */
[----:B0-----:R-:W3:Y:S01]  /*100ba0*/  LDL.LU.64 R18, [R1+0x720] ;  /* 0x0007200001127983 */ /* 0x001ee20000300a00 */
[C---:B------:R-:W-:Y:S02]  /*100bb0*/  LOP3.LUT P3, RZ, R251.reuse, 0x800, RZ, 0xc0, !PT ;  /* 0x00000800fbff7812 */ /* 0x040fe4000786c0ff */
[----:B------:R-:W-:Y:S01]  /*100bc0*/  LOP3.LUT P5, RZ, R251, 0x40, RZ, 0xc0, !PT ;  /* 0x00000040fbff7812 */ /* 0x000fe200078ac0ff */
[----:B------:R-:W3:Y:S01]  /*100bd0*/  LDL.LU.64 R236, [R1+0x718] ;  /* 0x0007180001ec7983 */ /* 0x000ee20000300a00 */
[----:B------:R-:W-:Y:S02]  /*100be0*/  LOP3.LUT R225, R225, 0xffffbfff, RZ, 0xc0, !PT ;  /* 0xffffbfffe1e17812 */ /* 0x000fe400078ec0ff */
[C---:B------:R-:W-:Y:S01]  /*100bf0*/  LOP3.LUT P2, RZ, R251.reuse, 0x4000, RZ, 0xc0, !PT ;  /* 0x00004000fbff7812 */ /* 0x040fe2000784c0ff */
[----:B------:R-:W3:Y:S01]  /*100c00*/  LDL.LU.64 R234, [R1+0x710] ;  /* 0x0007100001ea7983 */ /* 0x000ee20000300a00 */
[----:B------:R-:W-:-:S03]  /*100c10*/  LOP3.LUT P1, RZ, R251, 0x2000, RZ, 0xc0, !PT ;  /* 0x00002000fbff7812 */ /* 0x000fc6000782c0ff */
[----:B------:R-:W3:Y:S02]  /*100c20*/  LDL.LU.64 R20, [R1+0x708] ;  /* 0x0007080001147983 */ /* 0x000ee40000300a00 */
[----:B------:R-:W-:-:S04]  /*100c30*/  @P3 LOP3.LUT R225, R225, 0x4000, RZ, 0xfc, !PT ;  /* 0x00004000e1e13812 */ /* 0x000fc800078efcff */
[----:B------:R-:W-:-:S04]  /*100c40*/  LOP3.LUT R225, R225, 0xfffffbff, RZ, 0xc0, !PT ;  /* 0xfffffbffe1e17812 */ /* 0x000fc800078ec0ff */
[----:B------:R-:W-:Y:S02]  /*100c50*/  @P5 LOP3.LUT R225, R225, 0x400, RZ, 0xfc, !PT ;  /* 0x00000400e1e15812 */ /* 0x000fe400078efcff */
[----:B------:R-:W-:Y:S02]  /*100c60*/  LOP3.LUT P5, RZ, R251, 0x80, RZ, 0xc0, !PT ;  /* 0x00000080fbff7812 */ /* 0x000fe400078ac0ff */
[C---:B------:R-:W-:Y:S02]  /*100c70*/  PRMT R0, R194.reuse, 0x7772, RZ ;  /* 0x00007772c2007816 */ /* 0x040fe400000000ff */
[----:B------:R-:W-:Y:S02]  /*100c80*/  PRMT R194, R194, 0x7773, RZ ;  /* 0x00007773c2c27816 */ /* 0x000fe400000000ff */
[----:B------:R-:W-:Y:S01]  /*100c90*/  LOP3.LUT R225, R225, 0xfffff7ff, RZ, 0xc0, !PT ;  /* 0xfffff7ffe1e17812 */ /* 0x000fe200078ec0ff */
[----:B----4-:R-:W-:Y:S06]  /*100ca0*/  @P2 STG.E.U8 desc[UR10][R230.64], R0 ;  /* 0x00000000e6002986 */ /* 0x010fec000c10110a */
[----:B------:R-:W-:-:S02]  /*100cb0*/  @P5 LOP3.LUT R225, R225, 0x800, RZ, 0xfc, !PT ;  /* 0x00000800e1e15812 */ /* 0x000fc400078efcff */
[----:B------:R-:W-:Y:S02]  /*100cc0*/  LOP3.LUT P5, RZ, R251, 0x100, RZ, 0xc0, !PT ;  /* 0x00000100fbff7812 */ /* 0x000fe400078ac0ff */
[----:B------:R-:W-:Y:S02]  /*100cd0*/  LOP3.LUT R225, R225, 0xffffefff, RZ, 0xc0, !PT ;  /* 0xffffefffe1e17812 */ /* 0x000fe400078ec0ff */
[----:B------:R-:W-:-:S09]  /*100ce0*/  LOP3.LUT P6, RZ, R251, 0x8, RZ, 0xc0, !PT ;  /* 0x00000008fbff7812 */ /* 0x000fd200078cc0ff */
[----:B------:R-:W-:Y:S02]  /*100cf0*/  @P5 LOP3.LUT R225, R225, 0x1000, RZ, 0xfc, !PT ;  /* 0x00001000e1e15812 */ /* 0x000fe400078efcff */
[----:B------:R-:W-:Y:S02]  /*100d00*/  LOP3.LUT P5, RZ, R251, 0x200, RZ, 0xc0, !PT ;  /* 0x00000200fbff7812 */ /* 0x000fe400078ac0ff */
[----:B------:R-:W-:Y:S02]  /*100d10*/  LOP3.LUT R225, R225, 0xffffdfff, RZ, 0xc0, !PT ;  /* 0xffffdfffe1e17812 */ /* 0x000fe400078ec0ff */
[----:B------:R-:W-:-:S09]  /*100d20*/  LOP3.LUT P3, RZ, R251, 0x1000, RZ, 0xc0, !PT ;  /* 0x00001000fbff7812 */ /* 0x000fd2000786c0ff */
[----:B------:R-:W-:-:S04]  /*100d30*/  @P5 LOP3.LUT R225, R225, 0x2000, RZ, 0xfc, !PT ;  /* 0x00002000e1e15812 */ /* 0x000fc800078efcff */
[----:B------:R-:W-:-:S04]  /*100d40*/  LOP3.LUT R225, R225, 0xfffffeff, RZ, 0xc0, !PT ;  /* 0xfffffeffe1e17812 */ /* 0x000fc800078ec0ff */
[----:B------:R-:W-:Y:S02]  /*100d50*/  @P6 LOP3.LUT R225, R225, 0x100, RZ, 0xfc, !PT ;  /* 0x00000100e1e16812 */ /* 0x000fe400078efcff */
[----:B------:R-:W-:Y:S02]  /*100d60*/  LOP3.LUT P6, RZ, R251, 0x10, RZ, 0xc0, !PT ;  /* 0x00000010fbff7812 */ /* 0x000fe400078cc0ff */
[----:B------:R-:W-:Y:S02]  /*100d70*/  PRMT R2, R198, 0x7770, RZ ;  /* 0x00007770c6027816 */ /* 0x000fe400000000ff */
[----:B------:R-:W-:-:S09]  /*100d80*/  LOP3.LUT R225, R225, 0xfffffdff, RZ, 0xc0, !PT ;  /* 0xfffffdffe1e17812 */ /* 0x000fd200078ec0ff */
[----:B------:R-:W-:Y:S01]  /*100d90*/  @P6 LOP3.LUT R225, R225, 0x200, RZ, 0xfc, !PT ;  /* 0x00000200e1e16812 */ /* 0x000fe200078efcff */
[----:B--2---:R0:W-:Y:S04]  /*100da0*/  @P1 STG.E.U8 desc[UR10][R16.64], R194 ;  /* 0x000000c210001986 */ /* 0x0041e8000c10110a */
[----:B0-----:R-:W2:Y:S04]  /*100db0*/  LDL.LU.64 R16, [R1+0x700] ;  /* 0x0007000001107983 */ /* 0x001ea80000300a00 */
[----:B------:R-:W4:Y:S04]  /*100dc0*/  LDL.LU.64 R232, [R1+0x6f8] ;  /* 0x0006f80001e87983 */ /* 0x000f280000300a00 */
[----:B------:R-:W4:Y:S04]  /*100dd0*/  LDL.LU.64 R6, [R1+0x6f0] ;  /* 0x0006f00001067983 */ /* 0x000f280000300a00 */
[----:B------:R-:W4:Y:S04]  /*100de0*/  LDL.LU.64 R230, [R1+0x6e8] ;  /* 0x0006e80001e67983 */ /* 0x000f280000300a00 */
[----:B------:R0:W-:Y:S01]  /*100df0*/  @P3 STG.E.U8 desc[UR10][R228.64], R2 ;  /* 0x00000002e4003986 */ /* 0x0001e2000c10110a */
[----:B------:R-:W-:-:S03]  /*100e00*/  LOP3.LUT P3, RZ, R225, 0x4000, RZ, 0xc0, !PT ;  /* 0x00004000e1ff7812 */ /* 0x000fc6000786c0ff */
[----:B0-----:R-:W4:Y:S01]  /*100e10*/  LDL.LU.64 R228, [R1+0x6e0] ;  /* 0x0006e00001e47983 */ /* 0x001f220000300a00 */
[----:B------:R-:W-:Y:S02]  /*100e20*/  LOP3.LUT P5, RZ, R251, 0x400, RZ, 0xc0, !PT ;  /* 0x00000400fbff7812 */ /* 0x000fe400078ac0ff */
[----:B------:R-:W-:-:S07]  /*100e30*/  PRMT R3, R198, 0x7771, RZ ;  /* 0x00007771c6037816 */ /* 0x000fce00000000ff */
[----:B------:R0:W-:Y:S02]  /*100e40*/  @P3 STG.E.U8 desc[UR10][R4.64], R3 ;  /* 0x0000000304003986 */ /* 0x0001e4000c10110a */
[----:B0-----:R-:W-:-:S05]  /*100e50*/  PRMT R4, R198, 0x7772, RZ ;  /* 0x00007772c6047816 */ /* 0x001fca00000000ff */
[----:B------:R0:W-:Y:S04]  /*100e60*/  @P5 STG.E.U8 desc[UR10][R226.64], R4 ;  /* 0x00000004e2005986 */ /* 0x0001e8000c10110a */
[----:B0-----:R-:W4:Y:S01]  /*100e70*/  LDL.LU.64 R226, [R1+0x6d8] ;  /* 0x0006d80001e27983 */ /* 0x001f220000300a00 */
[----:B------:R-:W-:Y:S02]  /*100e80*/  LOP3.LUT P5, RZ, R225, 0x2000, RZ, 0xc0, !PT ;  /* 0x00002000e1ff7812 */ /* 0x000fe400078ac0ff */
[----:B------:R-:W-:Y:S02]  /*100e90*/  PRMT R198, R198, 0x7773, RZ ;  /* 0x00007773c6c67816 */ /* 0x000fe400000000ff */
[----:B------:R-:W-:-:S09]  /*100ea0*/  PRMT R0, R195, 0x7770, RZ ;  /* 0x00007770c3007816 */ /* 0x000fd200000000ff */
[----:B------:R-:W-:Y:S01]  /*100eb0*/  @P5 STG.E.U8 desc[UR10][R238.64], R198 ;  /* 0x000000c6ee005986 */ /* 0x000fe2000c10110a */
[----:B------:R-:W-:-:S13]  /*100ec0*/  LOP3.LUT P5, RZ, R225, 0x1000, RZ, 0xc0, !PT ;  /* 0x00001000e1ff7812 */ /* 0x000fda00078ac0ff */
[----:B---3--:R0:W-:Y:S04]  /*100ed0*/  @P5 STG.E.U8 desc[UR10][R18.64], R0 ;  /* 0x0000000012005986 */ /* 0x0081e8000c10110a */
[----:B0-----:R-:W3:Y:S01]  /*100ee0*/  LDL.LU.64 R18, [R1+0x6d0] ;  /* 0x0006d00001127983 */ /* 0x001ee20000300a00 */
[----:B------:R-:W-:Y:S02]  /*100ef0*/  LOP3.LUT P5, RZ, R225, 0x800, RZ, 0xc0, !PT ;  /* 0x00000800e1ff7812 */ /* 0x000fe400078ac0ff */
[----:B------:R-:W-:Y:S02]  /*100f00*/  PRMT R5, R195, 0x7771, RZ ;  /* 0x00007771c3057816 */ /* 0x000fe400000000ff */
[----:B------:R-:W-:Y:S02]  /*100f10*/  LOP3.LUT P6, RZ, R251, 0x20, RZ, 0xc0, !PT ;  /* 0x00000020fbff7812 */ /* 0x000fe400078cc0ff */
[----:B------:R-:W-:-:S07]  /*100f20*/  PRMT R2, R195, 0x7772, RZ ;  /* 0x00007772c3027816 */ /* 0x000fce00000000ff */
[----:B------:R-:W-:Y:S01]  /*100f30*/  @P5 STG.E.U8 desc[UR10][R236.64], R5 ;  /* 0x00000005ec005986 */ /* 0x000fe2000c10110a */
[----:B------:R-:W-:Y:S02]  /*100f40*/  LOP3.LUT P5, RZ, R225, 0x400, RZ, 0xc0, !PT ;  /* 0x00000400e1ff7812 */ /* 0x000fe400078ac0ff */
[----:B------:R-:W-:Y:S02]  /*100f50*/  PRMT R195, R195, 0x7773, RZ ;  /* 0x00007773c3c37816 */ /* 0x000fe400000000ff */
[----:B------:R-:W-:-:S09]  /*100f60*/  PRMT R3, R199, 0x7770, RZ ;  /* 0x00007770c7037816 */ /* 0x000fd200000000ff */
[----:B------:R0:W-:Y:S04]  /*100f70*/  @P5 STG.E.U8 desc[UR10][R234.64], R2 ;  /* 0x00000002ea005986 */ /* 0x0001e8000c10110a */
[----:B------:R-:W-:Y:S01]  /*100f80*/  @P6 STG.E.U8 desc[UR10][R20.64], R195 ;  /* 0x000000c314006986 */ /* 0x000fe2000c10110a */
[----:B------:R-:W-:Y:S02]  /*100f90*/  LOP3.LUT P6, RZ, R225, 0x200, RZ, 0xc0, !PT ;  /* 0x00000200e1ff7812 */ /* 0x000fe400078cc0ff */
[C---:B------:R-:W-:Y:S02]  /*100fa0*/  LOP3.LUT P4, RZ, R251.reuse, 0x4, RZ, 0xc0, !PT ;  /* 0x00000004fbff7812 */ /* 0x040fe4000788c0ff */
[----:B------:R-:W-:Y:S02]  /*100fb0*/  LOP3.LUT P0, RZ, R251, 0x2, RZ, 0xc0, !PT ;  /* 0x00000002fbff7812 */ /* 0x000fe4000780c0ff */
[----:B------:R-:W-:-:S02]  /*100fc0*/  PRMT R4, R199, 0x7771, RZ ;  /* 0x00007771c7047816 */ /* 0x000fc400000000ff */
[C---:B------:R-:W-:Y:S02]  /*100fd0*/  PRMT R0, R199.reuse, 0x7772, RZ ;  /* 0x00007772c7007816 */ /* 0x040fe400000000ff */
[----:B------:R-:W-:Y:S02]  /*100fe0*/  PRMT R199, R199, 0x7773, RZ ;  /* 0x00007773c7c77816 */ /* 0x000fe400000000ff */
[----:B------:R-:W-:Y:S02]  /*100ff0*/  LOP3.LUT P2, RZ, R251, 0x1, RZ, 0xc0, !PT ;  /* 0x00000001fbff7812 */ /* 0x000fe4000784c0ff */
[----:B0-----:R-:W-:Y:S02]  /*101000*/  PRMT R2, R200, 0x7770, RZ ;  /* 0x00007770c8027816 */ /* 0x001fe400000000ff */
[----:B------:R-:W-:Y:S02]  /*101010*/  LOP3.LUT P1, RZ, R252, 0x80000000, RZ, 0xc0, !PT ;  /* 0x80000000fcff7812 */ /* 0x000fe4000782c0ff */
[----:B------:R-:W-:Y:S01]  /*101020*/  PRMT R5, R200, 0x7771, RZ ;  /* 0x00007771c8057816 */ /* 0x000fe200000000ff */
[----:B--2---:R0:W-:Y:S01]  /*101030*/  @P6 STG.E.U8 desc[UR10][R16.64], R3 ;  /* 0x0000000310006986 */ /* 0x0041e2000c10110a */
[----:B------:R-:W-:-:S03]  /*101040*/  LOP3.LUT P6, RZ, R225, 0x100, RZ, 0xc0, !PT ;  /* 0x00000100e1ff7812 */ /* 0x000fc600078cc0ff */
[----:B0-----:R-:W2:Y:S10]  /*101050*/  LDL.LU.64 R16, [R1+0x6c8] ;  /* 0x0006c80001107983 */ /* 0x001eb40000300a00 */
[----:B----4-:R-:W-:Y:S04]  /*101060*/  @P6 STG.E.U8 desc[UR10][R232.64], R4 ;  /* 0x00000004e8006986 */ /* 0x010fe8000c10110a */
[----:B------:R-:W-:Y:S04]  /*101070*/  @P4 STG.E.U8 desc[UR10][R6.64], R0 ;  /* 0x0000000006004986 */ /* 0x000fe8000c10110a */
[----:B------:R0:W-:Y:S04]  /*101080*/  @P0 STG.E.U8 desc[UR10][R230.64], R199 ;  /* 0x000000c7e6000986 */ /* 0x0001e8000c10110a */
[----:B0-----:R-:W4:Y:S04]  /*101090*/  LDL.LU.64 R230, [R1+0x6c0] ;  /* 0x0006c00001e67983 */ /* 0x001f280000300a00 */
[----:B------:R0:W-:Y:S04]  /*1010a0*/  @P2 STG.E.U8 desc[UR10][R228.64], R2 ;  /* 0x00000002e4002986 */ /* 0x0001e8000c10110a */
[----:B0-----:R-:W4:Y:S04]  /*1010b0*/  LDL.LU.64 R228, [R1+0x6b8] ;  /* 0x0006b80001e47983 */ /* 0x001f280000300a00 */
[----:B------:R0:W-:Y:S04]  /*1010c0*/  @P1 STG.E.U8 desc[UR10][R226.64], R5 ;  /* 0x00000005e2001986 */ /* 0x0001e8000c10110a */
[----:B0-----:R-:W4:Y:S01]  /*1010d0*/  LDL.LU.64 R226, [R1+0x6b0] ;  /* 0x0006b00001e27983 */ /* 0x001f220000300a00 */
[----:B------:R-:W-:-:S03]  /*1010e0*/  LOP3.LUT P3, RZ, R252, 0x40000000, RZ, 0xc0, !PT ;  /* 0x40000000fcff7812 */ /* 0x000fc6000786c0ff */
[----:B------:R-:W4:Y:S01]  /*1010f0*/  LDL.LU.64 R20, [R1+0x6a8] ;  /* 0x0006a80001147983 */ /* 0x000f220000300a00 */
[----:B------:R-:W-:-:S09]  /*101100*/  PRMT R3, R200, 0x7772, RZ ;  /* 0x00007772c8037816 */ /* 0x000fd200000000ff */
[----:B---3--:R0:W-:Y:S04]  /*101110*/  @P3 STG.E.U8 desc[UR10][R18.64], R3 ;  /* 0x0000000312003986 */ /* 0x0081e8000c10110a */
[----:B0-----:R-:W3:Y:S04]  /*101120*/  LDL.LU.64 R18, [R1+0x6a0] ;  /* 0x0006a00001127983 */ /* 0x001ee80000300a00 */
[----:B------:R-:W3:Y:S01]  /*101130*/  LDL.LU.64 R232, [R1+0x698] ;  /* 0x0006980001e87983 */ /* 0x000ee20000300a00 */
[C---:B------:R-:W-:Y:S02]  /*101140*/  LOP3.LUT P5, RZ, R252.reuse, 0x20000000, RZ, 0xc0, !PT ;  /* 0x20000000fcff7812 */ /* 0x040fe400078ac0ff */
[----:B------:R-:W-:Y:S01]  /*101150*/  LOP3.LUT P4, RZ, R252, 0x10000000, RZ, 0xc0, !PT ;  /* 0x10000000fcff7812 */ /* 0x000fe2000788c0ff */
[----:B------:R-:W3:Y:S01]  /*101160*/  LDL.LU.64 R234, [R1+0x690] ;  /* 0x0006900001ea7983 */ /* 0x000ee20000300a00 */
[----:B------:R-:W-:-:S02]  /*101170*/  PRMT R200, R200, 0x7773, RZ ;  /* 0x00007773c8c87816 */ /* 0x000fc400000000ff */
[----:B------:R-:W-:Y:S02]  /*101180*/  PRMT R0, R204, 0x7770, RZ ;  /* 0x00007770cc007816 */ /* 0x000fe400000000ff */
[----:B------:R-:W-:Y:S02]  /*101190*/  LOP3.LUT P2, RZ, R252, 0x8000000, RZ, 0xc0, !PT ;  /* 0x08000000fcff7812 */ /* 0x000fe4000784c0ff */
[----:B------:R-:W-:Y:S02]  /*1011a0*/  PRMT R4, R204, 0x7771, RZ ;  /* 0x00007771cc047816 */ /* 0x000fe400000000ff */
[----:B------:R-:W-:-:S04]  /*1011b0*/  LOP3.LUT P6, RZ, R252, 0x2000000, RZ, 0xc0, !PT ;  /* 0x02000000fcff7812 */ /* 0x000fc800078cc0ff */
[----:B------:R-:W-:Y:S02]  /*1011c0*/  P2R R5, PR, RZ, 0x40 ;  /* 0x00000040ff057803 */ /* 0x000fe40000000000 */
[----:B------:R-:W-:Y:S02]  /*1011d0*/  LOP3.LUT P6, RZ, R252, 0x4000000, RZ, 0xc0, !PT ;  /* 0x04000000fcff7812 */ /* 0x000fe400078cc0ff */
[----:B------:R-:W-:Y:S02]  /*1011e0*/  PRMT R2, R204, 0x7772, RZ ;  /* 0x00007772cc027816 */ /* 0x000fe400000000ff */
[----:B------:R-:W-:-:S04]  /*1011f0*/  LOP3.LUT P1, RZ, R252, 0x10000, RZ, 0xc0, !PT ;  /* 0x00010000fcff7812 */ /* 0x000fc8000782c0ff */
[----:B------:R-:W-:Y:S02]  /*101200*/  P2R R13, PR, RZ, 0x2 ;  /* 0x00000002ff0d7803 */ /* 0x000fe40000000000 */
[----:B------:R-:W-:-:S04]  /*101210*/  LOP3.LUT P1, RZ, R252, 0x40000, RZ, 0xc0, !PT ;  /* 0x00040000fcff7812 */ /* 0x000fc8000782c0ff */
[----:B------:R-:W-:Y:S02]  /*101220*/  P2R R8, PR, RZ, 0x2 ;  /* 0x00000002ff087803 */ /* 0x000fe40000000000 */
[----:B------:R-:W-:Y:S02]  /*101230*/  LOP3.LUT P1, RZ, R252, 0x100000, RZ, 0xc0, !PT ;  /* 0x00100000fcff7812 */ /* 0x000fe4000782c0ff */
[----:B------:R-:W-:Y:S02]  /*101240*/  PRMT R204, R204, 0x7773, RZ ;  /* 0x00007773cccc7816 */ /* 0x000fe400000000ff */
[----:B------:R-:W-:Y:S02]  /*101250*/  P2R R7, PR, RZ, 0x2 ;  /* 0x00000002ff077803 */ /* 0x000fe40000000000 */
[----:B------:R-:W-:-:S04]  /*101260*/  LOP3.LUT P1, RZ, R252, 0x400000, RZ, 0xc0, !PT ;  /* 0x00400000fcff7812 */ /* 0x000fc8000782c0ff */
[----:B------:R-:W-:Y:S02]  /*101270*/  P2R R6, PR, RZ, 0x2 ;  /* 0x00000002ff067803 */ /* 0x000fe40000000000 */
[----:B------:R-:W-:Y:S02]  /*101280*/  LOP3.LUT P1, RZ, R252, 0x1000000, RZ, 0xc0, !PT ;  /* 0x01000000fcff7812 */ /* 0x000fe4000782c0ff */
[----:B------:R-:W-:Y:S01]  /*101290*/  PRMT R3, R201, 0x7770, RZ ;  /* 0x00007770c9037816 */ /* 0x000fe200000000ff */
[----:B--2---:R-:W-:Y:S04]  /*1012a0*/  @P5 STG.E.U8 desc[UR10][R16.64], R200 ;  /* 0x000000c810005986 */ /* 0x004fe8000c10110a */
[----:B----4-:R0:W-:Y:S04]  /*1012b0*/  @P4 STG.E.U8 desc[UR10][R230.64], R0 ;  /* 0x00000000e6004986 */ /* 0x0101e8000c10110a */
[----:B0-----:R-:W2:Y:S04]  /*1012c0*/  LDL.LU.64 R230, [R1+0x688] ;  /* 0x0006880001e67983 */ /* 0x001ea80000300a00 */
[----:B------:R-:W4:Y:S04]  /*1012d0*/  LDL.LU.64 R238, [R1+0x680] ;  /* 0x0006800001ee7983 */ /* 0x000f280000300a00 */
[----:B------:R0:W-:Y:S04]  /*1012e0*/  @P2 STG.E.U8 desc[UR10][R228.64], R4 ;  /* 0x00000004e4002986 */ /* 0x0001e8000c10110a */
[----:B0-----:R-:W4:Y:S04]  /*1012f0*/  LDL.LU.64 R228, [R1+0x678] ;  /* 0x0006780001e47983 */ /* 0x001f280000300a00 */
[----:B------:R0:W-:Y:S04]  /*101300*/  @P6 STG.E.U8 desc[UR10][R226.64], R2 ;  /* 0x00000002e2006986 */ /* 0x0001e8000c10110a */
[----:B0-----:R-:W4:Y:S01]  /*101310*/  LDL.LU.64 R226, [R1+0x670] ;  /* 0x0006700001e27983 */ /* 0x001f220000300a00 */
[----:B------:R-:W-:-:S03]  /*101320*/  ISETP.NE.AND P6, PT, R5, RZ, PT ;  /* 0x000000ff0500720c */ /* 0x000fc60003fc5270 */
[----:B------:R-:W4:Y:S10]  /*101330*/  LDL.LU.64 R236, [R1+0x668] ;  /* 0x0006680001ec7983 */ /* 0x000f340000300a00 */
[----:B------:R0:W-:Y:S04]  /*101340*/  @P6 STG.E.U8 desc[UR10][R20.64], R204 ;  /* 0x000000cc14006986 */ /* 0x0001e8000c10110a */
[----:B0-----:R-:W4:Y:S04]  /*101350*/  LDL.LU.64 R20, [R1+0x660] ;  /* 0x0006600001147983 */ /* 0x001f280000300a00 */
[----:B---3--:R0:W-:Y:S04]  /*101360*/  @P1 STG.E.U8 desc[UR10][R18.64], R3 ;  /* 0x0000000312001986 */ /* 0x0081e8000c10110a */
[----:B0-----:R-:W3:Y:S01]  /*101370*/  LDL.LU.64 R18, [R1+0x658] ;  /* 0x0006580001127983 */ /* 0x001ee20000300a00 */
[----:B------:R-:W-:-:S02]  /*101380*/  ISETP.NE.AND P1, PT, R6, RZ, PT ;  /* 0x000000ff0600720c */ /* 0x000fc40003f25270 */
[C---:B------:R-:W-:Y:S02]  /*101390*/  PRMT R5, R201.reuse, 0x7771, RZ ;  /* 0x00007771c9057816 */ /* 0x040fe400000000ff */
[----:B------:R-:W-:-:S09]  /*1013a0*/  PRMT R0, R201, 0x7772, RZ ;  /* 0x00007772c9007816 */ /* 0x000fd200000000ff */
[----:B------:R0:W-:Y:S01]  /*1013b0*/  @P1 STG.E.U8 desc[UR10][R232.64], R5 ;  /* 0x00000005e8001986 */ /* 0x0001e2000c10110a */
[----:B------:R-:W-:-:S03]  /*1013c0*/  ISETP.NE.AND P1, PT, R7, RZ, PT ;  /* 0x000000ff0700720c */ /* 0x000fc60003f25270 */
[----:B0-----:R-:W3:Y:S10]  /*1013d0*/  LDL.LU.64 R232, [R1+0x650] ;  /* 0x0006500001e87983 */ /* 0x001ef40000300a00 */
[----:B------:R0:W-:Y:S01]  /*1013e0*/  @P1 STG.E.U8 desc[UR10][R234.64], R0 ;  /* 0x00000000ea001986 */ /* 0x0001e2000c10110a */
[----:B------:R-:W-:-:S02]  /*1013f0*/  ISETP.NE.AND P1, PT, R8, RZ, PT ;  /* 0x000000ff0800720c */ /* 0x000fc40003f25270 */
[----:B------:R-:W-:Y:S02]  /*101400*/  PRMT R201, R201, 0x7773, RZ ;  /* 0x00007773c9c97816 */ /* 0x000fe400000000ff */
[----:B------:R-:W-:-:S04]  /*101410*/  LOP3.LUT P5, RZ, R252, 0x200, RZ, 0xc0, !PT ;  /* 0x00000200fcff7812 */ /* 0x000fc800078ac0ff */
[----:B------:R-:W-:Y:S01]  /*101420*/  P2R R16, PR, RZ, 0x20 ;  /* 0x00000020ff107803 */ /* 0x000fe20000000000 */
[----:B0-----:R-:W3:Y:S01]  /*101430*/  LDL.LU.64 R234, [R1+0x648] ;  /* 0x0006480001ea7983 */ /* 0x001ee20000300a00 */
[----:B------:R-:W-:-:S04]  /*101440*/  LOP3.LUT P5, RZ, R252, 0x800, RZ, 0xc0, !PT ;  /* 0x00000800fcff7812 */ /* 0x000fc800078ac0ff */
[----:B------:R-:W-:Y:S02]  /*101450*/  P2R R15, PR, RZ, 0x20 ;  /* 0x00000020ff0f7803 */ /* 0x000fe40000000000 */
[----:B------:R-:W-:-:S04]  /*101460*/  LOP3.LUT P5, RZ, R252, 0x1000, RZ, 0xc0, !PT ;  /* 0x00001000fcff7812 */ /* 0x000fc800078ac0ff */
[----:B------:R-:W-:Y:S02]  /*101470*/  P2R R14, PR, RZ, 0x20 ;  /* 0x00000020ff0e7803 */ /* 0x000fe40000000000 */
[----:B------:R-:W-:Y:S02]  /*101480*/  LOP3.LUT P5, RZ, R252, 0x4000, RZ, 0xc0, !PT ;  /* 0x00004000fcff7812 */ /* 0x000fe400078ac0ff */
[C---:B------:R-:W-:Y:S02]  /*101490*/  PRMT R2, R205.reuse, 0x7770, RZ ;  /* 0x00007770cd027816 */ /* 0x040fe400000000ff */
[C---:B------:R-:W-:Y:S02]  /*1014a0*/  PRMT R4, R205.reuse, 0x7771, RZ ;  /* 0x00007771cd047816 */ /* 0x040fe400000000ff */
[C---:B------:R-:W-:Y:S02]  /*1014b0*/  PRMT R3, R205.reuse, 0x7772, RZ ;  /* 0x00007772cd037816 */ /* 0x040fe400000000ff */
[----:B------:R-:W-:-:S02]  /*1014c0*/  PRMT R205, R205, 0x7773, RZ ;  /* 0x00007773cdcd7816 */ /* 0x000fc400000000ff */
[----:B------:R-:W-:Y:S02]  /*1014d0*/  PRMT R0, R202, 0x7770, RZ ;  /* 0x00007770ca007816 */ /* 0x000fe400000000ff */
[----:B------:R-:W-:Y:S02]  /*1014e0*/  LOP3.LUT P4, RZ, R252, 0x80, RZ, 0xc0, !PT ;  /* 0x00000080fcff7812 */ /* 0x000fe4000788c0ff */
[----:B------:R-:W-:Y:S01]  /*1014f0*/  PRMT R5, R202, 0x7771, RZ ;  /* 0x00007771ca057816 */ /* 0x000fe200000000ff */
[----:B--2---:R0:W-:Y:S04]  /*101500*/  @P1 STG.E.U8 desc[UR10][R230.64], R201 ;  /* 0x000000c9e6001986 */ /* 0x0041e8000c10110a */
[----:B0-----:R-:W2:Y:S01]  /*101510*/  LDL.LU.64 R230, [R1+0x640] ;  /* 0x0006400001e67983 */ /* 0x001ea20000300a00 */
[----:B------:R-:W-:-:S13]  /*101520*/  ISETP.NE.AND P1, PT, R13, RZ, PT ;  /* 0x000000ff0d00720c */ /* 0x000fda0003f25270 */
[----:B----4-:R-:W-:Y:S04]  /*101530*/  @P1 STG.E.U8 desc[UR10][R238.64], R2 ;  /* 0x00000002ee001986 */ /* 0x010fe8000c10110a */
[----:B------:R0:W-:Y:S04]  /*101540*/  @P5 STG.E.U8 desc[UR10][R228.64], R4 ;  /* 0x00000004e4005986 */ /* 0x0001e8000c10110a */
[----:B0-----:R-:W4:Y:S01]  /*101550*/  LDL.LU.64 R228, [R1+0x638] ;  /* 0x0006380001e47983 */ /* 0x001f220000300a00 */
[----:B------:R-:W-:-:S13]  /*101560*/  ISETP.NE.AND P5, PT, R14, RZ, PT ;  /* 0x000000ff0e00720c */ /* 0x000fda0003fa5270 */
[----:B------:R0:W-:Y:S01]  /*101570*/  @P5 STG.E.U8 desc[UR10][R226.64], R3 ;  /* 0x00000003e2005986 */ /* 0x0001e2000c10110a */
[----:B------:R-:W-:-:S03]  /*101580*/  ISETP.NE.AND P5, PT, R15, RZ, PT ;  /* 0x000000ff0f00720c */ /* 0x000fc60003fa5270 */
[----:B0-----:R-:W4:Y:S10]  /*101590*/  LDL.LU.64 R226, [R1+0x630] ;  /* 0x0006300001e27983 */ /* 0x001f340000300a00 */
[----:B------:R-:W-:Y:S01]  /*1015a0*/  @P5 STG.E.U8 desc[UR10][R236.64], R205 ;  /* 0x000000cdec005986 */ /* 0x000fe2000c10110a */
[----:B------:R-:W-:-:S13]  /*1015b0*/  ISETP.NE.AND P5, PT, R16, RZ, PT ;  /* 0x000000ff1000720c */ /* 0x000fda0003fa5270 */
[----:B------:R0:W-:Y:S04]  /*1015c0*/  @P5 STG.E.U8 desc[UR10][R20.64], R0 ;  /* 0x0000000014005986 */ /* 0x0001e8000c10110a */
[----:B0-----:R-:W4:Y:S04]  /*1015d0*/  LDL.LU.64 R20, [R1+0x628] ;  /* 0x0006280001147983 */ /* 0x001f280000300a00 */
[----:B---3--:R0:W-:Y:S04]  /*1015e0*/  @P4 STG.E.U8 desc[UR10][R18.64], R5 ;  /* 0x0000000512004986 */ /* 0x0081e8000c10110a */
[----:B0-----:R-:W3:Y:S01]  /*1015f0*/  LDL.LU.64 R18, [R1+0x620] ;  /* 0x0006200001127983 */ /* 0x001ee20000300a00 */
[----:B------:R-:W-:-:S02]  /*101600*/  LOP3.LUT P3, RZ, R252, 0x40, RZ, 0xc0, !PT ;  /* 0x00000040fcff7812 */ /* 0x000fc4000786c0ff */
[----:B------:R-:W-:Y:S02]  /*101610*/  PRMT R2, R202, 0x7772, RZ ;  /* 0x00007772ca027816 */ /* 0x000fe400000000ff */
[C---:B------:R-:W-:Y:S02]  /*101620*/  LOP3.LUT P0, RZ, R252.reuse, 0x10, RZ, 0xc0, !PT ;  /* 0x00000010fcff7812 */ /* 0x040fe4000780c0ff */
[----:B------:R-:W-:-:S07]  /*101630*/  LOP3.LUT P2, RZ, R252, 0x8, RZ, 0xc0, !PT ;  /* 0x00000008fcff7812 */ /* 0x000fce000784c0ff */
[----:B------:R0:W-:Y:S01]  /*101640*/  @P3 STG.E.U8 desc[UR10][R232.64], R2 ;  /* 0x00000002e8003986 */ /* 0x0001e2000c10110a */
[----:B------:R-:W-:-:S03]  /*101650*/  PRMT R202, R202, 0x7773, RZ ;  /* 0x00007773caca7816 */ /* 0x000fc600000000ff */
[----:B0-----:R-:W3:Y:S01]  /*101660*/  LDL.LU.64 R232, [R1+0x618] ;  /* 0x0006180001e87983 */ /* 0x001ee20000300a00 */
[----:B------:R-:W-:-:S03]  /*101670*/  PRMT R3, R206, 0x7770, RZ ;  /* 0x00007770ce037816 */ /* 0x000fc600000000ff */
[----:B------:R0:W-:Y:S01]  /*101680*/  @P0 STG.E.U8 desc[UR10][R234.64], R202 ;  /* 0x000000caea000986 */ /* 0x0001e2000c10110a */
[----:B------:R-:W-:-:S03]  /*101690*/  LOP3.LUT P6, RZ, R252, 0x4, RZ, 0xc0, !PT ;  /* 0x00000004fcff7812 */ /* 0x000fc600078cc0ff */
[----:B0-----:R-:W3:Y:S01]  /*1016a0*/  LDL.LU.64 R234, [R1+0x610] ;  /* 0x0006100001ea7983 */ /* 0x001ee20000300a00 */
[C---:B------:R-:W-:Y:S02]  /*1016b0*/  PRMT R4, R206.reuse, 0x7771, RZ ;  /* 0x00007771ce047816 */ /* 0x040fe400000000ff */
[C---:B------:R-:W-:Y:S02]  /*1016c0*/  PRMT R0, R206.reuse, 0x7772, RZ ;  /* 0x00007772ce007816 */ /* 0x040fe400000000ff */
[----:B------:R-:W-:Y:S02]  /*1016d0*/  PRMT R206, R206, 0x7773, RZ ;  /* 0x00007773cece7816 */ /* 0x000fe400000000ff */
[----:B------:R-:W-:Y:S02]  /*1016e0*/  LOP3.LUT P1, RZ, R252, 0x2, RZ, 0xc0, !PT ;  /* 0x00000002fcff7812 */ /* 0x000fe4000782c0ff */
[----:B------:R-:W-:Y:S01]  /*1016f0*/  PRMT R2, R203, 0x7770, RZ ;  /* 0x00007770cb027816 */ /* 0x000fe200000000ff */
[----:B--2---:R0:W-:Y:S04]  /*101700*/  @P2 STG.E.U8 desc[UR10][R230.64], R3 ;  /* 0x00000003e6002986 */ /* 0x0041e8000c10110a */
[----:B0-----:R-:W2:Y:S01]  /*101710*/  LDL.LU.64 R230, [R1+0x608] ;  /* 0x0006080001e67983 */ /* 0x001ea20000300a00 */
[----:B------:R-:W-:Y:S01]  /*101720*/  ISETP.LT.AND P2, PT, R12, UR4, !P6 ;  /* 0x000000040c007c0c */ /* 0x000fe2000f741270 */
[----:B------:R-:W-:-:S12]  /*101730*/  ULDC UR4, c[0x0][0x228] ;  /* 0x00008a0000047ab9 */ /* 0x000fd80000000800 */
[----:B----4-:R0:W-:Y:S04]  /*101740*/  @P2 STG.E.U8 desc[UR10][R228.64], R4 ;  /* 0x00000004e4002986 */ /* 0x0101e8000c10110a */
[----:B0-----:R-:W4:Y:S01]  /*101750*/  LDL.LU.64 R228, [R1+0x600] ;  /* 0x0006000001e47983 */ /* 0x001f220000300a00 */
[----:B------:R-:W-:Y:S01]  /*101760*/  ISETP.LT.AND P2, PT, R11, UR4, !P6 ;  /* 0x000000040b007c0c */ /* 0x000fe2000f741270 */
[----:B------:R-:W-:-:S12]  /*101770*/  ULDC UR4, c[0x0][0x228] ;  /* 0x00008a0000047ab9 */ /* 0x000fd80000000800 */
[----:B------:R0:W-:Y:S04]  /*101780*/  @P2 STG.E.U8 desc[UR10][R226.64], R0 ;  /* 0x00000000e2002986 */ /* 0x0001e8000c10110a */
[----:B0-----:R-:W4:Y:S01]  /*101790*/  LDL.LU.64 R226, [R1+0x5f8] ;  /* 0x0005f80001e27983 */ /* 0x001f220000300a00 */
[----:B------:R-:W-:Y:S01]  /*1017a0*/  ISETP.LT.AND P6, PT, R10, UR4, !P6 ;  /* 0x000000040a007c0c */ /* 0x000fe2000f7c1270 */
[----:B------:R-:W-:-:S12]  /*1017b0*/  ULDC UR4, c[0x0][0x228] ;  /* 0x00008a0000047ab9 */ /* 0x000fd80000000800 */
[----:B------:R0:W-:Y:S01]  /*1017c0*/  @P6 STG.E.U8 desc[UR10][R20.64], R206 ;  /* 0x000000ce14006986 */ /* 0x0001e2000c10110a */
[----:B------:R-:W-:Y:S01]  /*1017d0*/  ISETP.LT.AND P6, PT, R9, UR4, !P1 ;  /* 0x0000000409007c0c */ /* 0x000fe2000cfc1270 */
[----:B------:R-:W-:Y:S02]  /*1017e0*/  ULDC UR4, c[0x0][0x228] ;  /* 0x00008a0000047ab9 */ /* 0x000fe40000000800 */
[----:B0-----:R-:W4:Y:S10]  /*1017f0*/  LDL.LU.64 R20, [R1+0x5f0] ;  /* 0x0005f00001147983 */ /* 0x001f340000300a00 */
[----:B---3--:R0:W-:Y:S04]  /*101800*/  @P6 STG.E.U8 desc[UR10][R18.64], R2 ;  /* 0x0000000212006986 */ /* 0x0081e8000c10110a */
[----:B0-----:R-:W3:Y:S01]  /*101810*/  LDL.LU.64 R18, [R1+0x5e8] ;  /* 0x0005e80001127983 */ /* 0x001ee20000300a00 */
[----:B------:R-:W-:-:S02]  /*101820*/  ISETP.LT.AND P6, PT, R12, UR4, !P1 ;  /* 0x000000040c007c0c */ /* 0x000fc4000cfc1270 */
[----:B------:R-:W-:Y:S01]  /*101830*/  PRMT R3, R203, 0x7771, RZ ;  /* 0x00007771cb037816 */ /* 0x000fe200000000ff */
[----:B------:R-:W-:-:S10]  /*101840*/  ULDC UR4, c[0x0][0x228] ;  /* 0x00008a0000047ab9 */ /* 0x000fd40000000800 */
[----:B------:R0:W-:Y:S01]  /*101850*/  @P6 STG.E.U8 desc[UR10][R232.64], R3 ;  /* 0x00000003e8006986 */ /* 0x0001e2000c10110a */
[----:B------:R-:W-:Y:S01]  /*101860*/  ISETP.LT.AND P6, PT, R11, UR4, !P1 ;  /* 0x000000040b007c0c */ /* 0x000fe2000cfc1270 */
[----:B------:R-:W-:Y:S02]  /*101870*/  ULDC UR4, c[0x0][0x228] ;  /* 0x00008a0000047ab9 */ /* 0x000fe40000000800 */
[----:B------:R-:W-:Y:S02]  /*101880*/  ISETP.LT.AND P1, PT, R10, UR4, !P1 ;  /* 0x000000040a007c0c */ /* 0x000fe4000cf21270 */
[C---:B------:R-:W-:Y:S01]  /*101890*/  PRMT R0, R203.reuse, 0x7772, RZ ;  /* 0x00007772cb007816 */ /* 0x040fe200000000ff */
[----:B0-----:R-:W3:Y:S01]  /*1018a0*/  LDL.LU.64 R232, [R1+0x5e0] ;  /* 0x0005e00001e87983 */ /* 0x001ee20000300a00 */
[----:B------:R-:W-:-:S06]  /*1018b0*/  PRMT R203, R203, 0x7773, RZ ;  /* 0x00007773cbcb7816 */ /* 0x000fcc00000000ff */
[----:B------:R0:W-:Y:S01]  /*1018c0*/  @P6 STG.E.U8 desc[UR10][R234.64], R0 ;  /* 0x00000000ea006986 */ /* 0x0001e2000c10110a */
[----:B------:R-:W-:Y:S01]  /*1018d0*/  LOP3.LUT P0, RZ, R252, 0x1, RZ, 0xc0, !PT ;  /* 0x00000001fcff7812 */ /* 0x000fe2000780c0ff */
[----:B------:R-:W-:Y:S01]  /*1018e0*/  ULDC UR4, c[0x0][0x228] ;  /* 0x00008a0000047ab9 */ /* 0x000fe20000000800 */
[C---:B------:R-:W-:Y:S02]  /*1018f0*/  PRMT R2, R207.reuse, 0x7770, RZ ;  /* 0x00007770cf027816 */ /* 0x040fe400000000ff */
[C---:B------:R-:W-:Y:S02]  /*101900*/  PRMT R3, R207.reuse, 0x7771, RZ ;  /* 0x00007771cf037816 */ /* 0x040fe400000000ff */
[C---:B0-----:R-:W-:Y:S02]  /*101910*/  PRMT R0, R207.reuse, 0x7772, RZ ;  /* 0x00007772cf007816 */ /* 0x041fe400000000ff */
        /* <DEDUP_REMOVED lines=12> */
[----:B------:R-:W-:Y:S02]  /*1019e0*/  ULDC UR4, c[0x0][0x228] ;  /* 0x00008a0000047ab9 */ /* 0x000fe40000000800 */
[----:B------:R-:W4:Y:S01]  /*1019f0*/  LDL.LU.64 R234, [R1+0x5c0] ;  /* 0x0005c00001ea7983 */ /* 0x000f220000300a00 */
[----:B------:R-:W-:Y:S02]  /*101a00*/  ISETP.LT.AND P0, PT, R10, UR4, !P0 ;  /* 0x000000040a007c0c */ /* 0x000fe4000c701270 */
[----:B------:R-:W-:Y:S01]  /*101a10*/  LOP3.LUT P5, RZ, R225, 0x80, RZ, 0xc0, !PT ;  /* 0x00000080e1ff7812 */ /* 0x000fe200078ac0ff */
[----:B------:R-:W-:-:S06]  /*101a20*/  ULDC UR4, c[0x0][0x228] ;  /* 0x00008a0000047ab9 */ /* 0x000fcc0000000800 */
[----:B------:R-:W-:Y:S04]  /*101a30*/  @P6 STG.E.U8 desc[UR10][R20.64], R0 ;  /* 0x0000000014006986 */ /* 0x000fe8000c10110a */
[----:B---3--:R0:W-:Y:S04]  /*101a40*/  @P0 STG.E.U8 desc[UR10][R18.64], R207 ;  /* 0x000000cf12000986 */ /* 0x0081e8000c10110a */
[----:B0-----:R-:W3:Y:S01]  /*101a50*/  LDL.LU.64 R18, [R1+0x5b8] ;  /* 0x0005b80001127983 */ /* 0x001ee20000300a00 */
[----:B------:R-:W-:Y:S02]  /*101a60*/  ISETP.LT.AND P0, PT, R9, UR4, !P5 ;  /* 0x0000000409007c0c */ /* 0x000fe4000ef01270 */
[----:B------:R-:W-:Y:S01]  /*101a70*/  PRMT R2, R208, 0x7770, RZ ;  /* 0x00007770d0027816 */ /* 0x000fe200000000ff */
[----:B------:R-:W-:-:S02]  /*101a80*/  ULDC UR4, c[0x0][0x228] ;  /* 0x00008a0000047ab9 */ /* 0x000fc40000000800 */
[----:B------:R-:W-:Y:S02]  /*101a90*/  ISETP.LT.AND P6, PT, R12, UR4, !P5 ;  /* 0x000000040c007c0c */ /* 0x000fe4000efc1270 */
[----:B------:R-:W-:Y:S01]  /*101aa0*/  PRMT R3, R208, 0x7771, RZ ;  /* 0x00007771d0037816 */ /* 0x000fe200000000ff */
[----:B------:R-:W-:-:S05]  /*101ab0*/  ULDC UR4, c[0x0][0x228] ;  /* 0x00008a0000047ab9 */ /* 0x000fca0000000800 */
[----:B------:R0:W-:Y:S04]  /*101ac0*/  @P0 STG.E.U8 desc[UR10][R232.64], R2 ;  /* 0x00000002e8000986 */ /* 0x0001e8000c10110a */
[----:B0-----:R-:W3:Y:S01]  /*101ad0*/  LDL.LU.64 R232, [R1+0x5b0] ;  /* 0x0005b00001e87983 */ /* 0x001ee20000300a00 */
[C---:B------:R-:W-:Y:S02]  /*101ae0*/  PRMT R0, R208.reuse, 0x7772, RZ ;  /* 0x00007772d0007816 */ /* 0x040fe400000000ff */
[----:B------:R-:W-:Y:S02]  /*101af0*/  PRMT R208, R208, 0x7773, RZ ;  /* 0x00007773d0d07816 */ /* 0x000fe400000000ff */
[----:B------:R-:W-:Y:S02]  /*101b00*/  LOP3.LUT P1, RZ, R252, 0x20, RZ, 0xc0, !PT ;  /* 0x00000020fcff7812 */ /* 0x000fe4000782c0ff */
[----:B------:R-:W-:Y:S01]  /*101b10*/  PRMT R2, R212, 0x7770, RZ ;  /* 0x00007770d4027816 */ /* 0x000fe200000000ff */
[----:B--2---:R0:W-:Y:S04]  /*101b20*/  @P6 STG.E.U8 desc[UR10][R230.64], R3 ;  /* 0x00000003e6006986 */ /* 0x0041e8000c10110a */
[----:B0-----:R-:W2:Y:S01]  /*101b30*/  LDL.LU.64 R230, [R1+0x5a8] ;  /* 0x0005a80001e67983 */ /* 0x001ea20000300a00 */
[----:B------:R-:W-:-:S03]  /*101b40*/  ISETP.LT.AND P6, PT, R11, UR4, !P5 ;  /* 0x000000040b007c0c */ /* 0x000fc6000efc1270 */
[----:B------:R-:W2:Y:S01]  /*101b50*/  LDL.LU.64 R20, [R1+0x5a0] ;  /* 0x0005a00001147983 */ /* 0x000ea20000300a00 */
[----:B------:R-:W-:-:S09]  /*101b60*/  ULDC UR4, c[0x0][0x228] ;  /* 0x00008a0000047ab9 */ /* 0x000fd20000000800 */
[----:B----4-:R0:W-:Y:S04]  /*101b70*/  @P6 STG.E.U8 desc[UR10][R228.64], R0 ;  /* 0x00000000e4006986 */ /* 0x0101e8000c10110a */
[----:B0-----:R-:W4:Y:S01]  /*101b80*/  LDL.LU.64 R228, [R1+0x598] ;  /* 0x0005980001e47983 */ /* 0x001f220000300a00 */
[----:B------:R-:W-:Y:S01]  /*101b90*/  ISETP.LT.AND P5, PT, R10, UR4, !P5 ;  /* 0x000000040a007c0c */ /* 0x000fe2000efa1270 */
[----:B------:R-:W-:-:S12]  /*101ba0*/  ULDC UR4, c[0x0][0x228] ;  /* 0x00008a0000047ab9 */ /* 0x000fd80000000800 */
[----:B------:R0:W-:Y:S04]  /*101bb0*/  @P5 STG.E.U8 desc[UR10][R226.64], R208 ;  /* 0x000000d0e2005986 */ /* 0x0001e8000c10110a */
[----:B0-----:R-:W4:Y:S01]  /*101bc0*/  LDL.LU.64 R226, [R1+0x590] ;  /* 0x0005900001e27983 */ /* 0x001f220000300a00 */
[----:B------:R-:W-:Y:S01]  /*101bd0*/  ISETP.LT.AND P5, PT, R9, UR4, !P1 ;  /* 0x0000000409007c0c */ /* 0x000fe2000cfa1270 */
[----:B------:R-:W-:Y:S01]  /*101be0*/  ULDC UR4, c[0x0][0x228] ;  /* 0x00008a0000047ab9 */ /* 0x000fe20000000800 */
[----:B------:R-:W-:-:S11]  /*101bf0*/  PRMT R3, R212, 0x7771, RZ ;  /* 0x00007771d4037816 */ /* 0x000fd600000000ff */
[----:B------:R-:W-:Y:S01]  /*101c00*/  @P5 STG.E.U8 desc[UR10][R234.64], R2 ;  /* 0x00000002ea005986 */ /* 0x000fe2000c10110a */
[----:B------:R-:W-:Y:S01]  /*101c10*/  ISETP.LT.AND P5, PT, R12, UR4, !P1 ;  /* 0x000000040c007c0c */ /* 0x000fe2000cfa1270 */
[----:B------:R-:W-:-:S12]  /*101c20*/  ULDC UR4, c[0x0][0x228] ;  /* 0x00008a0000047ab9 */ /* 0x000fd80000000800 */
[----:B---3--:R0:W-:Y:S04]  /*101c30*/  @P5 STG.E.U8 desc[UR10][R18.64], R3 ;  /* 0x0000000312005986 */ /* 0x0081e8000c10110a */
[----:B0-----:R-:W3:Y:S01]  /*101c40*/  LDL.LU.64 R18, [R1+0x588] ;  /* 0x0005880001127983 */ /* 0x001ee20000300a00 */
[----:B------:R-:W-:Y:S02]  /*101c50*/  ISETP.LT.AND P5, PT, R11, UR4, !P1 ;  /* 0x000000040b007c0c */ /* 0x000fe4000cfa1270 */
[C---:B------:R-:W-:Y:S01]  /*101c60*/  PRMT R0, R212.reuse, 0x7772, RZ ;  /* 0x00007772d4007816 */ /* 0x040fe200000000ff */
[----:B------:R-:W-:Y:S01]  /*101c70*/  ULDC UR4, c[0x0][0x228] ;  /* 0x00008a0000047ab9 */ /* 0x000fe20000000800 */
[----:B------:R-:W3:Y:S01]  /*101c80*/  LDL.LU.64 R234, [R1+0x580] ;  /* 0x0005800001ea7983 */ /* 0x000ee20000300a00 */
[----:B------:R-:W-:-:S08]  /*101c90*/  PRMT R212, R212, 0x7773, RZ ;  /* 0x00007773d4d47816 */ /* 0x000fd000000000ff */
[----:B------:R0:W-:Y:S01]  /*101ca0*/  @P5 STG.E.U8 desc[UR10][R232.64], R0 ;  /* 0x00000000e8005986 */ /* 0x0001e2000c10110a */
[----:B------:R-:W-:Y:S02]  /*101cb0*/  ISETP.LT.AND P5, PT, R10, UR4, !P1 ;  /* 0x000000040a007c0c */ /* 0x000fe4000cfa1270 */
[----:B------:R-:W-:Y:S01]  /*101cc0*/  LOP3.LUT P0, RZ, R252, 0x100, RZ, 0xc0, !PT ;  /* 0x00000100fcff7812 */ /* 0x000fe2000780c0ff */
[----:B------:R-:W-:Y:S01]  /*101cd0*/  ULDC UR4, c[0x0][0x228] ;  /* 0x00008a0000047ab9 */ /* 0x000fe20000000800 */
[C---:B------:R-:W-:Y:S01]  /*101ce0*/  PRMT R2, R209.reuse, 0x7770, RZ ;  /* 0x00007770d1027816 */ /* 0x040fe200000000ff */
[----:B0-----:R-:W3:Y:S01]  /*101cf0*/  LDL.LU.64 R232, [R1+0x578] ;  /* 0x0005780001e87983 */ /* 0x001ee20000300a00 */
[C---:B------:R-:W-:Y:S02]  /*101d00*/  PRMT R3, R209.reuse, 0x7771, RZ ;  /* 0x00007771d1037816 */ /* 0x040fe400000000ff */
[C---:B------:R-:W-:Y:S02]  /*101d10*/  PRMT R0, R209.reuse, 0x7772, RZ ;  /* 0x00007772d1007816 */ /* 0x040fe400000000ff */
[----:B------:R-:W-:-:S03]  /*101d20*/  PRMT R209, R209, 0x7773, RZ ;  /* 0x00007773d1d17816 */ /* 0x000fc600000000ff */
[----:B--2---:R0:W-:Y:S01]  /*101d30*/  @P5 STG.E.U8 desc[UR10][R230.64], R212 ;  /* 0x000000d4e6005986 */ /* 0x0041e2000c10110a */
[----:B------:R-:W-:Y:S01]  /*101d40*/  ISETP.LT.AND P5, PT, R9, UR4, !P0 ;  /* 0x0000000409007c0c */ /* 0x000fe2000c7a1270 */
[----:B------:R-:W-:Y:S02]  /*101d50*/  ULDC UR4, c[0x0][0x228] ;  /* 0x00008a0000047ab9 */ /* 0x000fe40000000800 */
[----:B0-----:R-:W2:Y:S10]  /*101d60*/  LDL.LU.64 R230, [R1+0x570] ;  /* 0x0005700001e67983 */ /* 0x001eb40000300a00 */
[----:B------:R-:W-:Y:S01]  /*101d70*/  @P5 STG.E.U8 desc[UR10][R20.64], R2 ;  /* 0x0000000214005986 */ /* 0x000fe2000c10110a */
[----:B------:R-:W-:Y:S01]  /*101d80*/  ISETP.LT.AND P5, PT, R12, UR4, !P0 ;  /* 0x000000040c007c0c */ /* 0x000fe2000c7a1270 */
[----:B------:R-:W-:-:S12]  /*101d90*/  ULDC UR4, c[0x0][0x228] ;  /* 0x00008a0000047ab9 */ /* 0x000fd80000000800 */
[----:B----4-:R0:W-:Y:S04]  /*101da0*/  @P5 STG.E.U8 desc[UR10][R228.64], R3 ;  /* 0x00000003e4005986 */ /* 0x0101e8000c10110a */
[----:B0-----:R-:W4:Y:S01]  /*101db0*/  LDL.LU.64 R228, [R1+0x568] ;  /* 0x0005680001e47983 */ /* 0x001f220000300a00 */
[----:B------:R-:W-:-:S03]  /*101dc0*/  ISETP.LT.AND P5, PT, R11, UR4, !P0 ;  /* 0x000000040b007c0c */ /* 0x000fc6000c7a1270 */
[----:B------:R-:W4:Y:S01]  /*101dd0*/  LDL.LU.64 R20, [R1+0x560] ;  /* 0x0005600001147983 */ /* 0x000f220000300a00 */
[----:B------:R-:W-:-:S09]  /*101de0*/  ULDC UR4, c[0x0][0x228] ;  /* 0x00008a0000047ab9 */ /* 0x000fd20000000800 */
[----:B------:R0:W-:Y:S04]  /*101df0*/  @P5 STG.E.U8 desc[UR10][R226.64], R0 ;  /* 0x00000000e2005986 */ /* 0x0001e8000c10110a */
[----:B0-----:R-:W4:Y:S01]  /*101e00*/  LDL.LU.64 R226, [R1+0x558] ;  /* 0x0005580001e27983 */ /* 0x001f220000300a00 */
[----:B------:R-:W-:Y:S02]  /*101e10*/  ISETP.LT.AND P5, PT, R10, UR4, !P0 ;  /* 0x000000040a007c0c */ /* 0x000fe4000c7a1270 */
[----:B------:R-:W-:Y:S01]  /*101e20*/  LOP3.LUT P6, RZ, R252, 0x400, RZ, 0xc0, !PT ;  /* 0x00000400fcff7812 */ /* 0x000fe200078cc0ff */
[----:B------:R-:W-:-:S10]  /*101e30*/  ULDC UR4, c[0x0][0x228] ;  /* 0x00008a0000047ab9 */ /* 0x000fd40000000800 */
[----:B---3--:R0:W-:Y:S04]  /*101e40*/  @P5 STG.E.U8 desc[UR10][R18.64], R209 ;  /* 0x000000d112005986 */ /* 0x0081e8000c10110a */
[----:B0-----:R-:W3:Y:S01]  /*101e50*/  LDL.LU.64 R18, [R1+0x550] ;  /* 0x0005500001127983 */ /* 0x001ee20000300a00 */
[----:B------:R-:W-:Y:S02]  /*101e60*/  ISETP.LT.AND P5, PT, R9, UR4, !P6 ;  /* 0x0000000409007c0c */ /* 0x000fe4000f7a1270 */
[C---:B------:R-:W-:Y:S01]  /*101e70*/  PRMT R2, R213.reuse, 0x7770, RZ ;  /* 0x00007770d5027816 */ /* 0x040fe200000000ff */
[----:B------:R-:W-:Y:S01]  /*101e80*/  ULDC UR4, c[0x0][0x228] ;  /* 0x00008a0000047ab9 */ /* 0x000fe20000000800 */
[----:B------:R-:W-:-:S09]  /*101e90*/  PRMT R3, R213, 0x7771, RZ ;  /* 0x00007771d5037816 */ /* 0x000fd200000000ff */
[----:B------:R0:W-:Y:S01]  /*101ea0*/  @P5 STG.E.U8 desc[UR10][R234.64], R2 ;  /* 0x00000002ea005986 */ /* 0x0001e2000c10110a */
[----:B------:R-:W-:Y:S01]  /*101eb0*/  ISETP.LT.AND P5, PT, R12, UR4, !P6 ;  /* 0x000000040c007c0c */ /* 0x000fe2000f7a1270 */
[----:B------:R-:W-:Y:S01]  /*101ec0*/  ULDC UR4, c[0x0][0x228] ;  /* 0x00008a0000047ab9 */ /* 0x000fe20000000800 */
[----:B------:R-:W-:Y:S01]  /*101ed0*/  PRMT R0, R213, 0x7772, RZ ;  /* 0x00007772d5007816 */ /* 0x000fe200000000ff */
[----:B0-----:R-:W3:Y:S10]  /*101ee0*/  LDL.LU.64 R234, [R1+0x548] ;  /* 0x0005480001ea7983 */ /* 0x001ef40000300a00 */
[----:B------:R0:W-:Y:S01]  /*101ef0*/  @P5 STG.E.U8 desc[UR10][R232.64], R3 ;  /* 0x00000003e8005986 */ /* 0x0001e2000c10110a */
[----:B------:R-:W-:Y:S01]  /*101f00*/  ISETP.LT.AND P5, PT, R11, UR4, !P6 ;  /* 0x000000040b007c0c */ /* 0x000fe2000f7a1270 */
[----:B------:R-:W-:Y:S01]  /*101f10*/  ULDC UR4, c[0x0][0x228] ;  /* 0x00008a0000047ab9 */ /* 0x000fe20000000800 */
[----:B------:R-:W-:Y:S01]  /*101f20*/  PRMT R213, R213, 0x7773, RZ ;  /* 0x00007773d5d57816 */ /* 0x000fe200000000ff */
[----:B0-----:R-:W3:Y:S01]  /*101f30*/  LDL.LU.64 R232, [R1+0x540] ;  /* 0x0005400001e87983 */ /* 0x001ee20000300a00 */
[----:B------:R-:W-:-:S02]  /*101f40*/  LOP3.LUT P1, RZ, R252, 0x2000, RZ, 0xc0, !PT ;  /* 0x00002000fcff7812 */ /* 0x000fc4000782c0ff */
[C---:B------:R-:W-:Y:S02]  /*101f50*/  PRMT R2, R210.reuse, 0x7770, RZ ;  /* 0x00007770d2027816 */ /* 0x040fe400000000ff */
[----:B------:R-:W-:-:S05]  /*101f60*/  PRMT R3, R210, 0x7771, RZ ;  /* 0x00007771d2037816 */ /* 0x000fca00000000ff */
[----:B--2---:R0:W-:Y:S01]  /*101f70*/  @P5 STG.E.U8 desc[UR10][R230.64], R0 ;  /* 0x00000000e6005986 */ /* 0x0041e2000c10110a */
[----:B------:R-:W-:Y:S01]  /*101f80*/  ISETP.LT.AND P5, PT, R10, UR4, !P6 ;  /* 0x000000040a007c0c */ /* 0x000fe2000f7a1270 */
[----:B------:R-:W-:Y:S02]  /*101f90*/  ULDC UR4, c[0x0][0x228] ;  /* 0x00008a0000047ab9 */ /* 0x000fe40000000800 */
[----:B0-----:R-:W2:Y:S10]  /*101fa0*/  LDL.LU.64 R230, [R1+0x538] ;  /* 0x0005380001e67983 */ /* 0x001eb40000300a00 */
[----:B----4-:R0:W-:Y:S01]  /*101fb0*/  @P5 STG.E.U8 desc[UR10][R228.64], R213 ;  /* 0x000000d5e4005986 */ /* 0x0101e2000c10110a */
[----:B------:R-:W-:Y:S01]  /*101fc0*/  ISETP.LT.AND P5, PT, R9, UR4, !P1 ;  /* 0x0000000409007c0c */ /* 0x000fe2000cfa1270 */
[----:B------:R-:W-:-:S02]  /*101fd0*/  ULDC UR4, c[0x0][0x228] ;  /* 0x00008a0000047ab9 */ /* 0x000fc40000000800 */
[----:B0-----:R-:W4:Y:S10]  /*101fe0*/  LDL.LU.64 R228, [R1+0x530] ;  /* 0x0005300001e47983 */ /* 0x001f340000300a00 */
[----:B------:R-:W-:Y:S01]  /*101ff0*/  @P5 STG.E.U8 desc[UR10][R20.64], R2 ;  /* 0x0000000214005986 */ /* 0x000fe2000c10110a */
[----:B------:R-:W-:Y:S01]  /*102000*/  ISETP.LT.AND P5, PT, R12, UR4, !P1 ;  /* 0x000000040c007c0c */ /* 0x000fe2000cfa1270 */
[----:B------:R-:W-:-:S12]  /*102010*/  ULDC UR4, c[0x0][0x228] ;  /* 0x00008a0000047ab9 */ /* 0x000fd80000000800 */
[----:B------:R0:W-:Y:S04]  /*102020*/  @P5 STG.E.U8 desc[UR10][R226.64], R3 ;  /* 0x00000003e2005986 */ /* 0x0001e8000c10110a */
[----:B0-----:R-:W4:Y:S01]  /*102030*/  LDL.LU.64 R226, [R1+0x528] ;  /* 0x0005280001e27983 */ /* 0x001f220000300a00 */
[----:B------:R-:W-:Y:S02]  /*102040*/  ISETP.LT.AND P5, PT, R11, UR4, !P1 ;  /* 0x000000040b007c0c */ /* 0x000fe4000cfa1270 */
[----:B------:R-:W-:Y:S01]  /*102050*/  PRMT R0, R210, 0x7772, RZ ;  /* 0x00007772d2007816 */ /* 0x000fe200000000ff */
[----:B------:R-:W-:-:S10]  /*102060*/  ULDC UR4, c[0x0][0x228] ;  /* 0x00008a0000047ab9 */ /* 0x000fd40000000800 */
[----:B---3--:R0:W-:Y:S04]  /*102070*/  @P5 STG.E.U8 desc[UR10][R18.64], R0 ;  /* 0x0000000012005986 */ /* 0x0081e8000c10110a */
[----:B0-----:R-:W3:Y:S01]  /*102080*/  LDL.LU.64 R18, [R1+0x520] ;  /* 0x0005200001127983 */ /* 0x001ee20000300a00 */
[----:B------:R-:W-:Y:S02]  /*102090*/  ISETP.LT.AND P5, PT, R10, UR4, !P1 ;  /* 0x000000040a007c0c */ /* 0x000fe4000cfa1270 */
[----:B------:R-:W-:Y:S02]  /*1020a0*/  PRMT R210, R210, 0x7773, RZ ;  /* 0x00007773d2d27816 */ /* 0x000fe400000000ff */
[----:B------:R-:W-:Y:S01]  /*1020b0*/  LOP3.LUT P0, RZ, R252, 0x8000, RZ, 0xc0, !PT ;  /* 0x00008000fcff7812 */ /* 0x000fe2000780c0ff */
[----:B------:R-:W-:Y:S01]  /*1020c0*/  ULDC UR4, c[0x0][0x228] ;  /* 0x00008a0000047ab9 */ /* 0x000fe20000000800 */
[----:B------:R-:W3:Y:S07]  /*1020d0*/  LDL.LU.64 R20, [R1+0x518] ;  /* 0x0005180001147983 */ /* 0x000eee0000300a00 */
[----:B------:R-:W-:Y:S01]  /*1020e0*/  @P5 STG.E.U8 desc[UR10][R234.64], R210 ;  /* 0x000000d2ea005986 */ /* 0x000fe2000c10110a */
[----:B------:R-:W-:-:S02]  /*1020f0*/  ISETP.LT.AND P5, PT, R9, UR4, !P0 ;  /* 0x0000000409007c0c */ /* 0x000fc4000c7a1270 */
[C---:B------:R-:W-:Y:S01]  /*102100*/  PRMT R2, R214.reuse, 0x7770, RZ ;  /* 0x00007770d6027816 */ /* 0x040fe200000000ff */
[----:B------:R-:W-:Y:S01]  /*102110*/  ULDC UR4, c[0x0][0x228] ;  /* 0x00008a0000047ab9 */ /* 0x000fe20000000800 */
[----:B------:R-:W-:-:S09]  /*102120*/  PRMT R3, R214, 0x7771, RZ ;  /* 0x00007771d6037816 */ /* 0x000fd200000000ff */
[----:B------:R0:W-:Y:S01]  /*102130*/  @P5 STG.E.U8 desc[UR10][R232.64], R2 ;  /* 0x00000002e8005986 */ /* 0x0001e2000c10110a */
[----:B------:R-:W-:Y:S01]  /*102140*/  ISETP.LT.AND P5, PT, R12, UR4, !P0 ;  /* 0x000000040c007c0c */ /* 0x000fe2000c7a1270 */
[----:B------:R-:W-:Y:S02]  /*102150*/  ULDC UR4, c[0x0][0x228] ;  /* 0x00008a0000047ab9 */ /* 0x000fe40000000800 */
[----:B0-----:R-:W3:Y:S01]  /*102160*/  LDL.LU.64 R232, [R1+0x510] ;  /* 0x0005100001e87983 */ /* 0x001ee20000300a00 */
[C---:B------:R-:W-:Y:S02]  /*102170*/  PRMT R0, R214.reuse, 0x7772, RZ ;  /* 0x00007772d6007816 */ /* 0x040fe400000000ff */
[----:B------:R-:W-:Y:S02]  /*102180*/  PRMT R214, R214, 0x7773, RZ ;  /* 0x00007773d6d67816 */ /* 0x000fe400000000ff */
[----:B------:R-:W-:Y:S02]  /*102190*/  LOP3.LUT P6, RZ, R252, 0x20000, RZ, 0xc0, !PT ;  /* 0x00020000fcff7812 */ /* 0x000fe400078cc0ff */
[----:B------:R-:W-:-:S03]  /*1021a0*/  PRMT R2, R211, 0x7770, RZ ;  /* 0x00007770d3027816 */ /* 0x000fc600000000ff */
        /* <DEDUP_REMOVED lines=8> */
[----:B------:R0:W-:Y:S04]  /*102230*/  @P5 STG.E.U8 desc[UR10][R226.64], R214 ;  /* 0x000000d6e2005986 */ /* 0x0001e8000c10110a */
[----:B0-----:R-:W4:Y:S01]  /*102240*/  LDL.LU.64 R226, [R1+0x4f8] ;  /* 0x0004f80001e27983 */ /* 0x001f220000300a00 */
[----:B------:R-:W-:Y:S01]  /*102250*/  ISETP.LT.AND P5, PT, R9, UR4, !P6 ;  /* 0x0000000409007c0c */ /* 0x000fe2000f7a1270 */
[----:B------:R-:W-:-:S12]  /*102260*/  ULDC UR4, c[0x0][0x228] ;  /* 0x00008a0000047ab9 */ /* 0x000fd80000000800 */
        /* <DEDUP_REMOVED lines=9> */
[----:B------:R-:W-:Y:S02]  /*102300*/  PRMT R211, R211, 0x7773, RZ ;  /* 0x00007773d3d37816 */ /* 0x000fe400000000ff */
[----:B------:R-:W-:Y:S02]  /*102310*/  LOP3.LUT P1, RZ, R252, 0x80000, RZ, 0xc0, !PT ;  /* 0x00080000fcff7812 */ /* 0x000fe4000782c0ff */
[----:B------:R-:W-:Y:S01]  /*102320*/  PRMT R2, R215, 0x7770, RZ ;  /* 0x00007770d7027816 */ /* 0x000fe200000000ff */
[----:B0-----:R-:W3:Y:S06]  /*102330*/  LDL.LU.64 R20, [R1+0x4e8] ;  /* 0x0004e80001147983 */ /* 0x001eec0000300a00 */
[----:B------:R0:W-:Y:S01]  /*102340*/  @P5 STG.E.U8 desc[UR10][R232.64], R0 ;  /* 0x00000000e8005986 */ /* 0x0001e2000c10110a */
[----:B------:R-:W-:Y:S01]  /*102350*/  ISETP.LT.AND P5, PT, R10, UR4, !P6 ;  /* 0x000000040a007c0c */ /* 0x000fe2000f7a1270 */
[----:B------:R-:W-:-:S02]  /*102360*/  ULDC UR4, c[0x0][0x228] ;  /* 0x00008a0000047ab9 */ /* 0x000fc40000000800 */
[----:B------:R-:W3:Y:S01]  /*102370*/  LDL.LU R235, [R1+0x330] ;  /* 0x0003300001eb7983 */ /* 0x000ee20000300800 */
[----:B------:R-:W-:-:S03]  /*102380*/  PRMT R3, R215, 0x7771, RZ ;  /* 0x00007771d7037816 */ /* 0x000fc600000000ff */
[----:B0-----:R-:W3:Y:S01]  /*102390*/  LDL.LU.64 R232, [R1+0x4e0] ;  /* 0x0004e00001e87983 */ /* 0x001ee20000300a00 */
        /* <DEDUP_REMOVED lines=10> */
[----:B0-----:R-:W4:Y:S04]  /*102440*/  LDL.LU.64 R226, [R1+0x4c8] ;  /* 0x0004c80001e27983 */ /* 0x001f280000300a00 */
[----:B------:R-:W4:Y:S01]  /*102450*/  LDL.LU R234, [R1+0x400] ;  /* 0x0004000001ea7983 */ /* 0x000f220000300800 */
[----:B------:R-:W-:Y:S01]  /*102460*/  ISETP.LT.AND P5, PT, R11, UR4, !P1 ;  /* 0x000000040b007c0c */ /* 0x000fe2000cfa1270 */
[----:B------:R-:W-:-:S12]  /*102470*/  ULDC UR4, c[0x0][0x228] ;  /* 0x00008a0000047ab9 */ /* 0x000fd80000000800 */
[----:B---3--:R0:W-:Y:S04]  /*102480*/  @P5 STG.E.U8 desc[UR10][R18.64], R0 ;  /* 0x0000000012005986 */ /* 0x0081e8000c10110a */
[----:B0-----:R-:W3:Y:S01]  /*102490*/  LDL.LU.64 R18, [R1+0x4c0] ;  /* 0x0004c00001127983 */ /* 0x001ee20000300a00 */
[----:B------:R-:W-:Y:S02]  /*1024a0*/  ISETP.LT.AND P5, PT, R10, UR4, !P1 ;  /* 0x000000040a007c0c */ /* 0x000fe4000cfa1270 */
[----:B------:R-:W-:Y:S02]  /*1024b0*/  PRMT R215, R215, 0x7773, RZ ;  /* 0x00007773d7d77816 */ /* 0x000fe400000000ff */
[----:B------:R-:W-:Y:S01]  /*1024c0*/  LOP3.LUT P0, RZ, R252, 0x200000, RZ, 0xc0, !PT ;  /* 0x00200000fcff7812 */ /* 0x000fe2000780c0ff */
[----:B------:R-:W-:-:S08]  /*1024d0*/  ULDC UR4, c[0x0][0x228] ;  /* 0x00008a0000047ab9 */ /* 0x000fd00000000800 */
[----:B------:R0:W-:Y:S01]  /*1024e0*/  @P5 STG.E.U8 desc[UR10][R20.64], R215 ;  /* 0x000000d714005986 */ /* 0x0001e2000c10110a */
[----:B------:R-:W-:Y:S01]  /*1024f0*/  ISETP.LT.AND P5, PT, R9, UR4, !P0 ;  /* 0x0000000409007c0c */ /* 0x000fe2000c7a1270 */
[----:B------:R-:W-:Y:S01]  /*102500*/  ULDC UR4, c[0x0][0x228] ;  /* 0x00008a0000047ab9 */ /* 0x000fe20000000800 */
[----:B------:R-:W-:Y:S01]  /*102510*/  PRMT R2, R235, 0x7770, RZ ;  /* 0x00007770eb027816 */ /* 0x000fe200000000ff */
[----:B0-----:R-:W3:Y:S10]  /*102520*/  LDL.LU.64 R20, [R1+0x4b8] ;  /* 0x0004b80001147983 */ /* 0x001ef40000300a00 */
[----:B------:R0:W-:Y:S01]  /*102530*/  @P5 STG.E.U8 desc[UR10][R232.64], R2 ;  /* 0x00000002e8005986 */ /* 0x0001e2000c10110a */
[----:B------:R-:W-:-:S02]  /*102540*/  ISETP.LT.AND P5, PT, R12, UR4, !P0 ;  /* 0x000000040c007c0c */ /* 0x000fc4000c7a1270 */
[C---:B------:R-:W-:Y:S01]  /*102550*/  PRMT R3, R235.reuse, 0x7771, RZ ;  /* 0x00007771eb037816 */ /* 0x040fe200000000ff */
[----:B------:R-:W-:Y:S01]  /*102560*/  ULDC UR4, c[0x0][0x228] ;  /* 0x00008a0000047ab9 */ /* 0x000fe20000000800 */
[----:B0-----:R-:W3:Y:S01]  /*102570*/  LDL.LU.64 R232, [R1+0x4b0] ;  /* 0x0004b00001e87983 */ /* 0x001ee20000300a00 */
[C---:B------:R-:W-:Y:S02]  /*102580*/  PRMT R0, R235.reuse, 0x7772, RZ ;  /* 0x00007772eb007816 */ /* 0x040fe400000000ff */
[----:B------:R-:W-:Y:S02]  /*102590*/  PRMT R2, R235, 0x7773, RZ ;  /* 0x00007773eb027816 */ /* 0x000fe400000000ff */
[----:B------:R-:W-:-:S04]  /*1025a0*/  LOP3.LUT P6, RZ, R252, 0x800000, RZ, 0xc0, !PT ;  /* 0x00800000fcff7812 */ /* 0x000fc800078cc0ff */
[----:B--2---:R0:W-:Y:S01]  /*1025b0*/  @P5 STG.E.U8 desc[UR10][R230.64], R3 ;  /* 0x00000003e6005986 */ /* 0x0041e2000c10110a */
[----:B------:R-:W-:Y:S01]  /*1025c0*/  ISETP.LT.AND P5, PT, R11, UR4, !P0 ;  /* 0x000000040b007c0c */ /* 0x000fe2000c7a1270 */
[----:B------:R-:W-:Y:S02]  /*1025d0*/  ULDC UR4, c[0x0][0x228] ;  /* 0x00008a0000047ab9 */ /* 0x000fe40000000800 */
[----:B0-----:R-:W2:Y:S04]  /*1025e0*/  LDL.LU.64 R230, [R1+0x4a8] ;  /* 0x0004a80001e67983 */ /* 0x001ea80000300a00 */
[----:B------:R-:W2:Y:S06]  /*1025f0*/  LDL.LU R17, [R1+0x334] ;  /* 0x0003340001117983 */ /* 0x000eac0000300800 */
[----:B----4-:R0:W-:Y:S01]  /*102600*/  @P5 STG.E.U8 desc[UR10][R228.64], R0 ;  /* 0x00000000e4005986 */ /* 0x0101e2000c10110a */
[----:B------:R-:W-:Y:S01]  /*102610*/  ISETP.LT.AND P5, PT, R10, UR4, !P0 ;  /* 0x000000040a007c0c */ /* 0x000fe2000c7a1270 */
[----:B------:R-:W-:-:S02]  /*102620*/  ULDC UR4, c[0x0][0x228] ;  /* 0x00008a0000047ab9 */ /* 0x000fc40000000800 */
[----:B0-----:R-:W4:Y:S04]  /*102630*/  LDL.LU.64 R228, [R1+0x4a0] ;  /* 0x0004a00001e47983 */ /* 0x001f280000300a00 */
[----:B------:R-:W0:Y:S06]  /*102640*/  LDS.128 R4, [R234] ;  /* 0x00000000ea047984 */ /* 0x000e2c0000000c00 */
[----:B------:R1:W-:Y:S01]  /*102650*/  @P5 STG.E.U8 desc[UR10][R226.64], R2 ;  /* 0x00000002e2005986 */ /* 0x0003e2000c10110a */
[----:B------:R-:W-:Y:S01]  /*102660*/  ISETP.LT.AND P5, PT, R9, UR4, !P6 ;  /* 0x0000000409007c0c */ /* 0x000fe2000f7a1270 */
[----:B------:R-:W-:-:S02]  /*102670*/  ULDC UR4, c[0x0][0x228] ;  /* 0x00008a0000047ab9 */ /* 0x000fc40000000800 */
[----:B-1----:R-:W4:Y:S01]  /*102680*/  LDL.LU.64 R226, [R1+0x408] ;  /* 0x0004080001e27983 */ /* 0x002f220000300a00 */
[----:B0-----:R-:W-:-:S09]  /*102690*/  PRMT R3, R4, 0x7770, RZ ;  /* 0x0000777004037816 */ /* 0x001fd200000000ff */
        /* <DEDUP_REMOVED lines=10> */
[----:B------:R-:W-:Y:S01]  /*102740*/  LOP3.LUT P4, RZ, R225, 0x40, RZ, 0xc0, !PT ;  /* 0x00000040e1ff7812 */ /* 0x000fe2000788c0ff */
[----:B0-----:R-:W3:Y:S08]  /*102750*/  LDL.LU.64 R20, [R1+0x3f0] ;  /* 0x0003f00001147983 */ /* 0x001ef00000300a00 */
[----:B------:R0:W-:Y:S01]  /*102760*/  @P5 STG.E.U8 desc[UR10][R232.64], R2 ;  /* 0x00000002e8005986 */ /* 0x0001e2000c10110a */
[----:B------:R-:W-:Y:S01]  /*102770*/  ISETP.LT.AND P5, PT, R10, UR4, !P6 ;  /* 0x000000040a007c0c */ /* 0x000fe2000f7a1270 */
[----:B------:R-:W-:-:S02]  /*102780*/  ULDC UR4, c[0x0][0x228] ;  /* 0x00008a0000047ab9 */ /* 0x000fc40000000800 */
[----:B0-----:R-:W3:Y:S01]  /*102790*/  LDL.LU.64 R232, [R1+0x3e8] ;  /* 0x0003e80001e87983 */ /* 0x001ee20000300a00 */
[C---:B------:R-:W-:Y:S02]  /*1027a0*/  LOP3.LUT P3, RZ, R225.reuse, 0x20, RZ, 0xc0, !PT ;  /* 0x00000020e1ff7812 */ /* 0x040fe4000786c0ff */
[C---:B------:R-:W-:Y:S02]  /*1027b0*/  LOP3.LUT P2, RZ, R225.reuse, 0x10, RZ, 0xc0, !PT ;  /* 0x00000010e1ff7812 */ /* 0x040fe4000784c0ff */
[C---:B------:R-:W-:Y:S02]  /*1027c0*/  LOP3.LUT P1, RZ, R225.reuse, 0x8, RZ, 0xc0, !PT ;  /* 0x00000008e1ff7812 */ /* 0x040fe4000782c0ff */
[C---:B------:R-:W-:Y:S02]  /*1027d0*/  LOP3.LUT P0, RZ, R225.reuse, 0x4, RZ, 0xc0, !PT ;  /* 0x00000004e1ff7812 */ /* 0x040fe4000780c0ff */
[----:B------:R-:W-:Y:S01]  /*1027e0*/  LOP3.LUT P6, RZ, R225, 0x2, RZ, 0xc0, !PT ;  /* 0x00000002e1ff7812 */ /* 0x000fe200078cc0ff */
[----:B--2---:R0:W-:Y:S01]  /*1027f0*/  @P5 STG.E.U8 desc[UR10][R230.64], R4 ;  /* 0x00000004e6005986 */ /* 0x0041e2000c10110a */
[----:B------:R-:W-:-:S02]  /*102800*/  ISETP.LT.AND P5, PT, R9, UR4, !P4 ;  /* 0x0000000409007c0c */ /* 0x000fc4000e7a1270 */
[C---:B------:R-:W-:Y:S01]  /*102810*/  PRMT R0, R17.reuse, 0x7770, RZ ;  /* 0x0000777011007816 */ /* 0x040fe200000000ff */
[----:B------:R-:W-:Y:S01]  /*102820*/  ULDC UR4, c[0x0][0x228] ;  /* 0x00008a0000047ab9 */ /* 0x000fe20000000800 */
[C---:B------:R-:W-:Y:S01]  /*102830*/  PRMT R2, R17.reuse, 0x7771, RZ ;  /* 0x0000777111027816 */ /* 0x040fe200000000ff */
[----:B0-----:R-:W2:Y:S08]  /*102840*/  LDL.LU.64 R230, [R1+0x3e0] ;  /* 0x0003e00001e67983 */ /* 0x001eb00000300a00 */
[----:B----4-:R0:W-:Y:S01]  /*102850*/  @P5 STG.E.U8 desc[UR10][R228.64], R0 ;  /* 0x00000000e4005986 */ /* 0x0101e2000c10110a */
[----:B------:R-:W-:Y:S01]  /*102860*/  ISETP.LT.AND P5, PT, R12, UR4, !P4 ;  /* 0x000000040c007c0c */ /* 0x000fe2000e7a1270 */
[----:B------:R-:W-:Y:S01]  /*102870*/  ULDC UR4, c[0x0][0x228] ;  /* 0x00008a0000047ab9 */ /* 0x000fe20000000800 */
[----:B------:R-:W-:Y:S01]  /*102880*/  PRMT R3, R17, 0x7772, RZ ;  /* 0x0000777211037816 */ /* 0x000fe200000000ff */
[----:B0-----:R-:W4:Y:S10]  /*102890*/  LDL.LU.64 R228, [R1+0x3d8] ;  /* 0x0003d80001e47983 */ /* 0x001f340000300a00 */
[----:B------:R0:W-:Y:S01]  /*1028a0*/  @P5 STG.E.U8 desc[UR10][R226.64], R2 ;  /* 0x00000002e2005986 */ /* 0x0001e2000c10110a */
[----:B------:R-:W-:Y:S01]  /*1028b0*/  ISETP.LT.AND P5, PT, R11, UR4, !P4 ;  /* 0x000000040b007c0c */ /* 0x000fe2000e7a1270 */
[----:B------:R-:W-:-:S02]  /*1028c0*/  ULDC UR4, c[0x0][0x228] ;  /* 0x00008a0000047ab9 */ /* 0x000fc40000000800 */
[----:B0-----:R-:W4:Y:S04]  /*1028d0*/  LDL.LU.64 R226, [R1+0x3d0] ;  /* 0x0003d00001e27983 */ /* 0x001f280000300a00 */
[----:B------:R-:W4:Y:S06]  /*1028e0*/  LDL.LU R225, [R1+0x338] ;  /* 0x0003380001e17983 */ /* 0x000f2c0000300800 */
[----:B---3--:R0:W-:Y:S04]  /*1028f0*/  @P5 STG.E.U8 desc[UR10][R18.64], R3 ;  /* 0x0000000312005986 */ /* 0x0081e8000c10110a */
[----:B0-----:R-:W3:Y:S01]  /*102900*/  LDL.LU.64 R18, [R1+0x3c8] ;  /* 0x0003c80001127983 */ /* 0x001ee20000300a00 */
[----:B------:R-:W-:Y:S01]  /*102910*/  ISETP.LT.AND P4, PT, R10, UR4, !P4 ;  /* 0x000000040a007c0c */ /* 0x000fe2000e781270 */
[----:B------:R-:W-:Y:S01]  /*102920*/  ULDC UR4, c[0x0][0x228] ;  /* 0x00008a0000047ab9 */ /* 0x000fe20000000800 */
[----:B------:R-:W-:-:S02]  /*102930*/  PRMT R0, R17, 0x7773, RZ ;  /* 0x0000777311007816 */ /* 0x000fc400000000ff */
[----:B------:R-:W-:Y:S01]  /*102940*/  ISETP.LT.AND P5, PT, R9, UR4, !P3 ;  /* 0x0000000409007c0c */ /* 0x000fe2000dfa1270 */
[----:B------:R-:W-:Y:S01]  /*102950*/  ULDC UR4, c[0x0][0x228] ;  /* 0x00008a0000047ab9 */ /* 0x000fe20000000800 */
[C---:B------:R-:W-:Y:S02]  /*102960*/  PRMT R4, R5.reuse, 0x7770, RZ ;  /* 0x0000777005047816 */ /* 0x040fe400000000ff */
[C---:B------:R-:W-:Y:S01]  /*102970*/  PRMT R2, R5.reuse, 0x7771, RZ ;  /* 0x0000777105027816 */ /* 0x040fe200000000ff */
[----:B------:R-:W3:Y:S04]  /*102980*/  LDL.LU.64 R236, [R1+0x3c0] ;  /* 0x0003c00001ec7983 */ /* 0x000ee80000300a00 */
[----:B------:R-:W3:Y:S04]  /*102990*/  LDL.LU.64 R234, [R1+0x3b8] ;  /* 0x0003b80001ea7983 */ /* 0x000ee80000300a00 */
[----:B------:R0:W-:Y:S01]  /*1029a0*/  @P4 STG.E.U8 desc[UR10][R20.64], R0 ;  /* 0x0000000014004986 */ /* 0x0001e2000c10110a */
[----:B------:R-:W-:Y:S01]  /*1029b0*/  ISETP.LT.AND P4, PT, R12, UR4, !P3 ;  /* 0x000000040c007c0c */ /* 0x000fe2000df81270 */
[----:B------:R-:W-:Y:S01]  /*1029c0*/  ULDC UR4, c[0x0][0x228] ;  /* 0x00008a0000047ab9 */ /* 0x000fe20000000800 */
[----:B------:R-:W-:Y:S01]  /*1029d0*/  PRMT R3, R5, 0x7772, RZ ;  /* 0x0000777205037816 */ /* 0x000fe200000000ff */
[----:B0-----:R-:W3:Y:S04]  /*1029e0*/  LDL.LU.64 R20, [R1+0x3b0] ;  /* 0x0003b00001147983 */ /* 0x001ee80000300a00 */
[----:B------:R0:W-:Y:S01]  /*1029f0*/  @P5 STG.E.U8 desc[UR10][R232.64], R4 ;  /* 0x00000004e8005986 */ /* 0x0001e2000c10110a */
[----:B------:R-:W-:Y:S01]  /*102a00*/  ISETP.LT.AND P5, PT, R11, UR4, !P3 ;  /* 0x000000040b007c0c */ /* 0x000fe2000dfa1270 */
[----:B------:R-:W-:Y:S01]  /*102a10*/  ULDC UR4, c[0x0][0x228] ;  /* 0x00008a0000047ab9 */ /* 0x000fe20000000800 */
[----:B------:R-:W-:-:S02]  /*102a20*/  ISETP.LT.AND P3, PT, R10, UR5, !P3 ;  /* 0x000000050a007c0c */ /* 0x000fc4000df61270 */
[----:B------:R-:W-:Y:S01]  /*102a30*/  PRMT R5, R5, 0x7773, RZ ;  /* 0x0000777305057816 */ /* 0x000fe200000000ff */
[----:B------:R-:W-:Y:S01]  /*102a40*/  ULDC UR5, c[0x0][0x228] ;  /* 0x00008a0000057ab9 */ /* 0x000fe20000000800 */
[----:B0-----:R-:W3:Y:S04]  /*102a50*/  LDL.LU.64 R232, [R1+0x3a8] ;  /* 0x0003a80001e87983 */ /* 0x001ee80000300a00 */
[----:B--2---:R0:W-:Y:S01]  /*102a60*/  @P4 STG.E.U8 desc[UR10][R230.64], R2 ;  /* 0x00000002e6004986 */ /* 0x0041e2000c10110a */
[----:B------:R-:W-:Y:S01]  /*102a70*/  ISETP.LT.AND P4, PT, R9, UR4, !P2 ;  /* 0x0000000409007c0c */ /* 0x000fe2000d781270 */
[----:B------:R-:W-:Y:S02]  /*102a80*/  ULDC UR4, c[0x0][0x228] ;  /* 0x00008a0000047ab9 */ /* 0x000fe40000000800 */
[----:B0-----:R-:W2:Y:S04]  /*102a90*/  LDL.LU.64 R230, [R1+0x3a0] ;  /* 0x0003a00001e67983 */ /* 0x001ea80000300a00 */
[----:B----4-:R0:W-:Y:S04]  /*102aa0*/  @P5 STG.E.U8 desc[UR10][R228.64], R3 ;  /* 0x00000003e4005986 */ /* 0x0101e8000c10110a */
[----:B0-----:R-:W4:Y:S04]  /*102ab0*/  LDL.LU.64 R228, [R1+0x398] ;  /* 0x0003980001e47983 */ /* 0x001f280000300a00 */
[----:B------:R-:W4:Y:S01]  /*102ac0*/  LDL.LU R17, [R1+0x33c] ;  /* 0x00033c0001117983 */ /* 0x000f220000300800 */
[----:B------:R-:W-:-:S03]  /*102ad0*/  PRMT R0, R225, 0x7770, RZ ;  /* 0x00007770e1007816 */ /* 0x000fc600000000ff */
[----:B------:R0:W-:Y:S04]  /*102ae0*/  @P3 STG.E.U8 desc[UR10][R226.64], R5 ;  /* 0x00000005e2003986 */ /* 0x0001e8000c10110a */
[----:B0-----:R-:W4:Y:S04]  /*102af0*/  LDL.LU.64 R226, [R1+0x390] ;  /* 0x0003900001e27983 */ /* 0x001f280000300a00 */
[----:B---3--:R0:W-:Y:S04]  /*102b00*/  @P4 STG.E.U8 desc[UR10][R18.64], R0 ;  /* 0x0000000012004986 */ /* 0x0081e8000c10110a */
[----:B0-----:R-:W3:Y:S01]  /*102b10*/  LDL.LU.64 R18, [R1+0x388] ;  /* 0x0003880001127983 */ /* 0x001ee20000300a00 */
[----:B------:R-:W-:Y:S01]  /*102b20*/  ISETP.LT.AND P3, PT, R12, UR4, !P2 ;  /* 0x000000040c007c0c */ /* 0x000fe2000d761270 */
[----:B------:R-:W-:Y:S01]  /*102b30*/  ULDC UR4, c[0x0][0x228] ;  /* 0x00008a0000047ab9 */ /* 0x000fe20000000800 */
[----:B------:R-:W-:-:S02]  /*102b40*/  ISETP.LT.AND P5, PT, R11, UR5, !P2 ;  /* 0x000000050b007c0c */ /* 0x000fc4000d7a1270 */
[----:B------:R-:W-:Y:S02]  /*102b50*/  ISETP.LT.AND P2, PT, R10, UR4, !P2 ;  /* 0x000000040a007c0c */ /* 0x000fe4000d741270 */
[C---:B------:R-:W-:Y:S02]  /*102b60*/  PRMT R2, R225.reuse, 0x7771, RZ ;  /* 0x00007771e1027816 */ /* 0x040fe400000000ff */
[C---:B------:R-:W-:Y:S01]  /*102b70*/  PRMT R3, R225.reuse, 0x7772, RZ ;  /* 0x00007772e1037816 */ /* 0x040fe200000000ff */
[----:B------:R-:W-:Y:S01]  /*102b80*/  ULDC UR4, c[0x0][0x228] ;  /* 0x00008a0000047ab9 */ /* 0x000fe20000000800 */
[----:B------:R-:W-:Y:S02]  /*102b90*/  PRMT R4, R225, 0x7773, RZ ;  /* 0x00007773e1047816 */ /* 0x000fe400000000ff */
[----:B------:R-:W-:Y:S01]  /*102ba0*/  ISETP.LT.AND P4, PT, R9, UR4, !P1 ;  /* 0x0000000409007c0c */ /* 0x000fe2000cf81270 */
[----:B------:R-:W-:Y:S01]  /*102bb0*/  ULDC UR4, c[0x0][0x228] ;  /* 0x00008a0000047ab9 */ /* 0x000fe20000000800 */
[----:B------:R-:W-:Y:S01]  /*102bc0*/  ULDC UR5, c[0x0][0x228] ;  /* 0x00008a0000057ab9 */ /* 0x000fe20000000800 */
[----:B------:R0:W-:Y:S04]  /*102bd0*/  @P3 STG.E.U8 desc[UR10][R236.64], R2 ;  /* 0x00000002ec003986 */ /* 0x0001e8000c10110a */
[----:B------:R1:W-:Y:S01]  /*102be0*/  @P5 STG.E.U8 desc[UR10][R234.64], R3 ;  /* 0x00000003ea005986 */ /* 0x0003e2000c10110a */
[----:B------:R-:W-:-:S03]  /*102bf0*/  ISETP.LT.AND P3, PT, R12, UR4, !P1 ;  /* 0x000000040c007c0c */ /* 0x000fc6000cf61270 */
[----:B------:R-:W-:Y:S01]  /*102c00*/  @P2 STG.E.U8 desc[UR10][R20.64], R4 ;  /* 0x0000000414002986 */ /* 0x000fe2000c10110a */
[----:B------:R-:W-:Y:S01]  /*102c10*/  ISETP.LT.AND P2, PT, R11, UR5, !P1 ;  /* 0x000000050b007c0c */ /* 0x000fe2000cf41270 */
[----:B------:R-:W-:Y:S01]  /*102c20*/  ULDC UR4, c[0x0][0x228] ;  /* 0x00008a0000047ab9 */ /* 0x000fe20000000800 */
[----:B------:R-:W-:Y:S01]  /*102c30*/  ULDC UR5, c[0x0][0x228] ;  /* 0x00008a0000057ab9 */ /* 0x000fe20000000800 */
[----:B------:R-:W-:Y:S02]  /*102c40*/  ISETP.LT.AND P1, PT, R10, UR4, !P1 ;  /* 0x000000040a007c0c */ /* 0x000fe4000cf21270 */
[----:B------:R-:W-:Y:S02]  /*102c50*/  ISETP.LT.AND P5, PT, R9, UR5, !P0 ;  /* 0x0000000509007c0c */ /* 0x000fe4000c7a1270 */
[C---:B------:R-:W-:Y:S01]  /*102c60*/  PRMT R0, R6.reuse, 0x7770, RZ ;  /* 0x0000777006007816 */ /* 0x040fe200000000ff */
[----:B------:R-:W-:Y:S01]  /*102c70*/  ULDC UR4, c[0x0][0x228] ;  /* 0x00008a0000047ab9 */ /* 0x000fe20000000800 */
[----:B------:R-:W-:Y:S01]  /*102c80*/  ULDC UR5, c[0x0][0x228] ;  /* 0x00008a0000057ab9 */ /* 0x000fe20000000800 */
[----:B0-----:R-:W-:-:S02]  /*102c90*/  PRMT R2, R6, 0x7771, RZ ;  /* 0x0000777106027816 */ /* 0x001fc400000000ff */
[C---:B-1----:R-:W-:Y:S01]  /*102ca0*/  PRMT R3, R6.reuse, 0x7772, RZ ;  /* 0x0000777206037816 */ /* 0x042fe200000000ff */
[----:B------:R4:W-:Y:S01]  /*102cb0*/  @P4 STG.E.U8 desc[UR10][R232.64], R0 ;  /* 0x00000000e8004986 */ /* 0x0009e2000c10110a */
[----:B------:R-:W-:Y:S02]  /*102cc0*/  PRMT R6, R6, 0x7773, RZ ;  /* 0x0000777306067816 */ /* 0x000fe400000000ff */
[----:B------:R-:W-:Y:S01]  /*102cd0*/  ISETP.LT.AND P4, PT, R9, UR6, !P6 ;  /* 0x0000000609007c0c */ /* 0x000fe2000f781270 */
[----:B------:R-:W-:Y:S01]  /*102ce0*/  ULDC UR6, c[0x0][0x228] ;  /* 0x00008a0000067ab9 */ /* 0x000fe20000000800 */
[----:B--2---:R0:W-:Y:S01]  /*102cf0*/  @P3 STG.E.U8 desc[UR10][R230.64], R2 ;  /* 0x00000002e6003986 */ /* 0x0041e2000c10110a */
[C---:B------:R-:W-:Y:S01]  /*102d00*/  ISETP.LT.AND P3, PT, R12.reuse, UR4, !P0 ;  /* 0x000000040c007c0c */ /* 0x040fe2000c761270 */
[----:B------:R-:W-:Y:S01]  /*102d10*/  ULDC UR4, c[0x0][0x228] ;  /* 0x00008a0000047ab9 */ /* 0x000fe20000000800 */
[C---:B----4-:R-:W-:Y:S01]  /*102d20*/  PRMT R0, R17.reuse, 0x7770, RZ ;  /* 0x0000777011007816 */ /* 0x050fe200000000ff */
[----:B------:R1:W-:Y:S01]  /*102d30*/  @P2 STG.E.U8 desc[UR10][R228.64], R3 ;  /* 0x00000003e4002986 */ /* 0x0003e2000c10110a */
[----:B------:R-:W-:Y:S01]  /*102d40*/  ISETP.LT.AND P2, PT, R12, UR5, !P6 ;  /* 0x000000050c007c0c */ /* 0x000fe2000f741270 */
[----:B------:R-:W-:Y:S01]  /*102d50*/  ULDC UR5, c[0x0][0x228] ;  /* 0x00008a0000057ab9 */ /* 0x000fe20000000800 */
[----:B0-----:R-:W-:-:S02]  /*102d60*/  PRMT R2, R17, 0x7771, RZ ;  /* 0x0000777111027816 */ /* 0x001fc400000000ff */
[C---:B------:R-:W-:Y:S02]  /*102d70*/  PRMT R4, R17.reuse, 0x7773, RZ ;  /* 0x0000777311047816 */ /* 0x040fe400000000ff */
[----:B-1----:R-:W-:Y:S01]  /*102d80*/  PRMT R3, R17, 0x7772, RZ ;  /* 0x0000777211037816 */ /* 0x002fe200000000ff */
[----:B------:R0:W-:Y:S01]  /*102d90*/  @P1 STG.E.U8 desc[UR10][R226.64], R6 ;  /* 0x00000006e2001986 */ /* 0x0001e2000c10110a */
[----:B------:R-:W-:-:S03]  /*102da0*/  ISETP.LT.AND P1, PT, R11, UR6, !P6 ;  /* 0x000000060b007c0c */ /* 0x000fc6000f721270 */
[----:B---3--:R1:W-:Y:S01]  /*102db0*/  @P5 STG.E.U8 desc[UR10][R18.64], R0 ;  /* 0x0000000012005986 */ /* 0x0083e2000c10110a */
[----:B------:R-:W-:Y:S02]  /*102dc0*/  ISETP.LT.AND P5, PT, R11, UR4, !P0 ;  /* 0x000000040b007c0c */ /* 0x000fe4000c7a1270 */
[C---:B------:R-:W-:Y:S01]  /*102dd0*/  ISETP.LT.AND P0, PT, R10.reuse, UR5, !P0 ;  /* 0x000000050a007c0c */ /* 0x040fe2000c701270 */
[----:B------:R-:W2:Y:S04]  /*102de0*/  LDL.LU.64 R20, [R1+0x378] ;  /* 0x0003780001147983 */ /* 0x000ea80000300a00 */
[----:B------:R-:W3:Y:S04]  /*102df0*/  LDL.LU.64 R232, [R1+0x368] ;  /* 0x0003680001e87983 */ /* 0x000ee80000300a00 */
[----:B------:R-:W4:Y:S04]  /*102e00*/  LDL.LU.64 R230, [R1+0x350] ;  /* 0x0003500001e67983 */ /* 0x000f280000300a00 */
[----:B------:R-:W4:Y:S04]  /*102e10*/  LDL.LU.64 R228, [R1+0x380] ;  /* 0x0003800001e47983 */ /* 0x000f280000300a00 */
[----:B0-----:R-:W4:Y:S04]  /*102e20*/  LDL.LU.64 R226, [R1+0x370] ;  /* 0x0003700001e27983 */ /* 0x001f280000300a00 */
[----:B-1----:R-:W4:Y:S01]  /*102e30*/  LDL.LU.64 R18, [R1+0x360] ;  /* 0x0003600001127983 */ /* 0x002f220000300a00 */
[----:B------:R-:W-:-:S02]  /*102e40*/  ISETP.LT.AND P6, PT, R10, UR6, !P6 ;  /* 0x000000060a007c0c */ /* 0x000fc4000f7c1270 */
[C---:B------:R-:W-:Y:S02]  /*102e50*/  PRMT R0, R7.reuse, 0x7770, RZ ;  /* 0x0000777007007816 */ /* 0x040fe400000000ff */
[C---:B------:R-:W-:Y:S02]  /*102e60*/  PRMT R5, R7.reuse, 0x7771, RZ ;  /* 0x0000777107057816 */ /* 0x040fe400000000ff */
[C---:B------:R-:W-:Y:S02]  /*102e70*/  PRMT R6, R7.reuse, 0x7772, RZ ;  /* 0x0000777207067816 */ /* 0x040fe400000000ff */
[----:B------:R-:W-:Y:S01]  /*102e80*/  PRMT R7, R7, 0x7773, RZ ;  /* 0x0000777307077816 */ /* 0x000fe200000000ff */
[----:B--2---:R0:W-:Y:S04]  /*102e90*/  @P3 STG.E.U8 desc[UR10][R20.64], R2 ;  /* 0x0000000214003986 */ /* 0x0041e8000c10110a */
[----:B---3--:R0:W-:Y:S04]  /*102ea0*/  @P5 STG.E.U8 desc[UR10][R232.64], R3 ;  /* 0x00000003e8005986 */ /* 0x0081e8000c10110a */
[----:B----4-:R0:W-:Y:S04]  /*102eb0*/  @P0 STG.E.U8 desc[UR10][R230.64], R4 ;  /* 0x00000004e6000986 */ /* 0x0101e8000c10110a */
[----:B------:R0:W-:Y:S04]  /*102ec0*/  @P4 STG.E.U8 desc[UR10][R228.64], R0 ;  /* 0x00000000e4004986 */ /* 0x0001e8000c10110a */
[----:B------:R0:W-:Y:S04]  /*102ed0*/  @P2 STG.E.U8 desc[UR10][R226.64], R5 ;  /* 0x00000005e2002986 */ /* 0x0001e8000c10110a */
[----:B------:R0:W-:Y:S01]  /*102ee0*/  @P1 STG.E.U8 desc[UR10][R18.64], R6 ;  /* 0x0000000612001986 */ /* 0x0001e2000c10110a */
[----:B------:R-:W-:Y:S05]  /*102ef0*/  @!P6 EXIT ;  /* 0x000000000000e94d */ /* 0x000fea0003800000 */
[----:B0-----:R-:W2:Y:S04]  /*102f00*/  LDL.LU.64 R18, [R1+0x358] ;  /* 0x0003580001127983 */ /* 0x001ea80000300a00 */
[----:B--2---:R-:W-:Y:S01]  /*102f10*/  STG.E.U8 desc[UR10][R18.64], R7 ;  /* 0x0000000712007986 */ /* 0x004fe2000c10110a */
[----:B------:R-:W-:Y:S05]  /*102f20*/  EXIT ;  /* 0x000000000000794d */ /* 0x000fea0003800000 */
.L_x_3:
[----:B------:R-:W-:-:S00]  /*102f30*/  BRA `(.L_x_3) ;  /* 0xfffffffc00fc7947 */ /* 0x000fc0000383ffff */
[----:B------:R-:W-:-:S00]  /*102f40*/  NOP ;  /* 0x0000000000007918 */ /* 0x000fc00000000000 */
        /* <DEDUP_REMOVED lines=11> */
.L_x_4:


//--------------------- .nv.shared.matmul_kernel  --------------------------
	.section	.nv.shared.matmul_kernel,"aw",@nobits
	.sectionflags	@""
	.align	16
	.zero		1024


//--------------------- .nv.shared.reserved.0     --------------------------
	.section	.nv.shared.reserved.0,"aw",@nobits
	.weak		__nv_reservedSMEM_offset_0_alias
	.size		__nv_reservedSMEM_offset_0_alias, 0, 0
	.other		__nv_reservedSMEM_offset_0_alias,@"STO_CUDA_RESERVED_SHARED STV_DEFAULT"
__nv_reservedSMEM_offset_0_alias:
	.zero		0


//--------------------- .nv.constant0.matmul_kernel --------------------------
	.section	.nv.constant0.matmul_kernel,"a",@progbits
	.sectionflags	@""
	.align	4
.nv.constant0.matmul_kernel:
	.zero		608


//--------------------- SYMBOLS --------------------------

	.type		.nv.reservedSmem.offset0,@object
	.size		.nv.reservedSmem.offset0,0x4
